// auto-generated by cutlass_sweep.epilogue — config: {"arch": "sm_90", "cluster_m": 2, "cluster_n": 1, "dtype": "e4m3", "fusion": "lincomb", "tile_k": 64, "tile_m": 256, "tile_n": 256}
#include "cutlass/cutlass.h"
#include "cutlass/gemm/collective/collective_builder.hpp"
#include "cutlass/gemm/device/gemm_universal_adapter.h"
#include "cutlass/gemm/kernel/gemm_universal.hpp"
#include "cutlass/epilogue/collective/collective_builder.hpp"
#include "cutlass/epilogue/fusion/operations.hpp"
#include "cutlass/epilogue/thread/activation.h"

using Elem = cutlass::float_e4m3_t;
using Acc  = float;
using TileShape    = cute::Shape<cute::_256, cute::_256, cute::_64>;
using ClusterShape = cute::Shape<cute::_2, cute::_1, cute::_1>;
using FusionOp     = cutlass::epilogue::fusion::LinearCombination<Elem, Acc>;

using CollectiveEpilogue = typename cutlass::epilogue::collective::CollectiveBuilder<
    cutlass::arch::Sm90, cutlass::arch::OpClassTensorOp,
    TileShape, ClusterShape,
    cutlass::epilogue::collective::EpilogueTileAuto,
    Acc, Acc,
    Elem, cutlass::layout::RowMajor, 128 / cutlass::sizeof_bits<Elem>::value,
    Elem, cutlass::layout::RowMajor, 128 / cutlass::sizeof_bits<Elem>::value,
    cutlass::epilogue::TmaWarpSpecializedCooperative,
    FusionOp
  >::CollectiveOp;

using CollectiveMainloop = typename cutlass::gemm::collective::CollectiveBuilder<
    cutlass::arch::Sm90, cutlass::arch::OpClassTensorOp,
    Elem, cutlass::layout::RowMajor, 128 / cutlass::sizeof_bits<Elem>::value,
    Elem, cutlass::layout::ColumnMajor, 128 / cutlass::sizeof_bits<Elem>::value,
    Acc,
    TileShape, ClusterShape,
    cutlass::gemm::collective::StageCountAutoCarveout<
        static_cast<int>(sizeof(typename CollectiveEpilogue::SharedStorage))>,
    cutlass::gemm::KernelTmaWarpSpecializedCooperative
  >::CollectiveOp;

using GemmKernel = cutlass::gemm::kernel::GemmUniversal<
    cute::Shape<int,int,int,int>, CollectiveMainloop, CollectiveEpilogue>;
using Gemm = cutlass::gemm::device::GemmUniversalAdapter<GemmKernel>;

auto* _anchor = &cutlass::device_kernel<GemmKernel>;


// ===== COMPILED SASS (sm_90a) =====

	.target	sm_90a

	.elftype	@"ET_EXEC"


//--------------------- .note.nv.tkinfo           --------------------------
	.section	.note.nv.tkinfo,"",@"SHT_NOTE"
	.sectionflags	@"SHF_NOTE_NV_TKINFO"
	.tkinfo
        /*0018*/ 	.word	0x00000002
        /*0030*/ 	.string	""
        /*0030*/ 	.string	"ptxas"
        /*0030*/ 	.string	"Cuda compilation tools, release 13.0, V13.0.88"
        /*0030*/ 	.string	"Build cuda_13.0.r13.0/compiler.36424714_0"
        /*0030*/ 	.string	"-arch sm_90a -m 64 "



//--------------------- .note.nv.cuinfo           --------------------------
	.section	.note.nv.cuinfo,"",@"SHT_NOTE"
	.sectionflags	@"SHF_NOTE_NV_CUINFO"
        /*0018*/ 	.short	0x0002
        /*001a*/ 	.short	0x005a
        /*001c*/ 	.short	0x0082
	.zero		2


//--------------------- .nv.info                  --------------------------
	.section	.nv.info,"",@"SHT_CUDA_INFO"
	.align	4


	//----- nvinfo : EIATTR_REGCOUNT
	.align		4
        /*0000*/ 	.byte	0x04, 0x2f
        /*0002*/ 	.short	(.L_16 - .L_15)
	.align		4
.L_15:
        /*0004*/ 	.word	index@(_ZN7cutlass13device_kernelINS_4gemm6kernel13GemmUniversalIN4cute5tupleIJiiiiEEENS1_10collective13CollectiveMmaINS1_37MainloopSm90TmaGmmaWarpSpecializedFP8ILi6ENS5_IJNS4_1CILi2EEENSA_ILi1EEESC_EEENS1_35KernelTmaWarpSpecializedCooperativeEEENS5_IJNSA_ILi256EEESG_NSA_ILi64EEEEEENS_12float_e4m3_tENS5_IJlSC_lEEESJ_SK_NS4_8TiledMMAINS4_8MMA_AtomIJNS4_4SM904GMMA31MMA_64x256x32_F32E4M3E4M3_SS_TNILNSO_7ScaleInE1ELSQ_1EEEEEENS4_6LayoutISD_NS5_IJSC_NSA_ILi0EEESU_EEEEENS5_IJNS4_10UnderscoreESX_SX_EEEEENS4_13SM90_TMA_LOADENS4_14ComposedLayoutINS4_7SwizzleILi2ELi4ELi3EEENS4_18smem_ptr_flag_bitsILi8EEENST_INS5_IJNSA_ILi8EEESH_EEENS5_IJSH_SC_EEEEEEEvNS4_8identityENS4_23SM90_TMA_LOAD_MULTICASTES1A_vS1B_EENS_8epilogue10collective18CollectiveEpilogueINS1E_22Sm90TmaWarpSpecializedILi4ELi2ELi16ELb0ELb0EEEJSI_NS5_IJNSA_ILi128EEENSA_ILi32EEEEEESJ_SK_SJ_SK_NS1E_6fusion15FusionCallbacksIS1I_NS1M_17LinearCombinationISJ_fSJ_fLNS_15FloatRoundStyleE2EEESI_S1L_JEEES10_NS11_INS12_ILi1ELi4ELi3EEES15_NST_INS5_IJS16_S1K_EEENS5_IJS1K_SC_EEEEEEENS4_39AutoVectorizingCopyWithAssumedAlignmentILi128EEENS4_14SM90_TMA_STOREES1W_S1Y_NS4_9Copy_AtomIJNS4_17SM90_U32x4_STSM_NENS_6half_tEEEEvEEEvvEEEEvNT_6ParamsE)
        /*0008*/ 	.word	0x000000a8


	//----- nvinfo : EIATTR_FRAME_SIZE
	.align		4
.L_16:
        /*000c*/ 	.byte	0x04, 0x11
        /*000e*/ 	.short	(.L_18 - .L_17)
	.align		4
.L_17:
        /*0010*/ 	.word	index@(_ZN7cutlass13device_kernelINS_4gemm6kernel13GemmUniversalIN4cute5tupleIJiiiiEEENS1_10collective13CollectiveMmaINS1_37MainloopSm90TmaGmmaWarpSpecializedFP8ILi6ENS5_IJNS4_1CILi2EEENSA_ILi1EEESC_EEENS1_35KernelTmaWarpSpecializedCooperativeEEENS5_IJNSA_ILi256EEESG_NSA_ILi64EEEEEENS_12float_e4m3_tENS5_IJlSC_lEEESJ_SK_NS4_8TiledMMAINS4_8MMA_AtomIJNS4_4SM904GMMA31MMA_64x256x32_F32E4M3E4M3_SS_TNILNSO_7ScaleInE1ELSQ_1EEEEEENS4_6LayoutISD_NS5_IJSC_NSA_ILi0EEESU_EEEEENS5_IJNS4_10UnderscoreESX_SX_EEEEENS4_13SM90_TMA_LOADENS4_14ComposedLayoutINS4_7SwizzleILi2ELi4ELi3EEENS4_18smem_ptr_flag_bitsILi8EEENST_INS5_IJNSA_ILi8EEESH_EEENS5_IJSH_SC_EEEEEEEvNS4_8identityENS4_23SM90_TMA_LOAD_MULTICASTES1A_vS1B_EENS_8epilogue10collective18CollectiveEpilogueINS1E_22Sm90TmaWarpSpecializedILi4ELi2ELi16ELb0ELb0EEEJSI_NS5_IJNSA_ILi128EEENSA_ILi32EEEEEESJ_SK_SJ_SK_NS1E_6fusion15FusionCallbacksIS1I_NS1M_17LinearCombinationISJ_fSJ_fLNS_15FloatRoundStyleE2EEESI_S1L_JEEES10_NS11_INS12_ILi1ELi4ELi3EEES15_NST_INS5_IJS16_S1K_EEENS5_IJS1K_SC_EEEEEEENS4_39AutoVectorizingCopyWithAssumedAlignmentILi128EEENS4_14SM90_TMA_STOREES1W_S1Y_NS4_9Copy_AtomIJNS4_17SM90_U32x4_STSM_NENS_6half_tEEEEvEEEvvEEEEvNT_6ParamsE)
        /*0014*/ 	.word	0x000008c0


	//----- nvinfo : EIATTR_MIN_STACK_SIZE
	.align		4
.L_18:
        /*0018*/ 	.byte	0x04, 0x12
        /*001a*/ 	.short	(.L_20 - .L_19)
	.align		4
.L_19:
        /*001c*/ 	.word	index@(_ZN7cutlass13device_kernelINS_4gemm6kernel13GemmUniversalIN4cute5tupleIJiiiiEEENS1_10collective13CollectiveMmaINS1_37MainloopSm90TmaGmmaWarpSpecializedFP8ILi6ENS5_IJNS4_1CILi2EEENSA_ILi1EEESC_EEENS1_35KernelTmaWarpSpecializedCooperativeEEENS5_IJNSA_ILi256EEESG_NSA_ILi64EEEEEENS_12float_e4m3_tENS5_IJlSC_lEEESJ_SK_NS4_8TiledMMAINS4_8MMA_AtomIJNS4_4SM904GMMA31MMA_64x256x32_F32E4M3E4M3_SS_TNILNSO_7ScaleInE1ELSQ_1EEEEEENS4_6LayoutISD_NS5_IJSC_NSA_ILi0EEESU_EEEEENS5_IJNS4_10UnderscoreESX_SX_EEEEENS4_13SM90_TMA_LOADENS4_14ComposedLayoutINS4_7SwizzleILi2ELi4ELi3EEENS4_18smem_ptr_flag_bitsILi8EEENST_INS5_IJNSA_ILi8EEESH_EEENS5_IJSH_SC_EEEEEEEvNS4_8identityENS4_23SM90_TMA_LOAD_MULTICASTES1A_vS1B_EENS_8epilogue10collective18CollectiveEpilogueINS1E_22Sm90TmaWarpSpecializedILi4ELi2ELi16ELb0ELb0EEEJSI_NS5_IJNSA_ILi128EEENSA_ILi32EEEEEESJ_SK_SJ_SK_NS1E_6fusion15FusionCallbacksIS1I_NS1M_17LinearCombinationISJ_fSJ_fLNS_15FloatRoundStyleE2EEESI_S1L_JEEES10_NS11_INS12_ILi1ELi4ELi3EEES15_NST_INS5_IJS16_S1K_EEENS5_IJS1K_SC_EEEEEEENS4_39AutoVectorizingCopyWithAssumedAlignmentILi128EEENS4_14SM90_TMA_STOREES1W_S1Y_NS4_9Copy_AtomIJNS4_17SM90_U32x4_STSM_NENS_6half_tEEEEvEEEvvEEEEvNT_6ParamsE)
        /*0020*/ 	.word	0x000008c0
.L_20:


//--------------------- .nv.compat                --------------------------
	.section	.nv.compat,"",@"SHT_CUDA_COMPAT_INFO"
	.align	4
        /*0000*/ 	.byte	0x02, 0x09, 0x01, 0x00, 0x02, 0x02, 0x04, 0x00, 0x02, 0x05, 0x05, 0x00, 0x03, 0x07, 0x01, 0x01
        /*0010*/ 	.byte	0x02, 0x03, 0x01, 0x00, 0x02, 0x06, 0x01, 0x00, 0x04, 0x0b, 0x08, 0x00, 0x00, 0x00, 0x00, 0x00
        /*0020*/ 	.byte	0x00, 0x00, 0x00, 0x00


//--------------------- .nv.info._ZN7cutlass13device_kernelINS_4gemm6kernel13GemmUniversalIN4cute5tupleIJiiiiEEENS1_10collective13CollectiveMmaINS1_37MainloopSm90TmaGmmaWarpSpecializedFP8ILi6ENS5_IJNS4_1CILi2EEENSA_ILi1EEESC_EEENS1_35KernelTmaWarpSpecializedCooperativeEEENS5_IJNSA_ILi256EEESG_NSA_ILi64EEEEEENS_12float_e4m3_tENS5_IJlSC_lEEESJ_SK_NS4_8TiledMMAINS4_8MMA_AtomIJNS4_4SM904GMMA31MMA_64x256x32_F32E4M3E4M3_SS_TNILNSO_7ScaleInE1ELSQ_1EEEEEENS4_6LayoutISD_NS5_IJSC_NSA_ILi0EEESU_EEEEENS5_IJNS4_10UnderscoreESX_SX_EEEEENS4_13SM90_TMA_LOADENS4_14ComposedLayoutINS4_7SwizzleILi2ELi4ELi3EEENS4_18smem_ptr_flag_bitsILi8EEENST_INS5_IJNSA_ILi8EEESH_EEENS5_IJSH_SC_EEEEEEEvNS4_8identityENS4_23SM90_TMA_LOAD_MULTICASTES1A_vS1B_EENS_8epilogue10collective18CollectiveEpilogueINS1E_22Sm90TmaWarpSpecializedILi4ELi2ELi16ELb0ELb0EEEJSI_NS5_IJNSA_ILi128EEENSA_ILi32EEEEEESJ_SK_SJ_SK_NS1E_6fusion15FusionCallbacksIS1I_NS1M_17LinearCombinationISJ_fSJ_fLNS_15FloatRoundStyleE2EEESI_S1L_JEEES10_NS11_INS12_ILi1ELi4ELi3EEES15_NST_INS5_IJS16_S1K_EEENS5_IJS1K_SC_EEEEEEENS4_39AutoVectorizingCopyWithAssumedAlignmentILi128EEENS4_14SM90_TMA_STOREES1W_S1Y_NS4_9Copy_AtomIJNS4_17SM90_U32x4_STSM_NENS_6half_tEEEEvEEEvvEEEEvNT_6ParamsE --------------------------
	.section	.nv.info._ZN7cutlass13device_kernelINS_4gemm6kernel13GemmUniversalIN4cute5tupleIJiiiiEEENS1_10collective13CollectiveMmaINS1_37MainloopSm90TmaGmmaWarpSpecializedFP8ILi6ENS5_IJNS4_1CILi2EEENSA_ILi1EEESC_EEENS1_35KernelTmaWarpSpecializedCooperativeEEENS5_IJNSA_ILi256EEESG_NSA_ILi64EEEEEENS_12float_e4m3_tENS5_IJlSC_lEEESJ_SK_NS4_8TiledMMAINS4_8MMA_AtomIJNS4_4SM904GMMA31MMA_64x256x32_F32E4M3E4M3_SS_TNILNSO_7ScaleInE1ELSQ_1EEEEEENS4_6LayoutISD_NS5_IJSC_NSA_ILi0EEESU_EEEEENS5_IJNS4_10UnderscoreESX_SX_EEEEENS4_13SM90_TMA_LOADENS4_14ComposedLayoutINS4_7SwizzleILi2ELi4ELi3EEENS4_18smem_ptr_flag_bitsILi8EEENST_INS5_IJNSA_ILi8EEESH_EEENS5_IJSH_SC_EEEEEEEvNS4_8identityENS4_23SM90_TMA_LOAD_MULTICASTES1A_vS1B_EENS_8epilogue10collective18CollectiveEpilogueINS1E_22Sm90TmaWarpSpecializedILi4ELi2ELi16ELb0ELb0EEEJSI_NS5_IJNSA_ILi128EEENSA_ILi32EEEEEESJ_SK_SJ_SK_NS1E_6fusion15FusionCallbacksIS1I_NS1M_17LinearCombinationISJ_fSJ_fLNS_15FloatRoundStyleE2EEESI_S1L_JEEES10_NS11_INS12_ILi1ELi4ELi3EEES15_NST_INS5_IJS16_S1K_EEENS5_IJS1K_SC_EEEEEEENS4_39AutoVectorizingCopyWithAssumedAlignmentILi128EEENS4_14SM90_TMA_STOREES1W_S1Y_NS4_9Copy_AtomIJNS4_17SM90_U32x4_STSM_NENS_6half_tEEEEvEEEvvEEEEvNT_6ParamsE,"",@"SHT_CUDA_INFO"
	.sectionflags	@""
	.align	4


	//----- nvinfo : EIATTR_CUDA_API_VERSION
	.align		4
        /*0000*/ 	.byte	0x04, 0x37
        /*0002*/ 	.short	(.L_22 - .L_21)
.L_21:
        /*0004*/ 	.word	0x00000082


	//----- nvinfo : EIATTR_KPARAM_INFO
	.align		4
.L_22:
        /*0008*/ 	.byte	0x04, 0x17
        /*000a*/ 	.short	(.L_24 - .L_23)
.L_23:
        /*000c*/ 	.word	0x00000000
        /*0010*/ 	.short	0x0000
        /*0012*/ 	.short	0x0070
        /*0014*/ 	.byte	0x00, 0xf0, 0x01, 0x1c


	//----- nvinfo : EIATTR_SPARSE_MMA_MASK
	.align		4
.L_24:
        /*0018*/ 	.byte	0x03, 0x50
        /*001a*/ 	.short	0x0000


	//----- nvinfo : EIATTR_MAXREG_COUNT
	.align		4
        /*001c*/ 	.byte	0x03, 0x1b
        /*001e*/ 	.short	0x00a8


	//----- nvinfo : EIATTR_NUM_BARRIERS
	.align		4
        /*0020*/ 	.byte	0x02, 0x4c
        /*0022*/ 	.byte	0x02
	.zero		1


	//----- nvinfo : EIATTR_EXTERNS
	.align		4
        /*0024*/ 	.byte	0x04, 0x0f
        /*0026*/ 	.short	(.L_26 - .L_25)


	//   ....[0]....
	.align		4
.L_25:
        /*0028*/ 	.word	index@(__assertfail)


	//----- nvinfo : EIATTR_ANNOTATIONS
	.align		4
.L_26:
        /*002c*/ 	.byte	0x04, 0x55
        /*002e*/ 	.short	(.L_28 - .L_27)


	//   ....[0]....
.L_27:
        /*0030*/ 	.word	0x00000001
        /*0034*/ 	.byte	0x90, 0x0b, 0x00, 0x00, 0x01, 0x00, 0x00, 0x00, 0x90, 0x0c, 0x00, 0x00, 0x01, 0x00, 0x00, 0x00
        /* <DEDUP_REMOVED lines=1537> */
        /*6054*/ 	.byte	0x90, 0xf8, 0x01, 0x00


	//----- nvinfo : EIATTR_MERCURY_ISA_VERSION
	.align		4
.L_28:
        /*6058*/ 	.byte	0x03, 0x5f
        /*605a*/ 	.short	0x0101


	//----- nvinfo : EIATTR_INT_WARP_WIDE_INSTR_OFFSETS
	.align		4
        /*605c*/ 	.byte	0x04, 0x31
        /*605e*/ 	.short	(.L_30 - .L_29)


	//   ....[0]....
.L_29:
        /*6060*/ 	.word	0x00000a00


	//   ....[1]....
        /*6064*/ 	.word	0x00000a10


	//   ....[2]....
        /*6068*/ 	.word	0x00000b70


	//----- nvinfo : EIATTR_COOP_GROUP_MASK_REGIDS
	.align		4
.L_30:
        /*606c*/ 	.byte	0x04, 0x29
        /*606e*/ 	.short	(.L_32 - .L_31)


	//   ....[0]....
.L_31:
        /*6070*/ 	.word	0xffffffff


	//   ....[1]....
        /*6074*/ 	.word	0xffffffff


	//   ....[2]....
        /*6078*/ 	.word	0xffffffff


	//   ....[3]....
        /*607c*/ 	.word	0xffffffff


	//   ....[4]....
        /*6080*/ 	.word	0xffffffff


	//   ....[5]....
        /*6084*/ 	.word	0xffffffff


	//   ....[6]....
        /*6088*/ 	.word	0xffffffff


	//----- nvinfo : EIATTR_COOP_GROUP_INSTR_OFFSETS
	.align		4
.L_32:
        /*608c*/ 	.byte	0x04, 0x28
        /*608e*/ 	.short	(.L_34 - .L_33)


	//   ....[0]....
.L_33:
        /*6090*/ 	.word	0x00000070


	//   ....[1]....
        /*6094*/ 	.word	0x000000a0


	//   ....[2]....
        /*6098*/ 	.word	0x00000460


	//   ....[3]....
        /*609c*/ 	.word	0x00000690


	//   ....[4]....
        /*60a0*/ 	.word	0x00000840


	//   ....[5]....
        /*60a4*/ 	.word	0x00000d20


	//   ....[6]....
        /*60a8*/ 	.word	0x00002fe0


	//----- nvinfo : EIATTR_REG_RECONFIG
	.align		4
.L_34:
        /*60ac*/ 	.byte	0x01, 0x54
	.zero		2


	//----- nvinfo : EIATTR_SYSCALL_OFFSETS
	.align		4
        /*60b0*/ 	.byte	0x04, 0x46
        /*60b2*/ 	.short	(.L_36 - .L_35)


	//   ....[0]....
.L_35:
        /*60b4*/ 	.word	0x00011690


	//   ....[1]....
        /*60b8*/ 	.word	0x000117d0


	//----- nvinfo : EIATTR_MBARRIER_INSTR_OFFSETS
	.align		4
.L_36:
        /*60bc*/ 	.byte	0x04, 0x39
        /*60be*/ 	.short	(.L_38 - .L_37)


	//   ....[0]....
.L_37:
        /*60c0*/ 	.word	0x000005c0
        /*60c4*/ 	.word	0x000000ff
        /*60c8*/ 	.word	0x00000000
        /*60cc*/ 	.short	0x0100
        /*60ce*/ 	.byte	0x08
	.zero		1


	//   ....[1]....
        /*60d0*/ 	.word	0x000005d0
        /*60d4*/ 	.word	0x000000ff
        /*60d8*/ 	.word	0x00000030
        /*60dc*/ 	.short	0x0100
        /*60de*/ 	.byte	0x08
	.zero		1


	//   ....[2]....
        /*60e0*/ 	.word	0x000005e0
        /*60e4*/ 	.word	0x000000ff
        /*60e8*/ 	.word	0x00000008
        /*60ec*/ 	.short	0x0100
        /*60ee*/ 	.byte	0x08
	.zero		1


	//   ....[3]....
        /*60f0*/ 	.word	0x000005f0
        /*60f4*/ 	.word	0x000000ff
        /*60f8*/ 	.word	0x00000038
        /*60fc*/ 	.short	0x0100
        /*60fe*/ 	.byte	0x08
	.zero		1


	//   ....[4]....
        /*6100*/ 	.word	0x00000600
        /*6104*/ 	.word	0x000000ff
        /*6108*/ 	.word	0x00000010
        /*610c*/ 	.short	0x0100
        /*610e*/ 	.byte	0x08
	.zero		1


	//   ....[5]....
        /*6110*/ 	.word	0x00000610
        /*6114*/ 	.word	0x000000ff
        /*6118*/ 	.word	0x00000040
        /*611c*/ 	.short	0x0100
        /*611e*/ 	.byte	0x08
	.zero		1


	//   ....[6]....
        /*6120*/ 	.word	0x00000620
        /*6124*/ 	.word	0x000000ff
        /*6128*/ 	.word	0x00000018
        /*612c*/ 	.short	0x0100
        /*612e*/ 	.byte	0x08
	.zero		1


	//   ....[7]....
        /*6130*/ 	.word	0x00000630
        /*6134*/ 	.word	0x000000ff
        /*6138*/ 	.word	0x00000048
        /*613c*/ 	.short	0x0100
        /*613e*/ 	.byte	0x08
	.zero		1


	//   ....[8]....
        /*6140*/ 	.word	0x00000640
        /*6144*/ 	.word	0x000000ff
        /*6148*/ 	.word	0x00000020
        /*614c*/ 	.short	0x0100
        /*614e*/ 	.byte	0x08
	.zero		1


	//   ....[9]....
        /*6150*/ 	.word	0x00000650
        /*6154*/ 	.word	0x000000ff
        /*6158*/ 	.word	0x00000050
        /*615c*/ 	.short	0x0100
        /*615e*/ 	.byte	0x08
	.zero		1


	//   ....[10]....
        /*6160*/ 	.word	0x00000660
        /*6164*/ 	.word	0x000000ff
        /*6168*/ 	.word	0x00000028
        /*616c*/ 	.short	0x0100
        /*616e*/ 	.byte	0x08
	.zero		1


	//   ....[11]....
        /*6170*/ 	.word	0x00000670
        /*6174*/ 	.word	0x000000ff
        /*6178*/ 	.word	0x00000058
        /*617c*/ 	.short	0x0100
        /*617e*/ 	.byte	0x08
	.zero		1


	//   ....[12]....
        /*6180*/ 	.word	0x000007a0
        /*6184*/ 	.word	0x000000ff
        /*6188*/ 	.word	0x00000060
        /*618c*/ 	.short	0x0100
        /*618e*/ 	.byte	0x08
	.zero		1


	//   ....[13]....
        /*6190*/ 	.word	0x000007b0
        /*6194*/ 	.word	0x000000ff
        /*6198*/ 	.word	0x00000080
        /*619c*/ 	.short	0x0100
        /*619e*/ 	.byte	0x08
	.zero		1


	//   ....[14]....
        /*61a0*/ 	.word	0x000007c0
        /*61a4*/ 	.word	0x000000ff
        /*61a8*/ 	.word	0x00000068
        /*61ac*/ 	.short	0x0100
        /*61ae*/ 	.byte	0x08
	.zero		1


	//   ....[15]....
        /*61b0*/ 	.word	0x000007d0
        /*61b4*/ 	.word	0x000000ff
        /*61b8*/ 	.word	0x00000088
        /*61bc*/ 	.short	0x0100
        /*61be*/ 	.byte	0x08
	.zero		1


	//   ....[16]....
        /*61c0*/ 	.word	0x000007e0
        /*61c4*/ 	.word	0x000000ff
        /*61c8*/ 	.word	0x00000070
        /*61cc*/ 	.short	0x0100
        /*61ce*/ 	.byte	0x08
	.zero		1


	//   ....[17]....
        /*61d0*/ 	.word	0x000007f0
        /*61d4*/ 	.word	0x000000ff
        /*61d8*/ 	.word	0x00000090
        /*61dc*/ 	.short	0x0100
        /*61de*/ 	.byte	0x08
	.zero		1


	//   ....[18]....
        /*61e0*/ 	.word	0x00000800
        /*61e4*/ 	.word	0x000000ff
        /*61e8*/ 	.word	0x00000078
        /*61ec*/ 	.short	0x0100
        /*61ee*/ 	.byte	0x08
	.zero		1


	//   ....[19]....
        /*61f0*/ 	.word	0x00000810
        /*61f4*/ 	.word	0x000000ff
        /*61f8*/ 	.word	0x00000098
        /*61fc*/ 	.short	0x0100
        /*61fe*/ 	.byte	0x08
	.zero		1


	//   ....[20]....
        /*6200*/ 	.word	0x00000c00
        /*6204*/ 	.word	0x000000ff
        /*6208*/ 	.word	0x000000a0
        /*620c*/ 	.short	0x0100
        /*620e*/ 	.byte	0x06
	.zero		1


	//   ....[21]....
        /*6210*/ 	.word	0x00000ca0
        /*6214*/ 	.word	0x000000ff
        /*6218*/ 	.word	0x000000a8
        /*621c*/ 	.short	0x0100
        /*621e*/ 	.byte	0x06
	.zero		1


	//   ....[22]....
        /*6220*/ 	.word	0x000033c0
        /*6224*/ 	.word	0x000000ff
        /*6228*/ 	.word	0x00000000
        /*622c*/ 	.short	0x010a
        /*622e*/ 	.byte	0x04
	.zero		1


	//   ....[23]....
        /*6230*/ 	.word	0x00003400
        /*6234*/ 	.word	0x000000ff
        /*6238*/ 	.word	0x00000000
        /*623c*/ 	.short	0x010a
        /*623e*/ 	.byte	0x04
	.zero		1


	//   ....[24]....
        /*6240*/ 	.word	0x000079b0
        /*6244*/ 	.word	0x000000ff
        /*6248*/ 	.word	0x00000000
        /*624c*/ 	.short	0x010a
        /*624e*/ 	.byte	0x06
	.zero		1


	//   ....[25]....
        /*6250*/ 	.word	0x000079f0
        /*6254*/ 	.word	0x000000ff
        /*6258*/ 	.word	0x00000000
        /*625c*/ 	.short	0x010a
        /*625e*/ 	.byte	0x06
	.zero		1


	//   ....[26]....
        /*6260*/ 	.word	0x0000d7a0
        /*6264*/ 	.word	0x00000000
        /*6268*/ 	.word	0x00000000
        /*626c*/ 	.short	0x0101
        /*626e*/ 	.byte	0x3f
	.zero		1


	//   ....[27]....
        /*6270*/ 	.word	0x00011440
        /*6274*/ 	.word	0x00000000
        /*6278*/ 	.word	0x00000000
        /*627c*/ 	.short	0x0101
        /*627e*/ 	.byte	0x3f
	.zero		1


	//   ....[28]....
        /*6280*/ 	.word	0x00011ce0
        /*6284*/ 	.word	0x00000006
        /*6288*/ 	.word	0x00000060
        /*628c*/ 	.short	0x010a
        /*628e*/ 	.byte	0x3f
	.zero		1


	//   ....[29]....
        /*6290*/ 	.word	0x00011f90
        /*6294*/ 	.word	0x00000006
        /*6298*/ 	.word	0x00000000
        /*629c*/ 	.short	0x0101
        /*629e*/ 	.byte	0x3f
	.zero		1


	//   ....[30]....
        /*62a0*/ 	.word	0x000126c0
        /*62a4*/ 	.word	0x00000007
        /*62a8*/ 	.word	0x00000060
        /*62ac*/ 	.short	0x010a
        /*62ae*/ 	.byte	0x3f
	.zero		1


	//   ....[31]....
        /*62b0*/ 	.word	0x00012940
        /*62b4*/ 	.word	0x00000007
        /*62b8*/ 	.word	0x00000000
        /*62bc*/ 	.short	0x0101
        /*62be*/ 	.byte	0x3f
	.zero		1


	//   ....[32]....
        /*62c0*/ 	.word	0x00013110
        /*62c4*/ 	.word	0x00000007
        /*62c8*/ 	.word	0x00000060
        /*62cc*/ 	.short	0x010a
        /*62ce*/ 	.byte	0x3f
	.zero		1


	//   ....[33]....
        /*62d0*/ 	.word	0x00013360
        /*62d4*/ 	.word	0x00000007
        /*62d8*/ 	.word	0x00000000
        /*62dc*/ 	.short	0x0101
        /*62de*/ 	.byte	0x3f
	.zero		1


	//   ....[34]....
        /*62e0*/ 	.word	0x00013a60
        /*62e4*/ 	.word	0x00000009
        /*62e8*/ 	.word	0x00000060
        /*62ec*/ 	.short	0x010a
        /*62ee*/ 	.byte	0x3f
	.zero		1


	//   ....[35]....
        /*62f0*/ 	.word	0x00013d30
        /*62f4*/ 	.word	0x00000009
        /*62f8*/ 	.word	0x00000000
        /*62fc*/ 	.short	0x0101
        /*62fe*/ 	.byte	0x3f
	.zero		1


	//   ....[36]....
        /*6300*/ 	.word	0x000144f0
        /*6304*/ 	.word	0x00000009
        /*6308*/ 	.word	0x00000060
        /*630c*/ 	.short	0x010a
        /*630e*/ 	.byte	0x3f
	.zero		1


	//   ....[37]....
        /*6310*/ 	.word	0x000147c0
        /*6314*/ 	.word	0x00000009
        /*6318*/ 	.word	0x00000000
        /*631c*/ 	.short	0x0101
        /*631e*/ 	.byte	0x3f
	.zero		1


	//   ....[38]....
        /*6320*/ 	.word	0x00014e80
        /*6324*/ 	.word	0x00000009
        /*6328*/ 	.word	0x00000060
        /*632c*/ 	.short	0x010a
        /*632e*/ 	.byte	0x3f
	.zero		1


	//   ....[39]....
        /*6330*/ 	.word	0x00015150
        /*6334*/ 	.word	0x00000009
        /*6338*/ 	.word	0x00000000
        /*633c*/ 	.short	0x0101
        /*633e*/ 	.byte	0x3f
	.zero		1


	//   ....[40]....
        /*6340*/ 	.word	0x00015910
        /*6344*/ 	.word	0x00000009
        /*6348*/ 	.word	0x00000060
        /*634c*/ 	.short	0x010a
        /*634e*/ 	.byte	0x3f
	.zero		1


	//   ....[41]....
        /*6350*/ 	.word	0x00015be0
        /*6354*/ 	.word	0x00000009
        /*6358*/ 	.word	0x00000000
        /*635c*/ 	.short	0x0101
        /*635e*/ 	.byte	0x3f
	.zero		1


	//   ....[42]....
        /*6360*/ 	.word	0x000162a0
        /*6364*/ 	.word	0x00000009
        /*6368*/ 	.word	0x00000060
        /*636c*/ 	.short	0x010a
        /*636e*/ 	.byte	0x3f
	.zero		1


	//   ....[43]....
        /*6370*/ 	.word	0x00016570
        /*6374*/ 	.word	0x00000009
        /*6378*/ 	.word	0x00000000
        /*637c*/ 	.short	0x0101
        /*637e*/ 	.byte	0x3f
	.zero		1


	//   ....[44]....
        /*6380*/ 	.word	0x00016d30
        /*6384*/ 	.word	0x00000009
        /*6388*/ 	.word	0x00000060
        /*638c*/ 	.short	0x010a
        /*638e*/ 	.byte	0x3f
	.zero		1


	//   ....[45]....
        /*6390*/ 	.word	0x00017000
        /*6394*/ 	.word	0x00000009
        /*6398*/ 	.word	0x00000000
        /*639c*/ 	.short	0x0101
        /*639e*/ 	.byte	0x3f
	.zero		1


	//   ....[46]....
        /*63a0*/ 	.word	0x000176c0
        /*63a4*/ 	.word	0x00000009
        /*63a8*/ 	.word	0x00000060
        /*63ac*/ 	.short	0x010a
        /*63ae*/ 	.byte	0x3f
	.zero		1


	//   ....[47]....
        /*63b0*/ 	.word	0x00017990
        /*63b4*/ 	.word	0x00000009
        /*63b8*/ 	.word	0x00000000
        /*63bc*/ 	.short	0x0101
        /*63be*/ 	.byte	0x3f
	.zero		1


	//   ....[48]....
        /*63c0*/ 	.word	0x00018150
        /*63c4*/ 	.word	0x00000009
        /*63c8*/ 	.word	0x00000060
        /*63cc*/ 	.short	0x010a
        /*63ce*/ 	.byte	0x3f
	.zero		1


	//   ....[49]....
        /*63d0*/ 	.word	0x00018420
        /*63d4*/ 	.word	0x00000009
        /*63d8*/ 	.word	0x00000000
        /*63dc*/ 	.short	0x0101
        /*63de*/ 	.byte	0x3f
	.zero		1


	//   ....[50]....
        /*63e0*/ 	.word	0x00018b60
        /*63e4*/ 	.word	0x00000009
        /*63e8*/ 	.word	0x00000060
        /*63ec*/ 	.short	0x010a
        /*63ee*/ 	.byte	0x3f
	.zero		1


	//   ....[51]....
        /*63f0*/ 	.word	0x00018e30
        /*63f4*/ 	.word	0x00000009
        /*63f8*/ 	.word	0x00000000
        /*63fc*/ 	.short	0x0101
        /*63fe*/ 	.byte	0x3f
	.zero		1


	//   ....[52]....
        /*6400*/ 	.word	0x000195f0
        /*6404*/ 	.word	0x00000009
        /*6408*/ 	.word	0x00000060
        /*640c*/ 	.short	0x010a
        /*640e*/ 	.byte	0x3f
	.zero		1


	//   ....[53]....
        /*6410*/ 	.word	0x000198c0
        /*6414*/ 	.word	0x00000009
        /*6418*/ 	.word	0x00000000
        /*641c*/ 	.short	0x0101
        /*641e*/ 	.byte	0x3f
	.zero		1


	//   ....[54]....
        /*6420*/ 	.word	0x0001a080
        /*6424*/ 	.word	0x00000009
        /*6428*/ 	.word	0x00000060
        /*642c*/ 	.short	0x010a
        /*642e*/ 	.byte	0x3f
	.zero		1


	//   ....[55]....
        /*6430*/ 	.word	0x0001a350
        /*6434*/ 	.word	0x00000009
        /*6438*/ 	.word	0x00000000
        /*643c*/ 	.short	0x0101
        /*643e*/ 	.byte	0x3f
	.zero		1


	//   ....[56]....
        /*6440*/ 	.word	0x0001ab10
        /*6444*/ 	.word	0x00000009
        /*6448*/ 	.word	0x00000060
        /*644c*/ 	.short	0x010a
        /*644e*/ 	.byte	0x3f
	.zero		1


	//   ....[57]....
        /*6450*/ 	.word	0x0001ade0
        /*6454*/ 	.word	0x00000009
        /*6458*/ 	.word	0x00000000
        /*645c*/ 	.short	0x0101
        /*645e*/ 	.byte	0x3f
	.zero		1


	//   ....[58]....
        /*6460*/ 	.word	0x0001b5a0
        /*6464*/ 	.word	0x0000000a
        /*6468*/ 	.word	0x00000060
        /*646c*/ 	.short	0x010a
        /*646e*/ 	.byte	0x3f
	.zero		1


	//   ....[59]....
        /*6470*/ 	.word	0x0001b830
        /*6474*/ 	.word	0x00000009
        /*6478*/ 	.word	0x00000000
        /*647c*/ 	.short	0x0101
        /*647e*/ 	.byte	0x3f
	.zero		1


	//   ....[60]....
        /*6480*/ 	.word	0x0001cd30
        /*6484*/ 	.word	0x000000ff
        /*6488*/ 	.word	0x000000a8
        /*648c*/ 	.short	0x010a
        /*648e*/ 	.byte	0x04
	.zero		1


	//   ....[61]....
        /*6490*/ 	.word	0x0001d130
        /*6494*/ 	.word	0x000000ff
        /*6498*/ 	.word	0x00000080
        /*649c*/ 	.short	0x010a
        /*649e*/ 	.byte	0x0d
	.zero		1


	//   ....[62]....
        /*64a0*/ 	.word	0x0001d220
        /*64a4*/ 	.word	0x000000ff
        /*64a8*/ 	.word	0x00000060
        /*64ac*/ 	.short	0x010b
        /*64ae*/ 	.byte	0x0d
	.zero		1


	//   ....[63]....
        /*64b0*/ 	.word	0x0001d280
        /*64b4*/ 	.word	0x000000ff
        /*64b8*/ 	.word	0x00000000
        /*64bc*/ 	.short	0x0101
        /*64be*/ 	.byte	0x1f
	.zero		1


	//   ....[64]....
        /*64c0*/ 	.word	0x0001d2b0
        /*64c4*/ 	.word	0x000000ff
        /*64c8*/ 	.word	0x00000088
        /*64cc*/ 	.short	0x010a
        /*64ce*/ 	.byte	0x0d
	.zero		1


	//   ....[65]....
        /*64d0*/ 	.word	0x0001d3c0
        /*64d4*/ 	.word	0x000000ff
        /*64d8*/ 	.word	0x00000068
        /*64dc*/ 	.short	0x010b
        /*64de*/ 	.byte	0x0d
	.zero		1


	//   ....[66]....
        /*64e0*/ 	.word	0x0001d430
        /*64e4*/ 	.word	0x000000ff
        /*64e8*/ 	.word	0x00000000
        /*64ec*/ 	.short	0x0101
        /*64ee*/ 	.byte	0x1e
	.zero		1


	//   ....[67]....
        /*64f0*/ 	.word	0x0001d460
        /*64f4*/ 	.word	0x000000ff
        /*64f8*/ 	.word	0x00000090
        /*64fc*/ 	.short	0x010a
        /*64fe*/ 	.byte	0x0d
	.zero		1


	//   ....[68]....
        /*6500*/ 	.word	0x0001d560
        /*6504*/ 	.word	0x000000ff
        /*6508*/ 	.word	0x00000070
        /*650c*/ 	.short	0x010b
        /*650e*/ 	.byte	0x0d
	.zero		1


	//   ....[69]....
        /*6510*/ 	.word	0x0001d5c0
        /*6514*/ 	.word	0x000000ff
        /*6518*/ 	.word	0x00000000
        /*651c*/ 	.short	0x0101
        /*651e*/ 	.byte	0x17
	.zero		1


	//   ....[70]....
        /*6520*/ 	.word	0x0001d5f0
        /*6524*/ 	.word	0x000000ff
        /*6528*/ 	.word	0x00000098
        /*652c*/ 	.short	0x010a
        /*652e*/ 	.byte	0x0d
	.zero		1


	//   ....[71]....
        /*6530*/ 	.word	0x0001d6f0
        /*6534*/ 	.word	0x000000ff
        /*6538*/ 	.word	0x00000078
        /*653c*/ 	.short	0x010b
        /*653e*/ 	.byte	0x0d
	.zero		1


	//   ....[72]....
        /*6540*/ 	.word	0x0001d760
        /*6544*/ 	.word	0x000000ff
        /*6548*/ 	.word	0x00000000
        /*654c*/ 	.short	0x0101
        /*654e*/ 	.byte	0x1d
	.zero		1


	//   ....[73]....
        /*6550*/ 	.word	0x0001d7a0
        /*6554*/ 	.word	0x000000ff
        /*6558*/ 	.word	0x00000080
        /*655c*/ 	.short	0x010a
        /*655e*/ 	.byte	0x0d
	.zero		1


	//   ....[74]....
        /*6560*/ 	.word	0x0001d890
        /*6564*/ 	.word	0x000000ff
        /*6568*/ 	.word	0x00000060
        /*656c*/ 	.short	0x010b
        /*656e*/ 	.byte	0x0d
	.zero		1


	//   ....[75]....
        /*6570*/ 	.word	0x0001d8d0
        /*6574*/ 	.word	0x000000ff
        /*6578*/ 	.word	0x00000000
        /*657c*/ 	.short	0x0101
        /*657e*/ 	.byte	0x1f
	.zero		1


	//   ....[76]....
        /*6580*/ 	.word	0x0001d900
        /*6584*/ 	.word	0x000000ff
        /*6588*/ 	.word	0x00000088
        /*658c*/ 	.short	0x010a
        /*658e*/ 	.byte	0x0d
	.zero		1


	//   ....[77]....
        /*6590*/ 	.word	0x0001da00
        /*6594*/ 	.word	0x000000ff
        /*6598*/ 	.word	0x00000068
        /*659c*/ 	.short	0x010b
        /*659e*/ 	.byte	0x0d
	.zero		1


	//   ....[78]....
        /*65a0*/ 	.word	0x0001da40
        /*65a4*/ 	.word	0x000000ff
        /*65a8*/ 	.word	0x00000000
        /*65ac*/ 	.short	0x0101
        /*65ae*/ 	.byte	0x1e
	.zero		1


	//   ....[79]....
        /*65b0*/ 	.word	0x0001da80
        /*65b4*/ 	.word	0x000000ff
        /*65b8*/ 	.word	0x00000090
        /*65bc*/ 	.short	0x010a
        /*65be*/ 	.byte	0x0d
	.zero		1


	//   ....[80]....
        /*65c0*/ 	.word	0x0001db70
        /*65c4*/ 	.word	0x000000ff
        /*65c8*/ 	.word	0x00000070
        /*65cc*/ 	.short	0x010b
        /*65ce*/ 	.byte	0x0d
	.zero		1


	//   ....[81]....
        /*65d0*/ 	.word	0x0001dbb0
        /*65d4*/ 	.word	0x000000ff
        /*65d8*/ 	.word	0x00000000
        /*65dc*/ 	.short	0x0101
        /*65de*/ 	.byte	0x17
	.zero		1


	//   ....[82]....
        /*65e0*/ 	.word	0x0001dbe0
        /*65e4*/ 	.word	0x000000ff
        /*65e8*/ 	.word	0x00000098
        /*65ec*/ 	.short	0x010a
        /*65ee*/ 	.byte	0x0d
	.zero		1


	//   ....[83]....
        /*65f0*/ 	.word	0x0001dce0
        /*65f4*/ 	.word	0x000000ff
        /*65f8*/ 	.word	0x00000078
        /*65fc*/ 	.short	0x010b
        /*65fe*/ 	.byte	0x0d
	.zero		1


	//   ....[84]....
        /*6600*/ 	.word	0x0001dd20
        /*6604*/ 	.word	0x000000ff
        /*6608*/ 	.word	0x00000000
        /*660c*/ 	.short	0x0101
        /*660e*/ 	.byte	0x1d
	.zero		1


	//   ....[85]....
        /*6610*/ 	.word	0x0001dd60
        /*6614*/ 	.word	0x000000ff
        /*6618*/ 	.word	0x00000080
        /*661c*/ 	.short	0x010a
        /*661e*/ 	.byte	0x0d
	.zero		1


	//   ....[86]....
        /*6620*/ 	.word	0x0001de60
        /*6624*/ 	.word	0x000000ff
        /*6628*/ 	.word	0x00000060
        /*662c*/ 	.short	0x010b
        /*662e*/ 	.byte	0x0d
	.zero		1


	//   ....[87]....
        /*6630*/ 	.word	0x0001dea0
        /*6634*/ 	.word	0x000000ff
        /*6638*/ 	.word	0x00000000
        /*663c*/ 	.short	0x0101
        /*663e*/ 	.byte	0x1f
	.zero		1


	//   ....[88]....
        /*6640*/ 	.word	0x0001ded0
        /*6644*/ 	.word	0x000000ff
        /*6648*/ 	.word	0x00000088
        /*664c*/ 	.short	0x010a
        /*664e*/ 	.byte	0x0d
	.zero		1


	//   ....[89]....
        /*6650*/ 	.word	0x0001dfd0
        /*6654*/ 	.word	0x000000ff
        /*6658*/ 	.word	0x00000068
        /*665c*/ 	.short	0x010b
        /*665e*/ 	.byte	0x0d
	.zero		1


	//   ....[90]....
        /*6660*/ 	.word	0x0001e010
        /*6664*/ 	.word	0x000000ff
        /*6668*/ 	.word	0x00000000
        /*666c*/ 	.short	0x0101
        /*666e*/ 	.byte	0x1e
	.zero		1


	//   ....[91]....
        /*6670*/ 	.word	0x0001e050
        /*6674*/ 	.word	0x000000ff
        /*6678*/ 	.word	0x00000090
        /*667c*/ 	.short	0x010a
        /*667e*/ 	.byte	0x0d
	.zero		1


	//   ....[92]....
        /*6680*/ 	.word	0x0001e150
        /*6684*/ 	.word	0x000000ff
        /*6688*/ 	.word	0x00000070
        /*668c*/ 	.short	0x010b
        /*668e*/ 	.byte	0x0d
	.zero		1


	//   ....[93]....
        /*6690*/ 	.word	0x0001e190
        /*6694*/ 	.word	0x000000ff
        /*6698*/ 	.word	0x00000000
        /*669c*/ 	.short	0x0101
        /*669e*/ 	.byte	0x17
	.zero		1


	//   ....[94]....
        /*66a0*/ 	.word	0x0001e1c0
        /*66a4*/ 	.word	0x000000ff
        /*66a8*/ 	.word	0x00000098
        /*66ac*/ 	.short	0x010a
        /*66ae*/ 	.byte	0x0d
	.zero		1


	//   ....[95]....
        /*66b0*/ 	.word	0x0001e2c0
        /*66b4*/ 	.word	0x000000ff
        /*66b8*/ 	.word	0x00000078
        /*66bc*/ 	.short	0x010b
        /*66be*/ 	.byte	0x0d
	.zero		1


	//   ....[96]....
        /*66c0*/ 	.word	0x0001e300
        /*66c4*/ 	.word	0x000000ff
        /*66c8*/ 	.word	0x00000000
        /*66cc*/ 	.short	0x0101
        /*66ce*/ 	.byte	0x1d
	.zero		1


	//   ....[97]....
        /*66d0*/ 	.word	0x0001e340
        /*66d4*/ 	.word	0x000000ff
        /*66d8*/ 	.word	0x00000080
        /*66dc*/ 	.short	0x010a
        /*66de*/ 	.byte	0x0d
	.zero		1


	//   ....[98]....
        /*66e0*/ 	.word	0x0001e440
        /*66e4*/ 	.word	0x000000ff
        /*66e8*/ 	.word	0x00000060
        /*66ec*/ 	.short	0x010b
        /*66ee*/ 	.byte	0x0d
	.zero		1


	//   ....[99]....
        /*66f0*/ 	.word	0x0001e480
        /*66f4*/ 	.word	0x000000ff
        /*66f8*/ 	.word	0x00000000
        /*66fc*/ 	.short	0x0101
        /*66fe*/ 	.byte	0x1f
	.zero		1


	//   ....[100]....
        /*6700*/ 	.word	0x0001e4b0
        /*6704*/ 	.word	0x000000ff
        /*6708*/ 	.word	0x00000088
        /*670c*/ 	.short	0x010a
        /*670e*/ 	.byte	0x0d
	.zero		1


	//   ....[101]....
        /*6710*/ 	.word	0x0001e5b0
        /*6714*/ 	.word	0x000000ff
        /*6718*/ 	.word	0x00000068
        /*671c*/ 	.short	0x010b
        /*671e*/ 	.byte	0x0d
	.zero		1


	//   ....[102]....
        /*6720*/ 	.word	0x0001e5f0
        /*6724*/ 	.word	0x000000ff
        /*6728*/ 	.word	0x00000000
        /*672c*/ 	.short	0x0101
        /*672e*/ 	.byte	0x1e
	.zero		1


	//   ....[103]....
        /*6730*/ 	.word	0x0001e630
        /*6734*/ 	.word	0x000000ff
        /*6738*/ 	.word	0x00000090
        /*673c*/ 	.short	0x010a
        /*673e*/ 	.byte	0x0d
	.zero		1


	//   ....[104]....
        /*6740*/ 	.word	0x0001e730
        /*6744*/ 	.word	0x000000ff
        /*6748*/ 	.word	0x00000070
        /*674c*/ 	.short	0x010b
        /*674e*/ 	.byte	0x0d
	.zero		1


	//   ....[105]....
        /*6750*/ 	.word	0x0001e770
        /*6754*/ 	.word	0x000000ff
        /*6758*/ 	.word	0x00000000
        /*675c*/ 	.short	0x0101
        /*675e*/ 	.byte	0x17
	.zero		1


	//   ....[106]....
        /*6760*/ 	.word	0x0001e7a0
        /*6764*/ 	.word	0x000000ff
        /*6768*/ 	.word	0x00000098
        /*676c*/ 	.short	0x010a
        /*676e*/ 	.byte	0x0d
	.zero		1


	//   ....[107]....
        /*6770*/ 	.word	0x0001e8a0
        /*6774*/ 	.word	0x000000ff
        /*6778*/ 	.word	0x00000078
        /*677c*/ 	.short	0x010b
        /*677e*/ 	.byte	0x0d
	.zero		1


	//   ....[108]....
        /*6780*/ 	.word	0x0001e8f0
        /*6784*/ 	.word	0x000000ff
        /*6788*/ 	.word	0x00000000
        /*678c*/ 	.short	0x0101
        /*678e*/ 	.byte	0x1d
	.zero		1


	//   ....[109]....
        /*6790*/ 	.word	0x0001f010
        /*6794*/ 	.word	0x00000000
        /*6798*/ 	.word	0x00000080
        /*679c*/ 	.short	0x010a
        /*679e*/ 	.byte	0x3f
	.zero		1


	//   ....[110]....
        /*67a0*/ 	.word	0x0001f050
        /*67a4*/ 	.word	0x00000000
        /*67a8*/ 	.word	0x00000088
        /*67ac*/ 	.short	0x010a
        /*67ae*/ 	.byte	0x3f
	.zero		1


	//   ....[111]....
        /*67b0*/ 	.word	0x0001f090
        /*67b4*/ 	.word	0x00000000
        /*67b8*/ 	.word	0x00000090
        /*67bc*/ 	.short	0x010a
        /*67be*/ 	.byte	0x3f
	.zero		1


	//   ....[112]....
        /*67c0*/ 	.word	0x0001f0f0
        /*67c4*/ 	.word	0x00000000
        /*67c8*/ 	.word	0x00000098
        /*67cc*/ 	.short	0x010a
        /*67ce*/ 	.byte	0x3f
	.zero		1


	//   ....[113]....
        /*67d0*/ 	.word	0x0001f430
        /*67d4*/ 	.word	0x0000000c
        /*67d8*/ 	.word	0x00000030
        /*67dc*/ 	.short	0x010a
        /*67de*/ 	.byte	0x3f
	.zero		1


	//   ....[114]....
        /*67e0*/ 	.word	0x0001f790
        /*67e4*/ 	.word	0x00000002
        /*67e8*/ 	.word	0x000000a8
        /*67ec*/ 	.short	0x0101
        /*67ee*/ 	.byte	0x3f
	.zero		1


	//   ....[115]....
        /*67f0*/ 	.word	0x0001ff60
        /*67f4*/ 	.word	0x00000004
        /*67f8*/ 	.word	0x00000000
        /*67fc*/ 	.short	0x010a
        /*67fe*/ 	.byte	0x3f
	.zero		1


	//   ....[116]....
        /*6800*/ 	.word	0x0001fff0
        /*6804*/ 	.word	0x00000003
        /*6808*/ 	.word	0x00000000
        /*680c*/ 	.short	0x010a
        /*680e*/ 	.byte	0x3f
	.zero		1


	//   ....[117]....
        /*6810*/ 	.word	0x00020080
        /*6814*/ 	.word	0x00000003
        /*6818*/ 	.word	0x00000000
        /*681c*/ 	.short	0x010a
        /*681e*/ 	.byte	0x3f
	.zero		1


	//   ....[118]....
        /*6820*/ 	.word	0x00020110
        /*6824*/ 	.word	0x00000003
        /*6828*/ 	.word	0x00000000
        /*682c*/ 	.short	0x010a
        /*682e*/ 	.byte	0x3f
	.zero		1


	//   ....[119]....
        /*6830*/ 	.word	0x000201a0
        /*6834*/ 	.word	0x00000003
        /*6838*/ 	.word	0x00000000
        /*683c*/ 	.short	0x010a
        /*683e*/ 	.byte	0x3f
	.zero		1


	//   ....[120]....
        /*6840*/ 	.word	0x00020230
        /*6844*/ 	.word	0x00000003
        /*6848*/ 	.word	0x00000000
        /*684c*/ 	.short	0x010a
        /*684e*/ 	.byte	0x3f
	.zero		1


	//   ....[121]....
        /*6850*/ 	.word	0x000202a0
        /*6854*/ 	.word	0x00000005
        /*6858*/ 	.word	0x00000000
        /*685c*/ 	.short	0x010a
        /*685e*/ 	.byte	0x3f
	.zero		1


	//   ....[122]....
        /*6860*/ 	.word	0x00020300
        /*6864*/ 	.word	0x00000004
        /*6868*/ 	.word	0x00000000
        /*686c*/ 	.short	0x010a
        /*686e*/ 	.byte	0x3f
	.zero		1


	//   ....[123]....
        /*6870*/ 	.word	0x00020350
        /*6874*/ 	.word	0x00000006
        /*6878*/ 	.word	0x00000060
        /*687c*/ 	.short	0x010a
        /*687e*/ 	.byte	0x3f
	.zero		1


	//   ....[124]....
        /*6880*/ 	.word	0x000203a0
        /*6884*/ 	.word	0x00000007
        /*6888*/ 	.word	0x00000060
        /*688c*/ 	.short	0x010a
        /*688e*/ 	.byte	0x3f
	.zero		1


	//   ....[125]....
        /*6890*/ 	.word	0x000203f0
        /*6894*/ 	.word	0x00000007
        /*6898*/ 	.word	0x00000060
        /*689c*/ 	.short	0x010a
        /*689e*/ 	.byte	0x3f
	.zero		1


	//   ....[126]....
        /*68a0*/ 	.word	0x00020440
        /*68a4*/ 	.word	0x00000009
        /*68a8*/ 	.word	0x00000060
        /*68ac*/ 	.short	0x010a
        /*68ae*/ 	.byte	0x3f
	.zero		1


	//   ....[127]....
        /*68b0*/ 	.word	0x00020490
        /*68b4*/ 	.word	0x00000009
        /*68b8*/ 	.word	0x00000060
        /*68bc*/ 	.short	0x010a
        /*68be*/ 	.byte	0x3f
	.zero		1


	//   ....[128]....
        /*68c0*/ 	.word	0x000204e0
        /*68c4*/ 	.word	0x00000009
        /*68c8*/ 	.word	0x00000060
        /*68cc*/ 	.short	0x010a
        /*68ce*/ 	.byte	0x3f
	.zero		1


	//   ....[129]....
        /*68d0*/ 	.word	0x00020530
        /*68d4*/ 	.word	0x00000009
        /*68d8*/ 	.word	0x00000060
        /*68dc*/ 	.short	0x010a
        /*68de*/ 	.byte	0x3f
	.zero		1


	//   ....[130]....
        /*68e0*/ 	.word	0x00020580
        /*68e4*/ 	.word	0x00000009
        /*68e8*/ 	.word	0x00000060
        /*68ec*/ 	.short	0x010a
        /*68ee*/ 	.byte	0x3f
	.zero		1


	//   ....[131]....
        /*68f0*/ 	.word	0x000205d0
        /*68f4*/ 	.word	0x00000009
        /*68f8*/ 	.word	0x00000060
        /*68fc*/ 	.short	0x010a
        /*68fe*/ 	.byte	0x3f
	.zero		1


	//   ....[132]....
        /*6900*/ 	.word	0x00020620
        /*6904*/ 	.word	0x00000009
        /*6908*/ 	.word	0x00000060
        /*690c*/ 	.short	0x010a
        /*690e*/ 	.byte	0x3f
	.zero		1


	//   ....[133]....
        /*6910*/ 	.word	0x00020670
        /*6914*/ 	.word	0x00000009
        /*6918*/ 	.word	0x00000060
        /*691c*/ 	.short	0x010a
        /*691e*/ 	.byte	0x3f
	.zero		1


	//   ....[134]....
        /*6920*/ 	.word	0x000206c0
        /*6924*/ 	.word	0x00000009
        /*6928*/ 	.word	0x00000060
        /*692c*/ 	.short	0x010a
        /*692e*/ 	.byte	0x3f
	.zero		1


	//   ....[135]....
        /*6930*/ 	.word	0x00020710
        /*6934*/ 	.word	0x00000009
        /*6938*/ 	.word	0x00000060
        /*693c*/ 	.short	0x010a
        /*693e*/ 	.byte	0x3f
	.zero		1


	//   ....[136]....
        /*6940*/ 	.word	0x00020760
        /*6944*/ 	.word	0x00000009
        /*6948*/ 	.word	0x00000060
        /*694c*/ 	.short	0x010a
        /*694e*/ 	.byte	0x3f
	.zero		1


	//   ....[137]....
        /*6950*/ 	.word	0x000207b0
        /*6954*/ 	.word	0x00000009
        /*6958*/ 	.word	0x00000060
        /*695c*/ 	.short	0x010a
        /*695e*/ 	.byte	0x3f
	.zero		1


	//   ....[138]....
        /*6960*/ 	.word	0x00020800
        /*6964*/ 	.word	0x0000000a
        /*6968*/ 	.word	0x00000060
        /*696c*/ 	.short	0x010a
        /*696e*/ 	.byte	0x3f
	.zero		1


	//   ....[139]....
        /*6970*/ 	.word	0x00020860
        /*6974*/ 	.word	0x00000007
        /*6978*/ 	.word	0x000000a8
        /*697c*/ 	.short	0x010a
        /*697e*/ 	.byte	0x3f
	.zero		1


	//   ....[140]....
        /*6980*/ 	.word	0x000208c0
        /*6984*/ 	.word	0x00000003
        /*6988*/ 	.word	0x00000080
        /*698c*/ 	.short	0x010a
        /*698e*/ 	.byte	0x3f
	.zero		1


	//   ....[141]....
        /*6990*/ 	.word	0x00020920
        /*6994*/ 	.word	0x00000003
        /*6998*/ 	.word	0x00000088
        /*699c*/ 	.short	0x010a
        /*699e*/ 	.byte	0x3f
	.zero		1


	//   ....[142]....
        /*69a0*/ 	.word	0x00020980
        /*69a4*/ 	.word	0x00000003
        /*69a8*/ 	.word	0x00000090
        /*69ac*/ 	.short	0x010a
        /*69ae*/ 	.byte	0x3f
	.zero		1


	//   ....[143]....
        /*69b0*/ 	.word	0x000209e0
        /*69b4*/ 	.word	0x00000003
        /*69b8*/ 	.word	0x00000098
        /*69bc*/ 	.short	0x010a
        /*69be*/ 	.byte	0x3f
	.zero		1


	//   ....[144]....
        /*69c0*/ 	.word	0x00020a40
        /*69c4*/ 	.word	0x00000003
        /*69c8*/ 	.word	0x00000080
        /*69cc*/ 	.short	0x010a
        /*69ce*/ 	.byte	0x3f
	.zero		1


	//   ....[145]....
        /*69d0*/ 	.word	0x00020aa0
        /*69d4*/ 	.word	0x00000003
        /*69d8*/ 	.word	0x00000088
        /*69dc*/ 	.short	0x010a
        /*69de*/ 	.byte	0x3f
	.zero		1


	//   ....[146]....
        /*69e0*/ 	.word	0x00020b00
        /*69e4*/ 	.word	0x00000003
        /*69e8*/ 	.word	0x00000090
        /*69ec*/ 	.short	0x010a
        /*69ee*/ 	.byte	0x3f
	.zero		1


	//   ....[147]....
        /*69f0*/ 	.word	0x00020b60
        /*69f4*/ 	.word	0x00000003
        /*69f8*/ 	.word	0x00000098
        /*69fc*/ 	.short	0x010a
        /*69fe*/ 	.byte	0x3f
	.zero		1


	//   ....[148]....
        /*6a00*/ 	.word	0x00020bc0
        /*6a04*/ 	.word	0x00000003
        /*6a08*/ 	.word	0x00000080
        /*6a0c*/ 	.short	0x010a
        /*6a0e*/ 	.byte	0x3f
	.zero		1


	//   ....[149]....
        /*6a10*/ 	.word	0x00020c20
        /*6a14*/ 	.word	0x00000003
        /*6a18*/ 	.word	0x00000088
        /*6a1c*/ 	.short	0x010a
        /*6a1e*/ 	.byte	0x3f
	.zero		1


	//   ....[150]....
        /*6a20*/ 	.word	0x00020c80
        /*6a24*/ 	.word	0x00000003
        /*6a28*/ 	.word	0x00000090
        /*6a2c*/ 	.short	0x010a
        /*6a2e*/ 	.byte	0x3f
	.zero		1


	//   ....[151]....
        /*6a30*/ 	.word	0x00020ce0
        /*6a34*/ 	.word	0x00000003
        /*6a38*/ 	.word	0x00000098
        /*6a3c*/ 	.short	0x010a
        /*6a3e*/ 	.byte	0x3f
	.zero		1


	//   ....[152]....
        /*6a40*/ 	.word	0x00020d40
        /*6a44*/ 	.word	0x00000003
        /*6a48*/ 	.word	0x00000080
        /*6a4c*/ 	.short	0x010a
        /*6a4e*/ 	.byte	0x3f
	.zero		1


	//   ....[153]....
        /*6a50*/ 	.word	0x00020da0
        /*6a54*/ 	.word	0x00000003
        /*6a58*/ 	.word	0x00000088
        /*6a5c*/ 	.short	0x010a
        /*6a5e*/ 	.byte	0x3f
	.zero		1


	//   ....[154]....
        /*6a60*/ 	.word	0x00020e00
        /*6a64*/ 	.word	0x00000003
        /*6a68*/ 	.word	0x00000090
        /*6a6c*/ 	.short	0x010a
        /*6a6e*/ 	.byte	0x3f
	.zero		1


	//   ....[155]....
        /*6a70*/ 	.word	0x00020e60
        /*6a74*/ 	.word	0x00000003
        /*6a78*/ 	.word	0x00000098
        /*6a7c*/ 	.short	0x010a
        /*6a7e*/ 	.byte	0x3f
	.zero		1


	//   ....[156]....
        /*6a80*/ 	.word	0x00020eb0
        /*6a84*/ 	.word	0x00000000
        /*6a88*/ 	.word	0x00000080
        /*6a8c*/ 	.short	0x010a
        /*6a8e*/ 	.byte	0x3f
	.zero		1


	//   ....[157]....
        /*6a90*/ 	.word	0x00020f00
        /*6a94*/ 	.word	0x00000000
        /*6a98*/ 	.word	0x00000088
        /*6a9c*/ 	.short	0x010a
        /*6a9e*/ 	.byte	0x3f
	.zero		1


	//   ....[158]....
        /*6aa0*/ 	.word	0x00020f50
        /*6aa4*/ 	.word	0x00000000
        /*6aa8*/ 	.word	0x00000090
        /*6aac*/ 	.short	0x010a
        /*6aae*/ 	.byte	0x3f
	.zero		1


	//   ....[159]....
        /*6ab0*/ 	.word	0x00021030
        /*6ab4*/ 	.word	0x0000000c
        /*6ab8*/ 	.word	0x00000030
        /*6abc*/ 	.short	0x010a
        /*6abe*/ 	.byte	0x3f
	.zero		1


	//   ....[160]....
        /*6ac0*/ 	.word	0x00021110
        /*6ac4*/ 	.word	0x00000004
        /*6ac8*/ 	.word	0x00000000
        /*6acc*/ 	.short	0x010a
        /*6ace*/ 	.byte	0x3f
	.zero		1


	//   ....[161]....
        /*6ad0*/ 	.word	0x00021160
        /*6ad4*/ 	.word	0x00000003
        /*6ad8*/ 	.word	0x00000000
        /*6adc*/ 	.short	0x010a
        /*6ade*/ 	.byte	0x3f
	.zero		1


	//   ....[162]....
        /*6ae0*/ 	.word	0x000211b0
        /*6ae4*/ 	.word	0x00000003
        /*6ae8*/ 	.word	0x00000000
        /*6aec*/ 	.short	0x010a
        /*6aee*/ 	.byte	0x3f
	.zero		1


	//   ....[163]....
        /*6af0*/ 	.word	0x00021200
        /*6af4*/ 	.word	0x00000003
        /*6af8*/ 	.word	0x00000000
        /*6afc*/ 	.short	0x010a
        /*6afe*/ 	.byte	0x3f
	.zero		1


	//   ....[164]....
        /*6b00*/ 	.word	0x00021250
        /*6b04*/ 	.word	0x00000003
        /*6b08*/ 	.word	0x00000000
        /*6b0c*/ 	.short	0x010a
        /*6b0e*/ 	.byte	0x3f
	.zero		1


	//----- nvinfo : EIATTR_NUM_MBARRIERS
	.align		4
.L_38:
        /*6b10*/ 	.byte	0x03, 0x38
        /*6b12*/ 	.short	0x0016


	//----- nvinfo : EIATTR_EXIT_INSTR_OFFSETS
	.align		4
        /*6b14*/ 	.byte	0x04, 0x1c
        /*6b16*/ 	.short	(.L_40 - .L_39)


	//   ....[0]....
.L_39:
        /*6b18*/ 	.word	0x00000f40


	//   ....[1]....
        /*6b1c*/ 	.word	0x00001700


	//   ....[2]....
        /*6b20*/ 	.word	0x0001c680


	//   ....[3]....
        /*6b24*/ 	.word	0x0001cc30


	//   ....[4]....
        /*6b28*/ 	.word	0x0001ccc0


	//   ....[5]....
        /*6b2c*/ 	.word	0x0001f140


	//   ....[6]....
        /*6b30*/ 	.word	0x00020280


	//----- nvinfo : EIATTR_MAX_THREADS
	.align		4
.L_40:
        /*6b34*/ 	.byte	0x04, 0x05
        /*6b36*/ 	.short	(.L_42 - .L_41)
.L_41:
        /*6b38*/ 	.word	0x00000180
        /*6b3c*/ 	.word	0x00000001
        /*6b40*/ 	.word	0x00000001


	//----- nvinfo : EIATTR_CRS_STACK_SIZE
	.align		4
.L_42:
        /*6b44*/ 	.byte	0x04, 0x1e
        /*6b46*/ 	.short	(.L_44 - .L_43)
.L_43:
        /*6b48*/ 	.word	0x00000000


	//----- nvinfo : EIATTR_CBANK_PARAM_SIZE
	.align		4
.L_44:
        /*6b4c*/ 	.byte	0x03, 0x19
        /*6b4e*/ 	.short	0x0770


	//----- nvinfo : EIATTR_PARAM_CBANK
	.align		4
        /*6b50*/ 	.byte	0x04, 0x0a
        /*6b52*/ 	.short	(.L_46 - .L_45)
	.align		4
.L_45:
        /*6b54*/ 	.word	index@(.nv.constant0._ZN7cutlass13device_kernelINS_4gemm6kernel13GemmUniversalIN4cute5tupleIJiiiiEEENS1_10collective13CollectiveMmaINS1_37MainloopSm90TmaGmmaWarpSpecializedFP8ILi6ENS5_IJNS4_1CILi2EEENSA_ILi1EEESC_EEENS1_35KernelTmaWarpSpecializedCooperativeEEENS5_IJNSA_ILi256EEESG_NSA_ILi64EEEEEENS_12float_e4m3_tENS5_IJlSC_lEEESJ_SK_NS4_8TiledMMAINS4_8MMA_AtomIJNS4_4SM904GMMA31MMA_64x256x32_F32E4M3E4M3_SS_TNILNSO_7ScaleInE1ELSQ_1EEEEEENS4_6LayoutISD_NS5_IJSC_NSA_ILi0EEESU_EEEEENS5_IJNS4_10UnderscoreESX_SX_EEEEENS4_13SM90_TMA_LOADENS4_14ComposedLayoutINS4_7SwizzleILi2ELi4ELi3EEENS4_18smem_ptr_flag_bitsILi8EEENST_INS5_IJNSA_ILi8EEESH_EEENS5_IJSH_SC_EEEEEEEvNS4_8identityENS4_23SM90_TMA_LOAD_MULTICASTES1A_vS1B_EENS_8epilogue10collective18CollectiveEpilogueINS1E_22Sm90TmaWarpSpecializedILi4ELi2ELi16ELb0ELb0EEEJSI_NS5_IJNSA_ILi128EEENSA_ILi32EEEEEESJ_SK_SJ_SK_NS1E_6fusion15FusionCallbacksIS1I_NS1M_17LinearCombinationISJ_fSJ_fLNS_15FloatRoundStyleE2EEESI_S1L_JEEES10_NS11_INS12_ILi1ELi4ELi3EEES15_NST_INS5_IJS16_S1K_EEENS5_IJS1K_SC_EEEEEEENS4_39AutoVectorizingCopyWithAssumedAlignmentILi128EEENS4_14SM90_TMA_STOREES1W_S1Y_NS4_9Copy_AtomIJNS4_17SM90_U32x4_STSM_NENS_6half_tEEEEvEEEvvEEEEvNT_6ParamsE)
        /*6b58*/ 	.short	0x0210
        /*6b5a*/ 	.short	0x0770


	//----- nvinfo : EIATTR_SW_WAR
	.align		4
.L_46:
        /*6b5c*/ 	.byte	0x04, 0x36
        /*6b5e*/ 	.short	(.L_48 - .L_47)
.L_47:
        /*6b60*/ 	.word	0x00000008
.L_48:


//--------------------- .nv.callgraph             --------------------------
	.section	.nv.callgraph,"",@"SHT_CUDA_CALLGRAPH"
	.align	4
	.sectionentsize	8
	.align		4
        /*0000*/ 	.word	0x00000000
	.align		4
        /*0004*/ 	.word	0xffffffff
	.align		4
        /*0008*/ 	.word	index@(_ZN7cutlass13device_kernelINS_4gemm6kernel13GemmUniversalIN4cute5tupleIJiiiiEEENS1_10collective13CollectiveMmaINS1_37MainloopSm90TmaGmmaWarpSpecializedFP8ILi6ENS5_IJNS4_1CILi2EEENSA_ILi1EEESC_EEENS1_35KernelTmaWarpSpecializedCooperativeEEENS5_IJNSA_ILi256EEESG_NSA_ILi64EEEEEENS_12float_e4m3_tENS5_IJlSC_lEEESJ_SK_NS4_8TiledMMAINS4_8MMA_AtomIJNS4_4SM904GMMA31MMA_64x256x32_F32E4M3E4M3_SS_TNILNSO_7ScaleInE1ELSQ_1EEEEEENS4_6LayoutISD_NS5_IJSC_NSA_ILi0EEESU_EEEEENS5_IJNS4_10UnderscoreESX_SX_EEEEENS4_13SM90_TMA_LOADENS4_14ComposedLayoutINS4_7SwizzleILi2ELi4ELi3EEENS4_18smem_ptr_flag_bitsILi8EEENST_INS5_IJNSA_ILi8EEESH_EEENS5_IJSH_SC_EEEEEEEvNS4_8identityENS4_23SM90_TMA_LOAD_MULTICASTES1A_vS1B_EENS_8epilogue10collective18CollectiveEpilogueINS1E_22Sm90TmaWarpSpecializedILi4ELi2ELi16ELb0ELb0EEEJSI_NS5_IJNSA_ILi128EEENSA_ILi32EEEEEESJ_SK_SJ_SK_NS1E_6fusion15FusionCallbacksIS1I_NS1M_17LinearCombinationISJ_fSJ_fLNS_15FloatRoundStyleE2EEESI_S1L_JEEES10_NS11_INS12_ILi1ELi4ELi3EEES15_NST_INS5_IJS16_S1K_EEENS5_IJS1K_SC_EEEEEEENS4_39AutoVectorizingCopyWithAssumedAlignmentILi128EEENS4_14SM90_TMA_STOREES1W_S1Y_NS4_9Copy_AtomIJNS4_17SM90_U32x4_STSM_NENS_6half_tEEEEvEEEvvEEEEvNT_6ParamsE)
	.align		4
        /*000c*/ 	.word	index@(__assertfail)
	.align		4
        /*0010*/ 	.word	0x00000000
	.align		4
        /*0014*/ 	.word	0xfffffffe
	.align		4
        /*0018*/ 	.word	0x00000000
	.align		4
        /*001c*/ 	.word	0xfffffffd
	.align		4
        /*0020*/ 	.word	0x00000000
	.align		4
        /*0024*/ 	.word	0xfffffffc


//--------------------- .nv.constant4             --------------------------
	.section	.nv.constant4,"a",@progbits
	.align	8
	.align		8
.nv.constant4:
        /*0000*/ 	.dword	__assertfail
	.align		8
        /*0008*/ 	.dword	__unnamed_1
	.align		8
        /*0010*/ 	.dword	__unnamed_2
	.align		8
        /*0018*/ 	.dword	_ZN39_INTERNAL_6e6a881a_4_k_cu_6123bcc4_27924cuda3std3__45__cpo5beginE
	.align		8
        /*0020*/ 	.dword	_ZN39_INTERNAL_6e6a881a_4_k_cu_6123bcc4_27924cuda3std3__45__cpo3endE
	.align		8
        /*0028*/ 	.dword	_ZN39_INTERNAL_6e6a881a_4_k_cu_6123bcc4_27924cuda3std3__45__cpo6cbeginE
	.align		8
        /*0030*/ 	.dword	_ZN39_INTERNAL_6e6a881a_4_k_cu_6123bcc4_27924cuda3std3__45__cpo4cendE
	.align		8
        /*0038*/ 	.dword	_ZN39_INTERNAL_6e6a881a_4_k_cu_6123bcc4_27924cuda3std3__441_GLOBAL__N__6e6a881a_4_k_cu_6123bcc4_27926ignoreE
	.align		8
        /*0040*/ 	.dword	_ZN39_INTERNAL_6e6a881a_4_k_cu_6123bcc4_27924cuda3std3__419piecewise_constructE
	.align		8
        /*0048*/ 	.dword	_ZN39_INTERNAL_6e6a881a_4_k_cu_6123bcc4_27924cuda3std3__48in_placeE
	.align		8
        /*0050*/ 	.dword	_ZN39_INTERNAL_6e6a881a_4_k_cu_6123bcc4_27924cuda3std6ranges3__45__cpo4swapE
	.align		8
        /*0058*/ 	.dword	_ZN39_INTERNAL_6e6a881a_4_k_cu_6123bcc4_27924cuda3std6ranges3__45__cpo9iter_moveE
	.align		8
        /*0060*/ 	.dword	_ZN39_INTERNAL_6e6a881a_4_k_cu_6123bcc4_27924cute7productE
	.align		8
        /*0068*/ 	.dword	_ZN39_INTERNAL_6e6a881a_4_k_cu_6123bcc4_27924cute1_E
	.align		8
        /*0070*/ 	.dword	$str$24
	.align		8
        /*0078*/ 	.dword	$str$25


//--------------------- .text._ZN7cutlass13device_kernelINS_4gemm6kernel13GemmUniversalIN4cute5tupleIJiiiiEEENS1_10collective13CollectiveMmaINS1_37MainloopSm90TmaGmmaWarpSpecializedFP8ILi6ENS5_IJNS4_1CILi2EEENSA_ILi1EEESC_EEENS1_35KernelTmaWarpSpecializedCooperativeEEENS5_IJNSA_ILi256EEESG_NSA_ILi64EEEEEENS_12float_e4m3_tENS5_IJlSC_lEEESJ_SK_NS4_8TiledMMAINS4_8MMA_AtomIJNS4_4SM904GMMA31MMA_64x256x32_F32E4M3E4M3_SS_TNILNSO_7ScaleInE1ELSQ_1EEEEEENS4_6LayoutISD_NS5_IJSC_NSA_ILi0EEESU_EEEEENS5_IJNS4_10UnderscoreESX_SX_EEEEENS4_13SM90_TMA_LOADENS4_14ComposedLayoutINS4_7SwizzleILi2ELi4ELi3EEENS4_18smem_ptr_flag_bitsILi8EEENST_INS5_IJNSA_ILi8EEESH_EEENS5_IJSH_SC_EEEEEEEvNS4_8identityENS4_23SM90_TMA_LOAD_MULTICASTES1A_vS1B_EENS_8epilogue10collective18CollectiveEpilogueINS1E_22Sm90TmaWarpSpecializedILi4ELi2ELi16ELb0ELb0EEEJSI_NS5_IJNSA_ILi128EEENSA_ILi32EEEEEESJ_SK_SJ_SK_NS1E_6fusion15FusionCallbacksIS1I_NS1M_17LinearCombinationISJ_fSJ_fLNS_15FloatRoundStyleE2EEESI_S1L_JEEES10_NS11_INS12_ILi1ELi4ELi3EEES15_NST_INS5_IJS16_S1K_EEENS5_IJS1K_SC_EEEEEEENS4_39AutoVectorizingCopyWithAssumedAlignmentILi128EEENS4_14SM90_TMA_STOREES1W_S1Y_NS4_9Copy_AtomIJNS4_17SM90_U32x4_STSM_NENS_6half_tEEEEvEEEvvEEEEvNT_6ParamsE --------------------------
	.section	.text._ZN7cutlass13device_kernelINS_4gemm6kernel13GemmUniversalIN4cute5tupleIJiiiiEEENS1_10collective13CollectiveMmaINS1_37MainloopSm90TmaGmmaWarpSpecializedFP8ILi6ENS5_IJNS4_1CILi2EEENSA_ILi1EEESC_EEENS1_35KernelTmaWarpSpecializedCooperativeEEENS5_IJNSA_ILi256EEESG_NSA_ILi64EEEEEENS_12float_e4m3_tENS5_IJlSC_lEEESJ_SK_NS4_8TiledMMAINS4_8MMA_AtomIJNS4_4SM904GMMA31MMA_64x256x32_F32E4M3E4M3_SS_TNILNSO_7ScaleInE1ELSQ_1EEEEEENS4_6LayoutISD_NS5_IJSC_NSA_ILi0EEESU_EEEEENS5_IJNS4_10UnderscoreESX_SX_EEEEENS4_13SM90_TMA_LOADENS4_14ComposedLayoutINS4_7SwizzleILi2ELi4ELi3EEENS4_18smem_ptr_flag_bitsILi8EEENST_INS5_IJNSA_ILi8EEESH_EEENS5_IJSH_SC_EEEEEEEvNS4_8identityENS4_23SM90_TMA_LOAD_MULTICASTES1A_vS1B_EENS_8epilogue10collective18CollectiveEpilogueINS1E_22Sm90TmaWarpSpecializedILi4ELi2ELi16ELb0ELb0EEEJSI_NS5_IJNSA_ILi128EEENSA_ILi32EEEEEESJ_SK_SJ_SK_NS1E_6fusion15FusionCallbacksIS1I_NS1M_17LinearCombinationISJ_fSJ_fLNS_15FloatRoundStyleE2EEESI_S1L_JEEES10_NS11_INS12_ILi1ELi4ELi3EEES15_NST_INS5_IJS16_S1K_EEENS5_IJS1K_SC_EEEEEEENS4_39AutoVectorizingCopyWithAssumedAlignmentILi128EEENS4_14SM90_TMA_STOREES1W_S1Y_NS4_9Copy_AtomIJNS4_17SM90_U32x4_STSM_NENS_6half_tEEEEvEEEvvEEEEvNT_6ParamsE,"ax",@progbits
	.align	128
.text._ZN7cutlass13device_kernelINS_4gemm6kernel13GemmUniversalIN4cute5tupleIJiiiiEEENS1_10collective13CollectiveMmaINS1_37MainloopSm90TmaGmmaWarpSpecializedFP8ILi6ENS5_IJNS4_1CILi2EEENSA_ILi1EEESC_EEENS1_35KernelTmaWarpSpecializedCooperativeEEENS5_IJNSA_ILi256EEESG_NSA_ILi64EEEEEENS_12float_e4m3_tENS5_IJlSC_lEEESJ_SK_NS4_8TiledMMAINS4_8MMA_AtomIJNS4_4SM904GMMA31MMA_64x256x32_F32E4M3E4M3_SS_TNILNSO_7ScaleInE1ELSQ_1EEEEEENS4_6LayoutISD_NS5_IJSC_NSA_ILi0EEESU_EEEEENS5_IJNS4_10UnderscoreESX_SX_EEEEENS4_13SM90_TMA_LOADENS4_14ComposedLayoutINS4_7SwizzleILi2ELi4ELi3EEENS4_18smem_ptr_flag_bitsILi8EEENST_INS5_IJNSA_ILi8EEESH_EEENS5_IJSH_SC_EEEEEEEvNS4_8identityENS4_23SM90_TMA_LOAD_MULTICASTES1A_vS1B_EENS_8epilogue10collective18CollectiveEpilogueINS1E_22Sm90TmaWarpSpecializedILi4ELi2ELi16ELb0ELb0EEEJSI_NS5_IJNSA_ILi128EEENSA_ILi32EEEEEESJ_SK_SJ_SK_NS1E_6fusion15FusionCallbacksIS1I_NS1M_17LinearCombinationISJ_fSJ_fLNS_15FloatRoundStyleE2EEESI_S1L_JEEES10_NS11_INS12_ILi1ELi4ELi3EEES15_NST_INS5_IJS16_S1K_EEENS5_IJS1K_SC_EEEEEEENS4_39AutoVectorizingCopyWithAssumedAlignmentILi128EEENS4_14SM90_TMA_STOREES1W_S1Y_NS4_9Copy_AtomIJNS4_17SM90_U32x4_STSM_NENS_6half_tEEEEvEEEvvEEEEvNT_6ParamsE:
        .type           _ZN7cutlass13device_kernelINS_4gemm6kernel13GemmUniversalIN4cute5tupleIJiiiiEEENS1_10collective13CollectiveMmaINS1_37MainloopSm90TmaGmmaWarpSpecializedFP8ILi6ENS5_IJNS4_1CILi2EEENSA_ILi1EEESC_EEENS1_35KernelTmaWarpSpecializedCooperativeEEENS5_IJNSA_ILi256EEESG_NSA_ILi64EEEEEENS_12float_e4m3_tENS5_IJlSC_lEEESJ_SK_NS4_8TiledMMAINS4_8MMA_AtomIJNS4_4SM904GMMA31MMA_64x256x32_F32E4M3E4M3_SS_TNILNSO_7ScaleInE1ELSQ_1EEEEEENS4_6LayoutISD_NS5_IJSC_NSA_ILi0EEESU_EEEEENS5_IJNS4_10UnderscoreESX_SX_EEEEENS4_13SM90_TMA_LOADENS4_14ComposedLayoutINS4_7SwizzleILi2ELi4ELi3EEENS4_18smem_ptr_flag_bitsILi8EEENST_INS5_IJNSA_ILi8EEESH_EEENS5_IJSH_SC_EEEEEEEvNS4_8identityENS4_23SM90_TMA_LOAD_MULTICASTES1A_vS1B_EENS_8epilogue10collective18CollectiveEpilogueINS1E_22Sm90TmaWarpSpecializedILi4ELi2ELi16ELb0ELb0EEEJSI_NS5_IJNSA_ILi128EEENSA_ILi32EEEEEESJ_SK_SJ_SK_NS1E_6fusion15FusionCallbacksIS1I_NS1M_17LinearCombinationISJ_fSJ_fLNS_15FloatRoundStyleE2EEESI_S1L_JEEES10_NS11_INS12_ILi1ELi4ELi3EEES15_NST_INS5_IJS16_S1K_EEENS5_IJS1K_SC_EEEEEEENS4_39AutoVectorizingCopyWithAssumedAlignmentILi128EEENS4_14SM90_TMA_STOREES1W_S1Y_NS4_9Copy_AtomIJNS4_17SM90_U32x4_STSM_NENS_6half_tEEEEvEEEvvEEEEvNT_6ParamsE,@function
        .size           _ZN7cutlass13device_kernelINS_4gemm6kernel13GemmUniversalIN4cute5tupleIJiiiiEEENS1_10collective13CollectiveMmaINS1_37MainloopSm90TmaGmmaWarpSpecializedFP8ILi6ENS5_IJNS4_1CILi2EEENSA_ILi1EEESC_EEENS1_35KernelTmaWarpSpecializedCooperativeEEENS5_IJNSA_ILi256EEESG_NSA_ILi64EEEEEENS_12float_e4m3_tENS5_IJlSC_lEEESJ_SK_NS4_8TiledMMAINS4_8MMA_AtomIJNS4_4SM904GMMA31MMA_64x256x32_F32E4M3E4M3_SS_TNILNSO_7ScaleInE1ELSQ_1EEEEEENS4_6LayoutISD_NS5_IJSC_NSA_ILi0EEESU_EEEEENS5_IJNS4_10UnderscoreESX_SX_EEEEENS4_13SM90_TMA_LOADENS4_14ComposedLayoutINS4_7SwizzleILi2ELi4ELi3EEENS4_18smem_ptr_flag_bitsILi8EEENST_INS5_IJNSA_ILi8EEESH_EEENS5_IJSH_SC_EEEEEEEvNS4_8identityENS4_23SM90_TMA_LOAD_MULTICASTES1A_vS1B_EENS_8epilogue10collective18CollectiveEpilogueINS1E_22Sm90TmaWarpSpecializedILi4ELi2ELi16ELb0ELb0EEEJSI_NS5_IJNSA_ILi128EEENSA_ILi32EEEEEESJ_SK_SJ_SK_NS1E_6fusion15FusionCallbacksIS1I_NS1M_17LinearCombinationISJ_fSJ_fLNS_15FloatRoundStyleE2EEESI_S1L_JEEES10_NS11_INS12_ILi1ELi4ELi3EEES15_NST_INS5_IJS16_S1K_EEENS5_IJS1K_SC_EEEEEEENS4_39AutoVectorizingCopyWithAssumedAlignmentILi128EEENS4_14SM90_TMA_STOREES1W_S1Y_NS4_9Copy_AtomIJNS4_17SM90_U32x4_STSM_NENS_6half_tEEEEvEEEvvEEEEvNT_6ParamsE,(.L_x_425 - _ZN7cutlass13device_kernelINS_4gemm6kernel13GemmUniversalIN4cute5tupleIJiiiiEEENS1_10collective13CollectiveMmaINS1_37MainloopSm90TmaGmmaWarpSpecializedFP8ILi6ENS5_IJNS4_1CILi2EEENSA_ILi1EEESC_EEENS1_35KernelTmaWarpSpecializedCooperativeEEENS5_IJNSA_ILi256EEESG_NSA_ILi64EEEEEENS_12float_e4m3_tENS5_IJlSC_lEEESJ_SK_NS4_8TiledMMAINS4_8MMA_AtomIJNS4_4SM904GMMA31MMA_64x256x32_F32E4M3E4M3_SS_TNILNSO_7ScaleInE1ELSQ_1EEEEEENS4_6LayoutISD_NS5_IJSC_NSA_ILi0EEESU_EEEEENS5_IJNS4_10UnderscoreESX_SX_EEEEENS4_13SM90_TMA_LOADENS4_14ComposedLayoutINS4_7SwizzleILi2ELi4ELi3EEENS4_18smem_ptr_flag_bitsILi8EEENST_INS5_IJNSA_ILi8EEESH_EEENS5_IJSH_SC_EEEEEEEvNS4_8identityENS4_23SM90_TMA_LOAD_MULTICASTES1A_vS1B_EENS_8epilogue10collective18CollectiveEpilogueINS1E_22Sm90TmaWarpSpecializedILi4ELi2ELi16ELb0ELb0EEEJSI_NS5_IJNSA_ILi128EEENSA_ILi32EEEEEESJ_SK_SJ_SK_NS1E_6fusion15FusionCallbacksIS1I_NS1M_17LinearCombinationISJ_fSJ_fLNS_15FloatRoundStyleE2EEESI_S1L_JEEES10_NS11_INS12_ILi1ELi4ELi3EEES15_NST_INS5_IJS16_S1K_EEENS5_IJS1K_SC_EEEEEEENS4_39AutoVectorizingCopyWithAssumedAlignmentILi128EEENS4_14SM90_TMA_STOREES1W_S1Y_NS4_9Copy_AtomIJNS4_17SM90_U32x4_STSM_NENS_6half_tEEEEvEEEvvEEEEvNT_6ParamsE)
        .other          _ZN7cutlass13device_kernelINS_4gemm6kernel13GemmUniversalIN4cute5tupleIJiiiiEEENS1_10collective13CollectiveMmaINS1_37MainloopSm90TmaGmmaWarpSpecializedFP8ILi6ENS5_IJNS4_1CILi2EEENSA_ILi1EEESC_EEENS1_35KernelTmaWarpSpecializedCooperativeEEENS5_IJNSA_ILi256EEESG_NSA_ILi64EEEEEENS_12float_e4m3_tENS5_IJlSC_lEEESJ_SK_NS4_8TiledMMAINS4_8MMA_AtomIJNS4_4SM904GMMA31MMA_64x256x32_F32E4M3E4M3_SS_TNILNSO_7ScaleInE1ELSQ_1EEEEEENS4_6LayoutISD_NS5_IJSC_NSA_ILi0EEESU_EEEEENS5_IJNS4_10UnderscoreESX_SX_EEEEENS4_13SM90_TMA_LOADENS4_14ComposedLayoutINS4_7SwizzleILi2ELi4ELi3EEENS4_18smem_ptr_flag_bitsILi8EEENST_INS5_IJNSA_ILi8EEESH_EEENS5_IJSH_SC_EEEEEEEvNS4_8identityENS4_23SM90_TMA_LOAD_MULTICASTES1A_vS1B_EENS_8epilogue10collective18CollectiveEpilogueINS1E_22Sm90TmaWarpSpecializedILi4ELi2ELi16ELb0ELb0EEEJSI_NS5_IJNSA_ILi128EEENSA_ILi32EEEEEESJ_SK_SJ_SK_NS1E_6fusion15FusionCallbacksIS1I_NS1M_17LinearCombinationISJ_fSJ_fLNS_15FloatRoundStyleE2EEESI_S1L_JEEES10_NS11_INS12_ILi1ELi4ELi3EEES15_NST_INS5_IJS16_S1K_EEENS5_IJS1K_SC_EEEEEEENS4_39AutoVectorizingCopyWithAssumedAlignmentILi128EEENS4_14SM90_TMA_STOREES1W_S1Y_NS4_9Copy_AtomIJNS4_17SM90_U32x4_STSM_NENS_6half_tEEEEvEEEvvEEEEvNT_6ParamsE,@"STO_CUDA_ENTRY STV_DEFAULT"
_ZN7cutlass13device_kernelINS_4gemm6kernel13GemmUniversalIN4cute5tupleIJiiiiEEENS1_10collective13CollectiveMmaINS1_37MainloopSm90TmaGmmaWarpSpecializedFP8ILi6ENS5_IJNS4_1CILi2EEENSA_ILi1EEESC_EEENS1_35KernelTmaWarpSpecializedCooperativeEEENS5_IJNSA_ILi256EEESG_NSA_ILi64EEEEEENS_12float_e4m3_tENS5_IJlSC_lEEESJ_SK_NS4_8TiledMMAINS4_8MMA_AtomIJNS4_4SM904GMMA31MMA_64x256x32_F32E4M3E4M3_SS_TNILNSO_7ScaleInE1ELSQ_1EEEEEENS4_6LayoutISD_NS5_IJSC_NSA_ILi0EEESU_EEEEENS5_IJNS4_10UnderscoreESX_SX_EEEEENS4_13SM90_TMA_LOADENS4_14ComposedLayoutINS4_7SwizzleILi2ELi4ELi3EEENS4_18smem_ptr_flag_bitsILi8EEENST_INS5_IJNSA_ILi8EEESH_EEENS5_IJSH_SC_EEEEEEEvNS4_8identityENS4_23SM90_TMA_LOAD_MULTICASTES1A_vS1B_EENS_8epilogue10collective18CollectiveEpilogueINS1E_22Sm90TmaWarpSpecializedILi4ELi2ELi16ELb0ELb0EEEJSI_NS5_IJNSA_ILi128EEENSA_ILi32EEEEEESJ_SK_SJ_SK_NS1E_6fusion15FusionCallbacksIS1I_NS1M_17LinearCombinationISJ_fSJ_fLNS_15FloatRoundStyleE2EEESI_S1L_JEEES10_NS11_INS12_ILi1ELi4ELi3EEES15_NST_INS5_IJS16_S1K_EEENS5_IJS1K_SC_EEEEEEENS4_39AutoVectorizingCopyWithAssumedAlignmentILi128EEENS4_14SM90_TMA_STOREES1W_S1Y_NS4_9Copy_AtomIJNS4_17SM90_U32x4_STSM_NENS_6half_tEEEEvEEEvvEEEEvNT_6ParamsE:
[----:B------:R-:W1:Y:S02]  /*0000*/  LDC R1, c[0x0][0x28] ;  /* 0x00000a00ff017b82 */ /* 0x000e640000000800 */
[----:B-1----:R-:W-:Y:S01]  /*0010*/  IADD3 R1, R1, -0x8c0, RZ ;  /* 0xfffff74001017810 */ /* 0x002fe20007ffe0ff */
[----:B------:R-:W1:Y:S05]  /*0020*/  S2R R9, SR_TID.X ;  /* 0x0000000000097919 */ /* 0x000e6a0000002100 */
[----:B------:R-:W2:Y:S01]  /*0030*/  LDC.64 R4, c[0x0][0x588] ;  /* 0x00016200ff047b82 */ /* 0x000ea20000000a00 */
[----:B------:R-:W-:Y:S01]  /*0040*/  ELECT P0, URZ, PT ;  /* 0x00000000003f782f */ /* 0x000fe20003800000 */
[----:B------:R-:W-:Y:S01]  /*0050*/  BSSY B0, `(.L_x_0) ;  /* 0x000001a000007945 */ /* 0x000fe20003800000 */
[----:B-1----:R-:W-:-:S05]  /*0060*/  SHF.R.U32.HI R8, RZ, 0x5, R9 ;  /* 0x00000005ff087819 */ /* 0x002fca0000011609 */
[----:B------:R-:W1:Y:S02]  /*0070*/  SHFL.IDX PT, R0, R8, RZ, 0x1f ;  /* 0x00001fff08007589 */ /* 0x000e6400000e0000 */
[----:B-1----:R-:W-:Y:S02]  /*0080*/  R2UR UR47, R0 ;  /* 0x00000000002f72ca */ /* 0x002fe400000e0000 */
[----:B------:R-:W-:-:S06]  /*0090*/  SHF.R.U32.HI R0, RZ, 0x7, R9 ;  /* 0x00000007ff007819 */ /* 0x000fcc0000011609 */
[----:B------:R-:W1:Y:S05]  /*00a0*/  SHFL.IDX PT, R0, R0, RZ, 0x1f ;  /* 0x00001fff00007589 */ /* 0x000e6a00000e0000 */
[----:B------:R-:W-:Y:S02]  /*00b0*/  USHF.R.S32.HI UR4, URZ, 0x1f, UR47 ;  /* 0x0000001f3f047899 */ /* 0x000fe4000801142f */
[----:B------:R-:W-:Y:S02]  /*00c0*/  ISETP.NE.OR P0, PT, RZ, UR47, !P0 ;  /* 0x0000002fff007c0c */ /* 0x000fe4000c705670 */
[----:B------:R-:W-:-:S04]  /*00d0*/  ULEA.HI UR4, UR4, UR47, URZ, 0x2 ;  /* 0x0000002f04047291 */ /* 0x000fc8000f8f103f */
[----:B------:R-:W-:-:S04]  /*00e0*/  ULOP3.LUT UR4, UR4, 0xfffffffc, URZ, 0xc0, !UPT ;  /* 0xfffffffc04047892 */ /* 0x000fc8000f8ec03f */
[----:B------:R-:W-:-:S03]  /*00f0*/  UIADD3 UR47, UR47, -UR4, URZ ;  /* 0x800000042f2f7290 */ /* 0x000fc6000fffe03f */
[----:B--2---:R-:W-:Y:S09]  /*0100*/  @P0 BRA `(.L_x_1) ;  /* 0x0000000000380947 */ /* 0x004ff20003800000 */
[----:B------:R-:W-:Y:S02]  /*0110*/  ULDC.64 UR4, c[0x0][0x198] ;  /* 0x0000660000047ab9 */ /* 0x000fe40000000a00 */
[----:B------:R-:W-:Y:S02]  /*0120*/  UIADD3 UR6, UP0, UR4, 0xf0, URZ ;  /* 0x000000f004067890 */ /* 0x000fe4000ff1e03f */
[----:B------:R-:W-:Y:S02]  /*0130*/  UIADD3 UR8, UP1, UR4, 0x1f0, URZ ;  /* 0x000001f004087890 */ /* 0x000fe4000ff3e03f */
[----:B------:R-:W-:Y:S02]  /*0140*/  UIADD3 UR10, UP2, UR4, 0x3f0, URZ ;  /* 0x000003f0040a7890 */ /* 0x000fe4000ff5e03f */
[----:B------:R-:W-:Y:S02]  /*0150*/  UIADD3 UR4, UP3, UR4, 0x4f0, URZ ;  /* 0x000004f004047890 */ /* 0x000fe4000ff7e03f */
[----:B------:R-:W-:-:S02]  /*0160*/  UIADD3.X UR7, URZ, UR5, URZ, UP0, !UPT ;  /* 0x000000053f077290 */ /* 0x000fc400087fe43f */
[----:B------:R-:W-:Y:S02]  /*0170*/  UIADD3.X UR9, URZ, UR5, URZ, UP1, !UPT ;  /* 0x000000053f097290 */ /* 0x000fe40008ffe43f */
[----:B------:R-:W-:Y:S02]  /*0180*/  UIADD3.X UR11, URZ, UR5, URZ, UP2, !UPT ;  /* 0x000000053f0b7290 */ /* 0x000fe400097fe43f */
[----:B------:R-:W-:-:S03]  /*0190*/  UIADD3.X UR5, URZ, UR5, URZ, UP3, !UPT ;  /* 0x000000053f057290 */ /* 0x000fc60009ffe43f */
[----:B------:R2:W-:Y:S02]  /*01a0*/  UTMACCTL.PF [UR6] ;  /* 0x00000000060079b9 */ /* 0x0005e40008040000 */
[----:B------:R2:W-:Y:S02]  /*01b0*/  UTMACCTL.PF [UR8] ;  /* 0x00000000080079b9 */ /* 0x0005e40008040000 */
[----:B------:R2:W-:Y:S02]  /*01c0*/  UTMACCTL.PF [UR10] ;  /* 0x000000000a0079b9 */ /* 0x0005e40008040000 */
[----:B------:R2:W-:Y:S02]  /*01d0*/  UTMACCTL.PF [UR4] ;  /* 0x00000000040079b9 */ /* 0x0005e40008040000 */
[----:B--2---:R-:W-:Y:S01]  /*01e0*/  NOP ;  /* 0x0000000000007918 */ /* 0x004fe20000000000 */
.L_x_1:
[----:B------:R-:W-:Y:S05]  /*01f0*/  BSYNC B0 ;  /* 0x0000000000007941 */ /* 0x000fea0003800000 */
.L_x_0:
[----:B------:R-:W-:Y:S01]  /*0200*/  ULDC.64 UR6, c[0x0][0x590] ;  /* 0x0001640000067ab9 */ /* 0x000fe20000000a00 */
[----:B-1----:R-:W-:Y:S01]  /*0210*/  R2UR UR4, R0 ;  /* 0x00000000000472ca */ /* 0x002fe200000e0000 */
[----:B------:R-:W-:Y:S01]  /*0220*/  ULDC.64 UR56, c[0x0][0x208] ;  /* 0x0000820000387ab9 */ /* 0x000fe20000000a00 */
[----:B------:R-:W-:Y:S02]  /*0230*/  ISETP.NE.U32.AND P2, PT, RZ, UR6, PT ;  /* 0x00000006ff007c0c */ /* 0x000fe4000bf45070 */
[----:B------:R-:W-:Y:S02]  /*0240*/  PRMT R6, RZ, 0x7610, R6 ;  /* 0x00007610ff067816 */ /* 0x000fe40000000006 */
[----:B------:R-:W-:Y:S02]  /*0250*/  ISETP.NE.AND.EX P1, PT, RZ, UR7, PT, P2 ;  /* 0x00000007ff007c0c */ /* 0x000fe4000bf25320 */
[----:B------:R-:W-:Y:S02]  /*0260*/  MOV R2, R4 ;  /* 0x0000000400027202 */ /* 0x000fe40000000f00 */
[----:B------:R-:W-:-:S09]  /*0270*/  MOV R3, R5 ;  /* 0x0000000500037202 */ /* 0x000fd20000000f00 */
[----:B------:R-:W-:Y:S05]  /*0280*/  @P1 BRA `(.L_x_2) ;  /* 0x0000000000301947 */ /* 0x000fea0003800000 */
[----:B------:R-:W-:Y:S02]  /*0290*/  ULDC.64 UR8, c[0x0][0x588] ;  /* 0x0001620000087ab9 */ /* 0x000fe40000000a00 */
[----:B------:R-:W-:-:S04]  /*02a0*/  ISETP.NE.U32.AND P0, PT, RZ, UR8, PT ;  /* 0x00000008ff007c0c */ /* 0x000fc8000bf05070 */
[----:B------:R-:W-:-:S13]  /*02b0*/  ISETP.NE.AND.EX P0, PT, RZ, UR9, PT, P0 ;  /* 0x00000009ff007c0c */ /* 0x000fda000bf05300 */
[----:B------:R-:W-:Y:S05]  /*02c0*/  @!P0 BRA `(.L_x_3) ;  /* 0x0000000000108947 */ /* 0x000fea0003800000 */
[----:B------:R-:W2:Y:S01]  /*02d0*/  LDG.E R0, desc[UR56][R2.64] ;  /* 0x0000003802007981 */ /* 0x000ea2000c1e1900 */
[----:B------:R-:W-:Y:S02]  /*02e0*/  MOV R6, 0x1 ;  /* 0x0000000100067802 */ /* 0x000fe40000000f00 */
[----:B--2---:R-:W-:Y:S01]  /*02f0*/  FSETP.NEU.AND P3, PT, R0, RZ, PT ;  /* 0x000000ff0000720b */ /* 0x004fe20003f6d000 */
[----:B------:R-:W-:-:S12]  /*0300*/  BRA `(.L_x_2) ;  /* 0x0000000000107947 */ /* 0x000fd80003800000 */
.L_x_3:
[----:B------:R-:W-:Y:S01]  /*0310*/  ULDC UR5, c[0x0][0x580] ;  /* 0x0001600000057ab9 */ /* 0x000fe20000000800 */
[----:B------:R-:W-:Y:S02]  /*0320*/  MOV R6, 0x1 ;  /* 0x0000000100067802 */ /* 0x000fe40000000f00 */
[----:B------:R-:W-:Y:S02]  /*0330*/  CS2R R2, SRZ ;  /* 0x0000000000027805 */ /* 0x000fe4000001ff00 */
[----:B------:R-:W-:-:S13]  /*0340*/  FSETP.NEU.AND P3, PT, RZ, UR5, PT ;  /* 0x00000005ff007c0b */ /* 0x000fda000bf6d000 */
.L_x_2:
[----:B------:R-:W-:Y:S02]  /*0350*/  ISETP.NE.U32.AND P0, PT, R2, RZ, PT ;  /* 0x000000ff0200720c */ /* 0x000fe40003f05070 */
[----:B------:R-:W-:Y:S02]  /*0360*/  ISETP.NE.AND.EX P2, PT, RZ, UR7, PT, P2 ;  /* 0x00000007ff007c0c */ /* 0x000fe4000bf45320 */
[----:B------:R-:W-:Y:S02]  /*0370*/  ISETP.NE.AND.EX P0, PT, R3, RZ, PT, P0 ;  /* 0x000000ff0300720c */ /* 0x000fe40003f05300 */
[----:B------:R-:W-:-:S11]  /*0380*/  MOV R0, 0x1 ;  /* 0x0000000100007802 */ /* 0x000fd60000000f00 */
[----:B------:R-:W-:Y:S05]  /*0390*/  @P0 BRA P2, `(.L_x_4) ;  /* 0x0000000000300947 */ /* 0x000fea0001000000 */
[----:B------:R-:W-:Y:S02]  /*03a0*/  ISETP.NE.U32.AND P2, PT, RZ, UR6, PT ;  /* 0x00000006ff007c0c */ /* 0x000fe4000bf45070 */
[----:B------:R-:W-:Y:S02]  /*03b0*/  ISETP.NE.U32.AND P0, PT, R2, RZ, PT ;  /* 0x000000ff0200720c */ /* 0x000fe40003f05070 */
[----:B------:R-:W-:Y:S02]  /*03c0*/  ISETP.NE.AND.EX P2, PT, RZ, UR7, PT, P2 ;  /* 0x00000007ff007c0c */ /* 0x000fe4000bf45320 */
[----:B------:R-:W-:Y:S02]  /*03d0*/  PRMT R0, R6, 0x9910, RZ ;  /* 0x0000991006007816 */ /* 0x000fe400000000ff */
[----:B------:R-:W-:Y:S02]  /*03e0*/  ISETP.NE.AND.EX P0, PT, R3, RZ, PT, P0 ;  /* 0x000000ff0300720c */ /* 0x000fe40003f05300 */
[----:B------:R-:W-:-:S02]  /*03f0*/  ISETP.NE.AND P4, PT, R0, RZ, PT ;  /* 0x000000ff0000720c */ /* 0x000fc40003f85270 */
[----:B------:R-:W-:Y:S02]  /*0400*/  SEL R3, RZ, 0xffffffff, P3 ;  /* 0xffffffffff037807 */ /* 0x000fe40001800000 */
[----:B------:R-:W-:-:S04]  /*0410*/  SEL R0, RZ, 0xffffffff, P0 ;  /* 0xffffffffff007807 */ /* 0x000fc80000000000 */
[----:B------:R-:W-:-:S04]  /*0420*/  @P2 SEL R3, R0, R3, !P4 ;  /* 0x0000000300032207 */ /* 0x000fc80006000000 */
[----:B------:R-:W-:-:S04]  /*0430*/  LOP3.LUT R3, R3, 0x1, RZ, 0xc0, !PT ;  /* 0x0000000103037812 */ /* 0x000fc800078ec0ff */
[----:B------:R-:W-:-:S04]  /*0440*/  ISETP.NE.U32.AND P0, PT, R3, 0x1, PT ;  /* 0x000000010300780c */ /* 0x000fc80003f05070 */
[----:B------:R-:W-:-:S09]  /*0450*/  SEL R0, RZ, 0x1, !P0 ;  /* 0x00000001ff007807 */ /* 0x000fd20004000000 */
.L_x_4:
[----:B------:R-:W1:Y:S01]  /*0460*/  SHFL.IDX PT, R2, R8, RZ, 0x1f ;  /* 0x00001fff08027589 */ /* 0x000e6200000e0000 */
[----:B------:R-:W-:Y:S02]  /*0470*/  UISETP.NE.AND UP0, UPT, UR47, URZ, UPT ;  /* 0x0000003f2f00728c */ /* 0x000fe4000bf05270 */
[----:B------:R-:W-:Y:S02]  /*0480*/  UISETP.NE.AND UP1, UPT, UR4, URZ, UPT ;  /* 0x0000003f0400728c */ /* 0x000fe4000bf25270 */
[----:B------:R-:W-:Y:S02]  /*0490*/  UP2UR UR53, UPR, URZ, 0x1 ;  /* 0x000000013f357883 */ /* 0x000fe40008000000 */
[----:B------:R-:W-:Y:S02]  /*04a0*/  UISETP.EQ.OR UP0, UPT, UR47, 0x3, !UP0 ;  /* 0x000000032f00788c */ /* 0x000fe4000c702670 */
[----:B------:R-:W-:Y:S02]  /*04b0*/  UIADD3 UR9, UR4, -0x1, URZ ;  /* 0xffffffff04097890 */ /* 0x000fe4000fffe03f */
[----:B------:R-:W-:Y:S01]  /*04c0*/  UISETP.EQ.AND UP0, UPT, UR4, URZ, UP0 ;  /* 0x0000003f0400728c */ /* 0x000fe20008702270 */
[----:B-1----:R-:W-:-:S13]  /*04d0*/  ISETP.NE.AND P0, PT, R2, RZ, PT ;  /* 0x000000ff0200720c */ /* 0x002fda0003f05270 */
[----:B------:R-:W-:Y:S05]  /*04e0*/  @P0 BRA `(.L_x_5) ;  /* 0x0000000000680947 */ /* 0x000fea0003800000 */
[----:B------:R-:W1:Y:S01]  /*04f0*/  S2UR UR8, SR_CgaCtaId ;  /* 0x00000000000879c3 */ /* 0x000e620000008800 */
[----:B------:R-:W-:Y:S01]  /*0500*/  UMOV UR4, 0x400 ;  /* 0x0000040000047882 */ /* 0x000fe20000000000 */
[----:B------:R-:W-:Y:S01]  /*0510*/  UMOV UR5, 0x1 ;  /* 0x0000000100057882 */ /* 0x000fe20000000000 */
[----:B------:R-:W-:Y:S01]  /*0520*/  UMOV UR6, 0x4 ;  /* 0x0000000400067882 */ /* 0x000fe20000000000 */
[----:B------:R-:W-:Y:S01]  /*0530*/  ELECT P0, URZ, PT ;  /* 0x00000000003f782f */ /* 0x000fe20003800000 */
[----:B------:R-:W-:-:S04]  /*0540*/  UIADD3 UR6, -UR6, 0x100000, URZ ;  /* 0x0010000006067890 */ /* 0x000fc8000fffe13f */
[----:B------:R-:W-:Y:S02]  /*0550*/  USHF.L.U32 UR7, UR6, 0xb, URZ ;  /* 0x0000000b06077899 */ /* 0x000fe4000800063f */
[----:B------:R-:W-:Y:S02]  /*0560*/  USHF.L.U32 UR6, UR6, 0x1, URZ ;  /* 0x0000000106067899 */ /* 0x000fe4000800063f */
[----:B-1----:R-:W-:Y:S02]  /*0570*/  ULEA UR8, UR8, UR4, 0x18 ;  /* 0x0000000408087291 */ /* 0x002fe4000f8ec03f */
[----:B------:R-:W-:-:S04]  /*0580*/  UIADD3 UR4, -UR5, 0x100000, URZ ;  /* 0x0010000005047890 */ /* 0x000fc8000fffe13f */
[----:B------:R-:W-:Y:S02]  /*0590*/  USHF.L.U32 UR5, UR4, 0xb, URZ ;  /* 0x0000000b04057899 */ /* 0x000fe4000800063f */
[----:B------:R-:W-:Y:S01]  /*05a0*/  USHF.L.U32 UR4, UR4, 0x1, URZ ;  /* 0x0000000104047899 */ /* 0x000fe2000800063f */
[----:B------:R-:W1:Y:S11]  /*05b0*/  FENCE.VIEW.ASYNC.S ;  /* 0x00000000000073c6 */ /* 0x000e760000000000 */
[----:B-1----:R1:W2:Y:S01]  /*05c0*/  SYNCS.EXCH.64 URZ, [UR8], UR4 ;  /* 0x00000004083f75b2 */ /* 0x0022a20008000100 */
[----:B------:R1:W3:Y:S01]  /*05d0*/  SYNCS.EXCH.64 URZ, [UR8+0x30], UR6 ;  /* 0x00003006083f75b2 */ /* 0x0002e20008000100 */
[----:B------:R1:W4:Y:S01]  /*05e0*/  SYNCS.EXCH.64 URZ, [UR8+0x8], UR4 ;  /* 0x00000804083f75b2 */ /* 0x0003220008000100 */
[----:B------:R1:W1:Y:S01]  /*05f0*/  SYNCS.EXCH.64 URZ, [UR8+0x38], UR6 ;  /* 0x00003806083f75b2 */ /* 0x0002620008000100 */
        /* <DEDUP_REMOVED lines=8> */
[----:B------:R-:W-:Y:S01]  /*0680*/  NOP ;  /* 0x0000000000007918 */ /* 0x000fe20000000000 */
.L_x_5:
[----:B------:R-:W5:Y:S01]  /*0690*/  SHFL.IDX PT, R3, R8, RZ, 0x1f ;  /* 0x00001fff08037589 */ /* 0x000f6200000e0000 */
[----:B------:R-:W-:Y:S01]  /*06a0*/  NOP ;  /* 0x0000000000007918 */ /* 0x000fe20000000000 */
[----:B-----5:R-:W-:-:S13]  /*06b0*/  ISETP.NE.AND P0, PT, R3, RZ, PT ;  /* 0x000000ff0300720c */ /* 0x020fda0003f05270 */
[----:B------:R-:W-:Y:S05]  /*06c0*/  @P0 BRA `(.L_x_6) ;  /* 0x0000000000580947 */ /* 0x000fea0003800000 */
[----:B-1----:R-:W1:Y:S01]  /*06d0*/  S2UR UR5, SR_CgaCtaId ;  /* 0x00000000000579c3 */ /* 0x002e620000008800 */
[----:B------:R-:W-:Y:S01]  /*06e0*/  UMOV UR4, 0x400 ;  /* 0x0000040000047882 */ /* 0x000fe20000000000 */
[----:B------:R-:W-:Y:S01]  /*06f0*/  UMOV UR6, 0x20 ;  /* 0x0000002000067882 */ /* 0x000fe20000000000 */
[----:B------:R-:W-:Y:S01]  /*0700*/  UMOV UR7, 0x100 ;  /* 0x0000010000077882 */ /* 0x000fe20000000000 */
[----:B------:R-:W-:Y:S01]  /*0710*/  ELECT P0, URZ, PT ;  /* 0x00000000003f782f */ /* 0x000fe20003800000 */
[----:B-1----:R-:W-:Y:S02]  /*0720*/  ULEA UR8, UR5, UR4, 0x18 ;  /* 0x0000000405087291 */ /* 0x002fe4000f8ec03f */
[----:B------:R-:W-:-:S04]  /*0730*/  UIADD3 UR4, -UR6, 0x100000, URZ ;  /* 0x0010000006047890 */ /* 0x000fc8000fffe13f */
[----:B------:R-:W-:Y:S02]  /*0740*/  USHF.L.U32 UR5, UR4, 0xb, URZ ;  /* 0x0000000b04057899 */ /* 0x000fe4000800063f */
[----:B------:R-:W-:Y:S02]  /*0750*/  USHF.L.U32 UR4, UR4, 0x1, URZ ;  /* 0x0000000104047899 */ /* 0x000fe4000800063f */
[----:B------:R-:W-:-:S04]  /*0760*/  UIADD3 UR6, -UR7, 0x100000, URZ ;  /* 0x0010000007067890 */ /* 0x000fc8000fffe13f */
[----:B------:R-:W-:Y:S02]  /*0770*/  USHF.L.U32 UR7, UR6, 0xb, URZ ;  /* 0x0000000b06077899 */ /* 0x000fe4000800063f */
[----:B------:R-:W-:Y:S01]  /*0780*/  USHF.L.U32 UR6, UR6, 0x1, URZ ;  /* 0x0000000106067899 */ /* 0x000fe2000800063f */
[----:B------:R-:W1:Y:S03]  /*0790*/  FENCE.VIEW.ASYNC.S ;  /* 0x00000000000073c6 */ /* 0x000e660000000000 */
[----:B-1----:R1:W1:Y:S08]  /*07a0*/  SYNCS.EXCH.64 URZ, [UR8+0x60], UR4 ;  /* 0x00006004083f75b2 */ /* 0x0022700008000100 */
        /* <DEDUP_REMOVED lines=8> */
.L_x_6:
[----:B-1----:R-:W1:Y:S01]  /*0830*/  S2UR UR8, SR_CTAID.X ;  /* 0x00000000000879c3 */ /* 0x002e620000002500 */
[----:B------:R-:W5:Y:S01]  /*0840*/  SHFL.IDX PT, R8, R8, RZ, 0x1f ;  /* 0x00001fff08087589 */ /* 0x000f6200000e0000 */
[----:B------:R-:W-:Y:S02]  /*0850*/  SHF.R.S32.HI R3, RZ, 0x1f, R9 ;  /* 0x0000001fff037819 */ /* 0x000fe40000011409 */
[----:B------:R-:W-:Y:S02]  /*0860*/  ELECT P0, URZ, PT ;  /* 0x00000000003f782f */ /* 0x000fe40003800000 */
[----:B------:R-:W-:Y:S01]  /*0870*/  SHF.R.S32.HI R11, RZ, 0x1f, R2 ;  /* 0x0000001fff0b7819 */ /* 0x000fe20000011402 */
[----:B------:R-:W2:Y:S01]  /*0880*/  S2R R6, SR_CTAID.Y ;  /* 0x0000000000067919 */ /* 0x000ea20000002600 */
[-C--:B------:R-:W-:Y:S01]  /*0890*/  LEA.HI R3, R3, R9.reuse, RZ, 0x7 ;  /* 0x0000000903037211 */ /* 0x080fe200078f38ff */
[----:B------:R-:W-:Y:S01]  /*08a0*/  ULDC UR4, c[0x0][0x150] ;  /* 0x0000540000047ab9 */ /* 0x000fe20000000800 */
[----:B------:R-:W-:Y:S01]  /*08b0*/  LEA.HI R11, R11, R2, RZ, 0x2 ;  /* 0x000000020b0b7211 */ /* 0x000fe200078f10ff */
[----:B------:R-:W3:Y:S01]  /*08c0*/  LDC R15, c[0x0][0x148] ;  /* 0x00005200ff0f7b82 */ /* 0x000ee20000000800 */
[----:B------:R-:W-:Y:S01]  /*08d0*/  LOP3.LUT R3, R3, 0xffffff80, RZ, 0xc0, !PT ;  /* 0xffffff8003037812 */ /* 0x000fe200078ec0ff */
[----:B------:R-:W-:Y:S01]  /*08e0*/  NOP ;  /* 0x0000000000007918 */ /* 0x000fe20000000000 */
[----:B------:R-:W-:Y:S01]  /*08f0*/  LOP3.LUT R11, R11, 0x3ffffffc, RZ, 0xc0, !PT ;  /* 0x3ffffffc0b0b7812 */ /* 0x000fe200078ec0ff */
[----:B------:R-:W-:Y:S01]  /*0900*/  USEL UR46, URZ, 0x1, !UP0 ;  /* 0x000000013f2e7887 */ /* 0x000fe2000c000000 */
[----:B------:R-:W-:Y:S01]  /*0910*/  IADD3 R3, -R3, R9, RZ ;  /* 0x0000000903037210 */ /* 0x000fe20007ffe1ff */
[----:B------:R-:W-:Y:S01]  /*0920*/  UMOV UR38, 0x1 ;  /* 0x0000000100267882 */ /* 0x000fe20000000000 */
[----:B------:R-:W-:-:S02]  /*0930*/  IADD3 R2, R2, -R11, RZ ;  /* 0x8000000b02027210 */ /* 0x000fc40007ffe0ff */
[----:B------:R-:W-:-:S04]  /*0940*/  SHF.R.S32.HI R10, RZ, 0x1f, R3 ;  /* 0x0000001fff0a7819 */ /* 0x000fc80000011403 */
[----:B------:R-:W-:Y:S02]  /*0950*/  LEA.HI R10, R10, R3, RZ, 0x3 ;  /* 0x000000030a0a7211 */ /* 0x000fe400078f18ff */
[----:B-1----:R-:W-:Y:S02]  /*0960*/  I2FP.F32.U32 R12, UR8 ;  /* 0x00000008000c7c45 */ /* 0x002fe40008201000 */
[----:B-----5:R-:W-:Y:S02]  /*0970*/  ISETP.NE.OR P0, PT, R8, RZ, !P0 ;  /* 0x000000ff0800720c */ /* 0x020fe40004705670 */
[--C-:B------:R-:W-:Y:S01]  /*0980*/  SHF.R.S32.HI R8, RZ, 0x3, R10.reuse ;  /* 0x00000003ff087819 */ /* 0x100fe2000001140a */
[----:B------:R-:W-:Y:S01]  /*0990*/  FMUL R12, R12, UR4 ;  /* 0x000000040c0c7c20 */ /* 0x000fe20008400000 */
[----:B------:R-:W-:Y:S01]  /*09a0*/  SHF.R.S32.HI R9, RZ, 0x1f, R10 ;  /* 0x0000001fff097819 */ /* 0x000fe2000001140a */
[----:B------:R-:W-:Y:S01]  /*09b0*/  ULDC UR4, c[0x0][0x154] ;  /* 0x0000550000047ab9 */ /* 0x000fe20000000800 */
[----:B------:R-:W1:Y:S02]  /*09c0*/  LDC R10, c[0x0][0x144] ;  /* 0x00005100ff0a7b82 */ /* 0x000e640000000800 */
[----:B------:R-:W-:Y:S01]  /*09d0*/  LEA.HI R9, R9, R8, RZ, 0x2 ;  /* 0x0000000809097211 */ /* 0x000fe200078f10ff */
[----:B------:R-:W5:Y:S03]  /*09e0*/  F2I.U32.TRUNC.NTZ R12, R12 ;  /* 0x0000000c000c7305 */ /* 0x000f66000020f000 */
[----:B------:R-:W-:Y:S01]  /*09f0*/  LOP3.LUT R9, R9, 0xfffffffc, RZ, 0xc0, !PT ;  /* 0xfffffffc09097812 */ /* 0x000fe200078ec0ff */
[----:B------:R-:W-:Y:S01]  /*0a00*/  VOTEU.ALL UP2, P0 ;  /* 0x00000000003f7886 */ /* 0x000fe20000040000 */
[----:B------:R-:W-:-:S02]  /*0a10*/  VOTEU.ALL UP3, P0 ;  /* 0x00000000003f7886 */ /* 0x000fc40000060000 */
[----:B------:R-:W-:Y:S02]  /*0a20*/  IADD3 R9, R8, -R9, RZ ;  /* 0x8000000908097210 */ /* 0x000fe40007ffe0ff */
[----:B------:R-:W4:Y:S01]  /*0a30*/  @!UP2 S2UR UR7, SR_CgaCtaId ;  /* 0x000000000007a9c3 */ /* 0x000f220000008800 */
[----:B------:R-:W-:Y:S01]  /*0a40*/  @!UP2 UMOV UR6, 0x400 ;  /* 0x000004000006a882 */ /* 0x000fe20000000000 */
[----:B------:R-:W-:Y:S02]  /*0a50*/  LEA R2, R2, R9, 0x2 ;  /* 0x0000000902027211 */ /* 0x000fe400078e10ff */
[----:B--2---:R-:W-:Y:S02]  /*0a60*/  I2FP.F32.U32 R9, R6 ;  /* 0x0000000600097245 */ /* 0x004fe40000201000 */
[----:B------:R-:W-:Y:S02]  /*0a70*/  LEA.HI R8, R2, R2, RZ, 0x1 ;  /* 0x0000000202087211 */ /* 0x000fe400078f08ff */
[----:B-----5:R-:W-:Y:S01]  /*0a80*/  IADD3 R13, -R12, RZ, RZ ;  /* 0x000000ff0c0d7210 */ /* 0x020fe20007ffe1ff */
[----:B------:R-:W-:Y:S01]  /*0a90*/  FMUL R11, R9, UR4 ;  /* 0x00000004090b7c20 */ /* 0x000fe20008400000 */
[----:B------:R-:W-:Y:S01]  /*0aa0*/  LOP3.LUT R9, R8, 0xfffffffe, RZ, 0xc0, !PT ;  /* 0xfffffffe08097812 */ /* 0x000fe200078ec0ff */
[----:B------:R-:W-:-:S02]  /*0ab0*/  UMOV UR4, 0x20 ;  /* 0x0000002000047882 */ /* 0x000fc40000000000 */
[----:B-1----:R-:W-:Y:S01]  /*0ac0*/  IMAD R8, R10, R13, UR8 ;  /* 0x000000080a087e24 */ /* 0x002fe2000f8e020d */
[----:B------:R-:W-:Y:S01]  /*0ad0*/  IADD3 R9, R2, -R9, RZ ;  /* 0x8000000902097210 */ /* 0x000fe20007ffe0ff */
[----:B------:R-:W1:Y:S01]  /*0ae0*/  F2I.U32.TRUNC.NTZ R11, R11 ;  /* 0x0000000b000b7305 */ /* 0x000e62000020f000 */
[----:B------:R-:W-:-:S04]  /*0af0*/  @!UP2 UIADD3 UR4, -UR4, 0x100000, URZ ;  /* 0x001000000404a890 */ /* 0x000fc8000fffe13f */
[----:B------:R-:W-:Y:S02]  /*0b00*/  @!UP2 USHF.L.U32 UR5, UR4, 0xb, URZ ;  /* 0x0000000b0405a899 */ /* 0x000fe4000800063f */
[----:B------:R-:W-:Y:S01]  /*0b10*/  @!UP2 USHF.L.U32 UR4, UR4, 0x1, URZ ;  /* 0x000000010404a899 */ /* 0x000fe2000800063f */
[----:B------:R-:W2:Y:S01]  /*0b20*/  LDC R10, c[0x0][0x140] ;  /* 0x00005000ff0a7b82 */ /* 0x000ea20000000800 */
[----:B------:R-:W-:Y:S02]  /*0b30*/  ISETP.NE.AND P2, PT, R9, R8, PT ;  /* 0x000000080900720c */ /* 0x000fe40003f45270 */
[----:B------:R-:W-:-:S04]  /*0b40*/  SHF.L.U32 R9, R2, 0x2, RZ ;  /* 0x0000000202097819 */ /* 0x000fc800000006ff */
[----:B------:R-:W-:Y:S01]  /*0b50*/  LOP3.LUT R14, R2, 0xc, R9, 0x78, !PT ;  /* 0x0000000c020e7812 */ /* 0x000fe200078e7809 */
[----:B----4-:R-:W-:Y:S01]  /*0b60*/  @!UP2 ULEA UR6, UR7, UR6, 0x18 ;  /* 0x000000060706a291 */ /* 0x010fe2000f8ec03f */
[----:B------:R-:W-:Y:S01]  /*0b70*/  VOTEU.ALL UP2, P0 ;  /* 0x00000000003f7886 */ /* 0x000fe20000040000 */
[----:B------:R-:W-:Y:S02]  /*0b80*/  LOP3.LUT P0, RZ, R3, 0x7, RZ, 0xc0, !PT ;  /* 0x0000000703ff7812 */ /* 0x000fe4000780c0ff */
[----:B------:R4:W-:Y:S01]  /*0b90*/  STL [R1+0x4a8], R14 ;  /* 0x0004a80e01007387 */ /* 0x0009e20000100800 */
[----:B-1----:R-:W-:Y:S02]  /*0ba0*/  IADD3 R16, -R11, RZ, RZ ;  /* 0x000000ff0b107210 */ /* 0x002fe40007ffe1ff */
[C---:B------:R-:W-:Y:S02]  /*0bb0*/  @P2 LEA.HI R2, R14.reuse, R14, RZ, 0x1 ;  /* 0x0000000e0e022211 */ /* 0x040fe400078f08ff */
[----:B------:R-:W-:Y:S01]  /*0bc0*/  ISETP.LT.U32.AND P0, PT, R14, 0x2, !P0 ;  /* 0x000000020e00780c */ /* 0x000fe20004701070 */
[----:B---3--:R-:W-:Y:S01]  /*0bd0*/  IMAD R9, R15, R16, R6 ;  /* 0x000000100f097224 */ /* 0x008fe200078e0206 */
[----:B------:R-:W-:Y:S01]  /*0be0*/  @P2 SHF.R.S32.HI R2, RZ, 0x1, R2 ;  /* 0x00000001ff022819 */ /* 0x000fe20000011402 */
[----:B------:R-:W1:Y:S02]  /*0bf0*/  FENCE.VIEW.ASYNC.S ;  /* 0x00000000000073c6 */ /* 0x000e640000000000 */
[----:B-1----:R4:W1:Y:S01]  /*0c00*/  @!UP2 SYNCS.EXCH.64 URZ, [UR6+0xa0], UR4 ;  /* 0x0000a004063fa5b2 */ /* 0x0028620008000100 */
[----:B------:R-:W-:Y:S01]  /*0c10*/  SEL R3, RZ, 0x1, !P0 ;  /* 0x00000001ff037807 */ /* 0x000fe20004000000 */
[----:B------:R-:W-:Y:S01]  /*0c20*/  UISETP.EQ.AND UP2, UPT, UR47, 0x2, !UP1 ;  /* 0x000000022f00788c */ /* 0x000fe2000cf42270 */
[----:B------:R-:W-:-:S02]  /*0c30*/  @P2 ISETP.NE.AND P3, PT, R2, R9, PT ;  /* 0x000000090200220c */ /* 0x000fc40003f65270 */
[----:B------:R-:W-:Y:S01]  /*0c40*/  MOV R2, 0x1 ;  /* 0x0000000100027802 */ /* 0x000fe20000000f00 */
[----:B------:R-:W-:Y:S01]  /*0c50*/  USEL UR45, URZ, 0x1, !UP2 ;  /* 0x000000013f2d7887 */ /* 0x000fe2000d000000 */
[----:B------:R-:W-:Y:S02]  /*0c60*/  @P2 SEL R2, RZ, 0x1, P3 ;  /* 0x00000001ff022807 */ /* 0x000fe40001800000 */
[----:B--2---:R-:W-:Y:S02]  /*0c70*/  ISETP.EQ.U32.AND P4, PT, R10, 0x1, PT ;  /* 0x000000010a00780c */ /* 0x004fe40003f82070 */
[----:B------:R-:W-:-:S05]  /*0c80*/  LOP3.LUT R2, R2, R3, RZ, 0xc0, !PT ;  /* 0x0000000302027212 */ /* 0x000fca00078ec0ff */
[----:B------:R4:W-:Y:S01]  /*0c90*/  STL [R1+0x4a0], R2 ;  /* 0x0004a00201007387 */ /* 0x0009e20000100800 */
[----:B------:R4:W2:Y:S01]  /*0ca0*/  @!UP3 SYNCS.EXCH.64 URZ, [UR6+0xa8], UR4 ;  /* 0x0000a804063fb5b2 */ /* 0x0008a20008000100 */
[----:B------:R-:W-:Y:S01]  /*0cb0*/  UISETP.GE.U32.AND UP3, UPT, UR9, 0x2, UPT ;  /* 0x000000020900788c */ /* 0x000fe2000bf66070 */
[----:B------:R-:W-:-:S03]  /*0cc0*/  NOP ;  /* 0x0000000000007918 */ /* 0x000fc60000000000 */
[----:B------:R-:W-:Y:S02]  /*0cd0*/  USEL UR45, UR45, 0x2, UP3 ;  /* 0x000000022d2d7887 */ /* 0x000fe40009800000 */
[----:B------:R-:W-:Y:S01]  /*0ce0*/  USEL UR46, UR46, 0x2, UP3 ;  /* 0x000000022e2e7887 */ /* 0x000fe20009800000 */
[----:B-1----:R-:W-:Y:S11]  /*0cf0*/  @!P4 BRA `(.L_x_7) ;  /* 0x000000000008c947 */ /* 0x002ff60003800000 */
[----:B--2---:R-:W-:Y:S01]  /*0d00*/  UCGABAR_ARV ;  /* 0x00000000000079c7 */ /* 0x004fe20008000000 */
[----:B------:R-:W-:Y:S05]  /*0d10*/  BRA `(.L_x_8) ;  /* 0x0000000000047947 */ /* 0x000fea0003800000 */
.L_x_7:
[----:B--2---:R-:W-:Y:S01]  /*0d20*/  NOP ;  /* 0x0000000000007918 */ /* 0x004fe20000000000 */
.L_x_8:
[----:B----4-:R-:W1:Y:S01]  /*0d30*/  LDC R2, c[0x0][0x904] ;  /* 0x00024100ff027b82 */ /* 0x010e620000000800 */
[----:B------:R-:W-:Y:S02]  /*0d40*/  MOV R3, RZ ;  /* 0x000000ff00037202 */ /* 0x000fe40000000f00 */
[----:B-1----:R-:W-:Y:S02]  /*0d50*/  ISETP.NE.AND P2, PT, R2, 0x1, PT ;  /* 0x000000010200780c */ /* 0x002fe40003f45270 */
[----:B------:R-:W-:-:S11]  /*0d60*/  MOV R2, UR8 ;  /* 0x0000000800027c02 */ /* 0x000fd60008000f00 */
[----:B------:R-:W1:Y:S01]  /*0d70*/  @P2 LDC R11, c[0x0][0x10] ;  /* 0x00000400ff0b2b82 */ /* 0x000e620000000800 */
[----:B------:R-:W-:Y:S02]  /*0d80*/  @P2 MOV R7, RZ ;  /* 0x000000ff00072202 */ /* 0x000fe40000000f00 */
[----:B------:R-:W-:-:S05]  /*0d90*/  @P2 MOV R13, RZ ;  /* 0x000000ff000d2202 */ /* 0x000fca0000000f00 */
[----:B------:R-:W2:Y:S01]  /*0da0*/  @!P2 LDC R9, c[0x0][0xc] ;  /* 0x00000300ff09ab82 */ /* 0x000ea20000000800 */
[----:B------:R-:W-:Y:S01]  /*0db0*/  ULDC UR4, c[0x0][0xc] ;  /* 0x0000030000047ab9 */ /* 0x000fe20000000800 */
[----:B------:R-:W-:Y:S01]  /*0dc0*/  ULDC UR5, c[0x0][0x10] ;  /* 0x0000040000057ab9 */ /* 0x000fe20000000800 */
[----:B------:R-:W-:Y:S01]  /*0dd0*/  ULDC UR6, c[0x0][0x14] ;  /* 0x0000050000067ab9 */ /* 0x000fe20000000800 */
[----:B------:R-:W-:-:S04]  /*0de0*/  UIMAD.WIDE.U32 UR4, UR4, UR5, URZ ;  /* 0x00000005040472a5 */ /* 0x000fc8000f8e003f */
[----:B------:R-:W-:Y:S02]  /*0df0*/  UIMAD.WIDE.U32 UR54, UR4, UR6, URZ ;  /* 0x00000006043672a5 */ /* 0x000fe4000f8e003f */
[----:B------:R-:W-:-:S04]  /*0e00*/  UIMAD UR39, UR5, UR6, URZ ;  /* 0x00000006052772a4 */ /* 0x000fc8000f8e023f */
[----:B------:R-:W-:Y:S01]  /*0e10*/  UIADD3 UR39, UR55, UR39, URZ ;  /* 0x0000002737277290 */ /* 0x000fe2000fffe03f */
[----:B-1----:R-:W-:-:S03]  /*0e20*/  @P2 IMAD.WIDE.U32 R10, R11, UR8, R6 ;  /* 0x000000080b0a2c25 */ /* 0x002fc6000f8e0006 */
[----:B------:R-:W-:Y:S02]  /*0e30*/  @P2 MOV R12, R10 ;  /* 0x0000000a000c2202 */ /* 0x000fe40000000f00 */
[----:B------:R-:W-:Y:S01]  /*0e40*/  @P2 IADD3 R14, R11, R13, RZ ;  /* 0x0000000d0b0e2210 */ /* 0x000fe20007ffe0ff */
[----:B--2---:R-:W-:-:S03]  /*0e50*/  @!P2 IMAD.WIDE.U32 R2, R6, R9, R2 ;  /* 0x000000090602a225 */ /* 0x004fc600078e0002 */
[----:B------:R-:W-:Y:S02]  /*0e60*/  @!P2 MOV R12, R2 ;  /* 0x00000002000ca202 */ /* 0x000fe40000000f00 */
[----:B------:R-:W-:-:S03]  /*0e70*/  @!P2 MOV R14, R3 ;  /* 0x00000003000ea202 */ /* 0x000fc60000000f00 */
[----:B------:R1:W-:Y:S04]  /*0e80*/  STL [R1+0x4ac], R12 ;  /* 0x0004ac0c01007387 */ /* 0x0003e80000100800 */
[----:B------:R1:W-:Y:S01]  /*0e90*/  STL [R1+0x4b0], R14 ;  /* 0x0004b00e01007387 */ /* 0x0003e20000100800 */
[----:B------:R-:W-:Y:S05]  /*0ea0*/  @!P4 BRA `(.L_x_9) ;  /* 0x00000000000cc947 */ /* 0x000fea0003800000 */
[----:B------:R-:W-:Y:S01]  /*0eb0*/  UCGABAR_WAIT ;  /* 0x0000000000007dc7 */ /* 0x000fe20008000000 */
[----:B------:R-:W-:Y:S01]  /*0ec0*/  CCTL.IVALL ;  /* 0x00000000ff00798f */ /* 0x000fe20002000000 */
[----:B------:R-:W-:Y:S05]  /*0ed0*/  BRA `(.L_x_10) ;  /* 0x0000000000047947 */ /* 0x000fea0003800000 */
.L_x_9:
[----:B------:R-:W-:Y:S06]  /*0ee0*/  BAR.SYNC.DEFER_BLOCKING 0x0 ;  /* 0x0000000000007b1d */ /* 0x000fec0000010000 */
.L_x_10:
[----:B------:R-:W-:Y:S01]  /*0ef0*/  PLOP3.LUT P0, PT, PT, PT, UP1, 0x80, 0x0 ;  /* 0x000000000000781c */ /* 0x000fe20003f0f018 */
[----:B------:R-:W2:-:S12]  /*0f00*/  S2UR UR37, SR_CgaCtaId ;  /* 0x00000000002579c3 */ /* 0x000e980000008800 */
[----:B------:R-:W-:Y:S05]  /*0f10*/  @!P0 BRA `(.L_x_11) ;  /* 0x000001b400dc8947 */ /* 0x000fea0003800000 */
[----:B------:R-:W-:-:S06]  /*0f20*/  UISETP.GT.U32.AND UP0, UPT, UR9, 0x1, UPT ;  /* 0x000000010900788c */ /* 0x000fcc000bf04070 */
[----:B------:R-:W-:-:S13]  /*0f30*/  PLOP3.LUT P0, PT, PT, PT, UP0, 0x80, 0x0 ;  /* 0x000000000000781c */ /* 0x000fda0003f0f008 */
[----:B--2---:R-:W-:Y:S05]  /*0f40*/  @P0 EXIT ;  /* 0x000000000000094d */ /* 0x004fea0003800000 */
[----:B------:R-:W-:Y:S01]  /*0f50*/  PRMT R2, RZ, 0x7610, R2 ;  /* 0x00007610ff027816 */ /* 0x000fe20000000002 */
[----:B------:R-:W-:Y:S01]  /*0f60*/  ULDC.64 UR4, c[0x0][0x8f8] ;  /* 0x00023e0000047ab9 */ /* 0x000fe20000000a00 */
[----:B------:R-:W-:Y:S01]  /*0f70*/  UMOV UR41, 0xffffffff ;  /* 0xffffffff00297882 */ /* 0x000fe20000000000 */
[----:B------:R-:W-:Y:S01]  /*0f80*/  ISETP.GE.U32.AND P0, PT, R12, UR4, PT ;  /* 0x000000040c007c0c */ /* 0x000fe2000bf06070 */
[----:B------:R-:W-:Y:S01]  /*0f90*/  UMOV UR43, 0xffffffff ;  /* 0xffffffff002b7882 */ /* 0x000fe20000000000 */
[----:B------:R2:W-:Y:S01]  /*0fa0*/  STL.S16 [R1+0x4b8], R2 ;  /* 0x0004b80201007387 */ /* 0x0005e20000100600 */
[----:B------:R-:W-:Y:S02]  /*0fb0*/  MOV R3, 0xffffffff ;  /* 0xffffffff00037802 */ /* 0x000fe40000000f00 */
[----:B------:R-:W-:Y:S02]  /*0fc0*/  ISETP.GE.U32.AND.EX P0, PT, R14, UR5, PT, P0 ;  /* 0x000000050e007c0c */ /* 0x000fe4000bf06100 */
[----:B------:R-:W-:-:S11]  /*0fd0*/  PRMT R0, RZ, 0x7610, R0 ;  /* 0x00007610ff007816 */ /* 0x000fd60000000000 */
[----:B--2---:R-:W-:Y:S05]  /*0fe0*/  @P0 BRA `(.L_x_12) ;  /* 0x0000000400300947 */ /* 0x004fea0003800000 */
[----:B------:R-:W2:Y:S01]  /*0ff0*/  LDC.64 R18, c[0x0][0x8d0] ;  /* 0x00023400ff127b82 */ /* 0x000ea20000000a00 */
[----:B------:R-:W-:Y:S02]  /*1000*/  MOV R2, R12 ;  /* 0x0000000c00027202 */ /* 0x000fe40000000f00 */
[----:B------:R-:W-:-:S05]  /*1010*/  MOV R3, R14 ;  /* 0x0000000e00037202 */ /* 0x000fca0000000f00 */
[----:B------:R-:W3:Y:S08]  /*1020*/  LDC R0, c[0x0][0x8d8] ;  /* 0x00023600ff007b82 */ /* 0x000ef00000000800 */
[----:B------:R-:W4:Y:S01]  /*1030*/  LDC.64 R20, c[0x0][0x8c8] ;  /* 0x00023200ff147b82 */ /* 0x000f220000000a00 */
[----:B--2---:R-:W-:-:S04]  /*1040*/  ISETP.NE.U32.AND P0, PT, R18, RZ, PT ;  /* 0x000000ff1200720c */ /* 0x004fc80003f05070 */
[----:B------:R-:W-:-:S13]  /*1050*/  ISETP.NE.AND.EX P0, PT, R19, RZ, PT, P0 ;  /* 0x000000ff1300720c */ /* 0x000fda0003f05300 */
[----:B---34-:R-:W-:Y:S05]  /*1060*/  @!P0 BRA `(.L_x_13) ;  /* 0x0000000000288947 */ /* 0x018fea0003800000 */
[----:B------:R-:W2:Y:S02]  /*1070*/  LDC R9, c[0x0][0x8dc] ;  /* 0x00023700ff097b82 */ /* 0x000ea40000000800 */
[----:B--2---:R-:W-:-:S04]  /*1080*/  IADD3 R9, P0, R12, R9, RZ ;  /* 0x000000090c097210 */ /* 0x004fc80007f1e0ff */
[----:B------:R-:W-:-:S05]  /*1090*/  IADD3.X R13, RZ, R14, RZ, P0, !PT ;  /* 0x0000000eff0d7210 */ /* 0x000fca00007fe4ff */
[----:B------:R-:W-:-:S04]  /*10a0*/  IMAD.WIDE.U32 R2, R13, R18, RZ ;  /* 0x000000120d027225 */ /* 0x000fc800078e00ff */
[----:B------:R-:W-:-:S04]  /*10b0*/  IMAD.WIDE.U32 R4, P0, R9, R19, R2 ;  /* 0x0000001309047225 */ /* 0x000fc80007800002 */
[----:B------:R-:W-:Y:S01]  /*10c0*/  IMAD.WIDE.U32 R2, R9, R18, RZ ;  /* 0x0000001209027225 */ /* 0x000fe200078e00ff */
[----:B------:R-:W-:Y:S02]  /*10d0*/  IADD3.X R11, RZ, RZ, RZ, P0, !PT ;  /* 0x000000ffff0b7210 */ /* 0x000fe400007fe4ff */
[----:B------:R-:W-:Y:S02]  /*10e0*/  MOV R10, R5 ;  /* 0x00000005000a7202 */ /* 0x000fe40000000f00 */
[----:B------:R-:W-:-:S05]  /*10f0*/  IADD3 RZ, P0, R3, R4, RZ ;  /* 0x0000000403ff7210 */ /* 0x000fca0007f1e0ff */
[----:B------:R-:W-:-:S08]  /*1100*/  IMAD.WIDE.U32.X R2, R13, R19, R10, P0 ;  /* 0x000000130d027225 */ /* 0x000fd000000e040a */
.L_x_13:
[-CC-:B------:R-:W-:Y:S01]  /*1110*/  SHF.R.U64 R22, R2, R0.reuse, R3.reuse ;  /* 0x0000000002167219 */ /* 0x180fe20000001203 */
[----:B------:R-:W2:Y:S01]  /*1120*/  LDC.64 R18, c[0x0][0x8e8] ;  /* 0x00023a00ff127b82 */ /* 0x000ea20000000a00 */
[----:B------:R-:W-:Y:S01]  /*1130*/  SHF.R.U32.HI R0, RZ, R0, R3 ;  /* 0x00000000ff007219 */ /* 0x000fe20000011603 */
[----:B------:R-:W-:Y:S01]  /*1140*/  ULDC UR4, c[0x0][0x900] ;  /* 0x0002400000047ab9 */ /* 0x000fe20000000800 */
[----:B------:R-:W-:Y:S01]  /*1150*/  IADD3 R5, P0, RZ, -R22, RZ ;  /* 0x80000016ff057210 */ /* 0x000fe20007f1e0ff */
[----:B------:R-:W-:Y:S01]  /*1160*/  IMAD R15, R15, R16, R6 ;  /* 0x000000100f0f7224 */ /* 0x000fe200078e0206 */
[----:B------:R-:W-:Y:S02]  /*1170*/  MOV R2, R12 ;  /* 0x0000000c00027202 */ /* 0x000fe40000000f00 */
[----:B------:R-:W-:Y:S01]  /*1180*/  IADD3.X R3, RZ, ~R0, RZ, P0, !PT ;  /* 0x80000000ff037210 */ /* 0x000fe200007fe4ff */
[----:B------:R-:W3:Y:S04]  /*1190*/  LDC R4, c[0x0][0x8c0] ;  /* 0x00023000ff047b82 */ /* 0x000ee80000000800 */
[----:B------:R-:W-:Y:S01]  /*11a0*/  IMAD R0, R3, R20, RZ ;  /* 0x0000001403007224 */ /* 0x000fe200078e02ff */
[----:B------:R-:W-:-:S03]  /*11b0*/  MOV R3, R14 ;  /* 0x0000000e00037202 */ /* 0x000fc60000000f00 */
[----:B------:R-:W4:Y:S01]  /*11c0*/  LDC R7, c[0x0][0x8b0] ;  /* 0x00022c00ff077b82 */ /* 0x000f220000000800 */
[----:B------:R-:W-:-:S04]  /*11d0*/  IMAD.WIDE.U32 R2, R5, R20, R2 ;  /* 0x0000001405027225 */ /* 0x000fc800078e0002 */
[----:B------:R-:W-:Y:S01]  /*11e0*/  IMAD R5, R5, R21, R0 ;  /* 0x0000001505057224 */ /* 0x000fe200078e0200 */
[----:B------:R-:W-:Y:S02]  /*11f0*/  MOV R0, 0xffffffff ;  /* 0xffffffff00007802 */ /* 0x000fe40000000f00 */
[----:B------:R-:W1:Y:S01]  /*1200*/  LDC R13, c[0x0][0x8a8] ;  /* 0x00022a00ff0d7b82 */ /* 0x000e620000000800 */
[----:B--2---:R-:W-:Y:S02]  /*1210*/  ISETP.NE.U32.AND P0, PT, R18, RZ, PT ;  /* 0x000000ff1200720c */ /* 0x004fe40003f05070 */
[----:B------:R-:W-:Y:S02]  /*1220*/  IADD3 R3, R3, R5, RZ ;  /* 0x0000000503037210 */ /* 0x000fe40007ffe0ff */
[----:B------:R-:W-:Y:S02]  /*1230*/  ISETP.NE.AND.EX P0, PT, R19, RZ, PT, P0 ;  /* 0x000000ff1300720c */ /* 0x000fe40003f05300 */
[----:B------:R-:W-:Y:S01]  /*1240*/  SHF.L.U32 R0, R0, UR4, RZ ;  /* 0x0000000400007c19 */ /* 0x000fe200080006ff */
[----:B------:R-:W2:Y:S01]  /*1250*/  LDC R10, c[0x0][0x8f0] ;  /* 0x00023c00ff0a7b82 */ /* 0x000ea20000000800 */
[----:B---3--:R-:W-:-:S02]  /*1260*/  SHF.R.U64 R11, R2, R4, R3 ;  /* 0x00000004020b7219 */ /* 0x008fc40000001203 */
[----:B------:R-:W-:Y:S02]  /*1270*/  SHF.R.U32.HI R2, RZ, R4, R3 ;  /* 0x00000004ff027219 */ /* 0x000fe40000011603 */
[----:B------:R-:W-:-:S03]  /*1280*/  LOP3.LUT R0, RZ, R0, RZ, 0x33, !PT ;  /* 0x00000000ff007212 */ /* 0x000fc600078e33ff */
[----:B------:R-:W3:Y:S01]  /*1290*/  LDC R17, c[0x0][0x8e0] ;  /* 0x00023800ff117b82 */ /* 0x000ee20000000800 */
[-CC-:B----4-:R-:W-:Y:S02]  /*12a0*/  SHF.R.U64 R21, R11, R7.reuse, R2.reuse ;  /* 0x000000070b157219 */ /* 0x190fe40000001202 */
[----:B------:R-:W-:-:S04]  /*12b0*/  SHF.R.U32.HI R2, RZ, R7, R2 ;  /* 0x00000007ff027219 */ /* 0x000fc80000011602 */
[--C-:B-1----:R-:W-:Y:S01]  /*12c0*/  SHF.R.U64 R14, R21, UR4, R2.reuse ;  /* 0x00000004150e7c19 */ /* 0x102fe20008001202 */
[----:B------:R-:W1:Y:S01]  /*12d0*/  LDC R12, c[0x0][0x8b8] ;  /* 0x00022e00ff0c7b82 */ /* 0x000e620000000800 */
[----:B------:R-:W-:Y:S02]  /*12e0*/  SHF.R.U32.HI R3, RZ, UR4, R2 ;  /* 0x00000004ff037c19 */ /* 0x000fe40008011602 */
[----:B------:R-:W-:Y:S01]  /*12f0*/  MOV R2, R14 ;  /* 0x0000000e00027202 */ /* 0x000fe20000000f00 */
[----:B------:R-:W-:Y:S06]  /*1300*/  @!P0 BRA `(.L_x_14) ;  /* 0x0000000000288947 */ /* 0x000fec0003800000 */
[----:B------:R-:W4:Y:S02]  /*1310*/  LDC R7, c[0x0][0x8f4] ;  /* 0x00023d00ff077b82 */ /* 0x000f240000000800 */
[----:B----4-:R-:W-:-:S04]  /*1320*/  IADD3 R7, P0, R14, R7, RZ ;  /* 0x000000070e077210 */ /* 0x010fc80007f1e0ff */
        /* <DEDUP_REMOVED lines=8> */
.L_x_14:
[----:B--2---:R-:W-:Y:S01]  /*13b0*/  SHF.R.U64 R3, R2, R10, R3 ;  /* 0x0000000a02037219 */ /* 0x004fe20000001203 */
[----:B------:R-:W-:Y:S01]  /*13c0*/  USHF.L.U32 UR4, UR38, UR4, URZ ;  /* 0x0000000426047299 */ /* 0x000fe2000800063f */
[----:B------:R-:W-:Y:S02]  /*13d0*/  LOP3.LUT R0, R21, R0, RZ, 0xc0, !PT ;  /* 0x0000000015007212 */ /* 0x000fe400078ec0ff */
[----:B------:R-:W-:Y:S02]  /*13e0*/  IADD3 R2, R13, -0x1, RZ ;  /* 0xffffffff0d027810 */ /* 0x000fe40007ffe0ff */
[C---:B------:R-:W-:Y:S01]  /*13f0*/  IADD3 R4, -R3.reuse, RZ, RZ ;  /* 0x000000ff03047210 */ /* 0x040fe20007ffe1ff */
[----:B------:R-:W-:Y:S01]  /*1400*/  IMAD R3, R3, UR4, R0 ;  /* 0x0000000403037c24 */ /* 0x000fe2000f8e0200 */
[----:B------:R-:W-:Y:S02]  /*1410*/  SEL R8, R8, R15, !P2 ;  /* 0x0000000f08087207 */ /* 0x000fe40005000000 */
[----:B------:R-:W-:Y:S01]  /*1420*/  LOP3.LUT R2, R11, R2, RZ, 0xc0, !PT ;  /* 0x000000020b027212 */ /* 0x000fe200078ec0ff */
[----:B---3--:R-:W-:Y:S01]  /*1430*/  IMAD R0, R4, R17, R14 ;  /* 0x0000001104007224 */ /* 0x008fe200078e020e */
[----:B------:R-:W-:Y:S01]  /*1440*/  R2UR UR43, R22 ;  /* 0x00000000162b72ca */ /* 0x000fe200000e0000 */
[----:B-1----:R-:W-:-:S02]  /*1450*/  IMAD R8, R3, R12, R8 ;  /* 0x0000000c03087224 */ /* 0x002fc400078e0208 */
[----:B------:R-:W-:-:S05]  /*1460*/  IMAD R3, R0, R13, R2 ;  /* 0x0000000d00037224 */ /* 0x000fca00078e0202 */
[----:B------:R-:W-:Y:S02]  /*1470*/  SEL R0, R3, R8, !P2 ;  /* 0x0000000803007207 */ /* 0x000fe40005000000 */
[----:B------:R-:W-:Y:S02]  /*1480*/  SEL R3, R8, R3, !P2 ;  /* 0x0000000308037207 */ /* 0x000fe40005000000 */
[----:B------:R-:W-:Y:S02]  /*1490*/  R2UR UR41, R0 ;  /* 0x00000000002972ca */ /* 0x000fe400000e0000 */
[----:B------:R-:W-:-:S13]  /*14a0*/  MOV R0, 0x1 ;  /* 0x0000000100007802 */ /* 0x000fda0000000f00 */
.L_x_12:
[----:B------:R-:W-:-:S08]  /*14b0*/  NOP ;  /* 0x0000000000007918 */ /* 0x000fd00000000000 */
[----:B------:R-:W2:Y:S02]  /*14c0*/  USETMAXREG.TRY_ALLOC.CTAPOOL UP0, 0xf0 ;  /* 0x000000f0000079c8 */ /* 0x000ea40008000600 */
[----:B--2---:R-:W-:-:S13]  /*14d0*/  PLOP3.LUT P0, PT, PT, PT, UP0, 0x80, 0x0 ;  /* 0x000000000000781c */ /* 0x004fda0003f0f008 */
[----:B------:R-:W-:Y:S05]  /*14e0*/  @!P0 BRA `(.L_x_12) ;  /* 0xfffffffc00f08947 */ /* 0x000fea000383ffff */
[----:B------:R-:W-:Y:S02]  /*14f0*/  ULDC.64 UR4, c[0x0][0x590] ;  /* 0x0001640000047ab9 */ /* 0x000fe40000000a00 */
[----:B------:R-:W-:-:S04]  /*1500*/  ISETP.NE.U32.AND P0, PT, RZ, UR4, PT ;  /* 0x00000004ff007c0c */ /* 0x000fc8000bf05070 */
[----:B------:R-:W-:-:S13]  /*1510*/  ISETP.NE.AND.EX P0, PT, RZ, UR5, PT, P0 ;  /* 0x00000005ff007c0c */ /* 0x000fda000bf05300 */
[----:B------:R-:W-:Y:S05]  /*1520*/  @P0 BRA `(.L_x_15) ;  /* 0x00000000003c0947 */ /* 0x000fea0003800000 */
[----:B------:R-:W-:Y:S02]  /*1530*/  ULDC.64 UR4, c[0x0][0x588] ;  /* 0x0001620000047ab9 */ /* 0x000fe40000000a00 */
[----:B------:R-:W-:-:S04]  /*1540*/  ISETP.NE.U32.AND P0, PT, RZ, UR4, PT ;  /* 0x00000004ff007c0c */ /* 0x000fc8000bf05070 */
[----:B------:R-:W-:-:S13]  /*1550*/  ISETP.NE.AND.EX P0, PT, RZ, UR5, PT, P0 ;  /* 0x00000005ff007c0c */ /* 0x000fda000bf05300 */
[----:B------:R-:W-:Y:S05]  /*1560*/  @!P0 BRA `(.L_x_16) ;  /* 0x0000000000188947 */ /* 0x000fea0003800000 */
[----:B------:R-:W2:Y:S01]  /*1570*/  LDC.64 R4, c[0x0][0x588] ;  /* 0x00016200ff047b82 */ /* 0x000ea20000000a00 */
[----:B------:R-:W-:Y:S01]  /*1580*/  MOV R6, 0x1 ;  /* 0x0000000100067802 */ /* 0x000fe20000000f00 */
[----:B--2---:R2:W5:Y:S03]  /*1590*/  LDG.E R2, desc[UR56][R4.64] ;  /* 0x0000003804027981 */ /* 0x004566000c1e1900 */
[----:B--2---:R-:W-:-:S05]  /*15a0*/  PRMT R4, R6, 0x7610, R4 ;  /* 0x0000761006047816 */ /* 0x004fca0000000004 */
[----:B------:R2:W-:Y:S01]  /*15b0*/  STL.S16 [R1+0x4b8], R4 ;  /* 0x0004b80401007387 */ /* 0x0005e20000100600 */
[----:B------:R-:W-:Y:S05]  /*15c0*/  BRA `(.L_x_15) ;  /* 0x0000000000147947 */ /* 0x000fea0003800000 */
.L_x_16:
[----:B------:R-:W-:Y:S01]  /*15d0*/  MOV R2, 0x1 ;  /* 0x0000000100027802 */ /* 0x000fe20000000f00 */
[----:B------:R-:W-:-:S03]  /*15e0*/  ULDC UR4, c[0x0][0x580] ;  /* 0x0001600000047ab9 */ /* 0x000fc60000000800 */
[----:B------:R-:W-:Y:S02]  /*15f0*/  PRMT R4, R2, 0x7610, R4 ;  /* 0x0000761002047816 */ /* 0x000fe40000000004 */
[----:B------:R-:W-:-:S03]  /*1600*/  MOV R2, UR4 ;  /* 0x0000000400027c02 */ /* 0x000fc60008000f00 */
[----:B------:R3:W-:Y:S04]  /*1610*/  STL.S16 [R1+0x4b8], R4 ;  /* 0x0004b80401007387 */ /* 0x0007e80000100600 */
.L_x_15:
        /* <DEDUP_REMOVED lines=8> */
[----:B------:R-:W4:Y:S02]  /*16a0*/  LDC.64 R16, c[0x0][0x5a8] ;  /* 0x00016a00ff107b82 */ /* 0x000f240000000a00 */
[----:B----4-:R4:W5:Y:S01]  /*16b0*/  LDG.E R16, desc[UR56][R16.64] ;  /* 0x0000003810107981 */ /* 0x010962000c1e1900 */
[----:B------:R-:W-:Y:S05]  /*16c0*/  BRA `(.L_x_17) ;  /* 0x0000000000087947 */ /* 0x000fea0003800000 */
.L_x_18:
[----:B------:R-:W-:Y:S02]  /*16d0*/  ULDC UR4, c[0x0][0x5a0] ;  /* 0x0001680000047ab9 */ /* 0x000fe40000000800 */
[----:B------:R-:W-:-:S07]  /*16e0*/  MOV R16, UR4 ;  /* 0x0000000400107c02 */ /* 0x000fce0008000f00 */
.L_x_17:
[----:B------:R-:W-:-:S13]  /*16f0*/  LOP3.LUT P0, RZ, R0, 0xff, RZ, 0xc0, !PT ;  /* 0x000000ff00ff7812 */ /* 0x000fda000780c0ff */
[----:B------:R-:W-:Y:S05]  /*1700*/  @!P0 EXIT ;  /* 0x000000000000894d */ /* 0x000fea0003800000 */
[----:B------:R-:W1:Y:S01]  /*1710*/  S2R R6, SR_TID.X ;  /* 0x0000000000067919 */ /* 0x000e620000002100 */
[----:B------:R-:W-:Y:S01]  /*1720*/  ULDC UR4, c[0x0][0x28c] ;  /* 0x0000a30000047ab9 */ /* 0x000fe20000000800 */
[----:B------:R-:W-:Y:S01]  /*1730*/  CS2R R18, SRZ ;  /* 0x0000000000127805 */ /* 0x000fe2000001ff00 */
[----:B------:R-:W-:Y:S02]  /*1740*/  UIADD3 UR4, UR4, 0x3f, URZ ;  /* 0x0000003f04047890 */ /* 0x000fe4000fffe03f */
[----:B------:R-:W-:Y:S02]  /*1750*/  ULOP3.LUT UR49, UR46, 0x1, URZ, 0xfc, !UPT ;  /* 0x000000012e317892 */ /* 0x000fe4000f8efc3f */
[----:B------:R-:W-:Y:S02]  /*1760*/  USHF.R.S32.HI UR5, URZ, 0x1f, UR4 ;  /* 0x0000001f3f057899 */ /* 0x000fe40008011404 */
[----:B------:R-:W-:Y:S02]  /*1770*/  ULOP3.LUT UR44, UR45, 0x1, URZ, 0xfc, !UPT ;  /* 0x000000012d2c7892 */ /* 0x000fe4000f8efc3f */
[----:B------:R-:W-:Y:S01]  /*1780*/  ULEA.HI UR5, UR5, UR4, URZ, 0x6 ;  /* 0x0000000405057291 */ /* 0x000fe2000f8f303f */
[----:B------:R-:W-:Y:S01]  /*1790*/  ULDC.64 UR58, c[0x0][0x198] ;  /* 0x00006600003a7ab9 */ /* 0x000fe20000000a00 */
[----:B------:R-:W-:-:S02]  /*17a0*/  UMOV UR36, URZ ;  /* 0x0000003f00247c82 */ /* 0x000fc40008000000 */
[----:B------:R-:W-:Y:S01]  /*17b0*/  USHF.R.S32.HI UR50, URZ, 0x6, UR5 ;  /* 0x000000063f327899 */ /* 0x000fe20008011405 */
[----:B------:R-:W-:Y:S01]  /*17c0*/  UMOV UR51, URZ ;  /* 0x0000003f00337c82 */ /* 0x000fe20008000000 */
[C---:B-1----:R-:W-:Y:S02]  /*17d0*/  SHF.L.U32 R0, R6.reuse, 0x4, RZ ;  /* 0x0000000406007819 */ /* 0x042fe400000006ff */
[----:B--23--:R-:W-:Y:S02]  /*17e0*/  SHF.L.U32 R4, R6, 0x1, RZ ;  /* 0x0000000106047819 */ /* 0x00cfe400000006ff */
[----:B------:R-:W-:Y:S02]  /*17f0*/  LOP3.LUT R5, R0, 0xe00, RZ, 0xc0, !PT ;  /* 0x00000e0000057812 */ /* 0x000fe400078ec0ff */
[----:B------:R-:W-:Y:S02]  /*1800*/  SHF.L.U32 R0, R6, 0x3, RZ ;  /* 0x0000000306007819 */ /* 0x000fe400000006ff */
[----:B------:R-:W-:-:S02]  /*1810*/  LOP3.LUT R5, R5, 0x6, R4, 0xf8, !PT ;  /* 0x0000000605057812 */ /* 0x000fc400078ef804 */
[----:B------:R-:W-:Y:S02]  /*1820*/  LOP3.LUT R4, R0, 0x80, RZ, 0xc0, !PT ;  /* 0x0000008000047812 */ /* 0x000fe400078ec0ff */
[----:B------:R-:W-:Y:S02]  /*1830*/  LOP3.LUT R5, R5, 0x60, R0, 0xf8, !PT ;  /* 0x0000006005057812 */ /* 0x000fe400078ef800 */
[--C-:B------:R-:W-:Y:S02]  /*1840*/  LOP3.LUT R4, R4, 0x10, R6.reuse, 0xf8, !PT ;  /* 0x0000001004047812 */ /* 0x100fe400078ef806 */
[----:B------:R-:W-:Y:S02]  /*1850*/  SHF.R.U32.HI R0, RZ, 0x4, R6 ;  /* 0x00000004ff007819 */ /* 0x000fe40000011606 */
[----:B----4-:R-:W-:Y:S02]  /*1860*/  LOP3.LUT R17, R5, R4, RZ, 0xfc, !PT ;  /* 0x0000000405117212 */ /* 0x010fe400078efcff */
[----:B------:R-:W-:-:S02]  /*1870*/  LOP3.LUT P0, RZ, R0, 0x1, RZ, 0xc0, !PT ;  /* 0x0000000100ff7812 */ /* 0x000fc4000780c0ff */
[----:B------:R-:W-:-:S04]  /*1880*/  MOV R4, 0x8 ;  /* 0x0000000800047802 */ /* 0x000fc80000000f00 */
[----:B------:R-:W-:-:S07]  /*1890*/  SEL R0, R4, 0xfffffff8, !P0 ;  /* 0xfffffff804007807 */ /* 0x000fce0004000000 */
.L_x_231:
[----:B------:R-:W-:Y:S01]  /*18a0*/  STL [R1+0x49c], RZ ;  /* 0x00049cff01007387 */ /* 0x000fe20000100800 */
[----:B------:R-:W1:Y:S01]  /*18b0*/  S2UR UR9, SR_CgaCtaId ;  /* 0x00000000000979c3 */ /* 0x000e620000008800 */
[----:B------:R-:W-:Y:S01]  /*18c0*/  UMOV UR48, 0x400 ;  /* 0x0000040000307882 */ /* 0x000fe20000000000 */
[----:B------:R-:W-:Y:S01]  /*18d0*/  UMOV UR4, URZ ;  /* 0x0000003f00047c82 */ /* 0x000fe20008000000 */
[----:B------:R-:W-:Y:S01]  /*18e0*/  STL [R1+0x498], RZ ;  /* 0x000498ff01007387 */ /* 0x000fe20000100800 */
[----:B------:R-:W-:Y:S01]  /*18f0*/  UMOV UR8, URZ ;  /* 0x0000003f00087c82 */ /* 0x000fe20008000000 */
[----:B------:R-:W-:Y:S01]  /*1900*/  UMOV UR5, URZ ;  /* 0x0000003f00057c82 */ /* 0x000fe20008000000 */
[----:B------:R-:W-:Y:S01]  /*1910*/  UMOV UR10, UR51 ;  /* 0x00000033000a7c82 */ /* 0x000fe20008000000 */
[----:B------:R-:W-:Y:S01]  /*1920*/  STL [R1+0x494], RZ ;  /* 0x000494ff01007387 */ /* 0x000fe20000100800 */
[----:B------:R-:W2:Y:S01]  /*1930*/  LDC R4, c[0x0][0x28c] ;  /* 0x0000a300ff047b82 */ /* 0x000ea20000000800 */
[----:B------:R-:W-:Y:S01]  /*1940*/  UMOV UR11, UR36 ;  /* 0x00000024000b7c82 */ /* 0x000fe20008000000 */
[----:B------:R-:W-:Y:S01]  /*1950*/  CS2R R236, SRZ ;  /* 0x0000000000ec7805 */ /* 0x000fe2000001ff00 */
[----:B------:R-:W-:Y:S01]  /*1960*/  STL [R1+0x490], RZ ;  /* 0x000490ff01007387 */ /* 0x000fe20000100800 */
[----:B------:R-:W-:-:S02]  /*1970*/  CS2R R234, SRZ ;  /* 0x0000000000ea7805 */ /* 0x000fc4000001ff00 */
[----:B------:R-:W-:Y:S02]  /*1980*/  CS2R R232, SRZ ;  /* 0x0000000000e87805 */ /* 0x000fe4000001ff00 */
[----:B------:R-:W-:Y:S01]  /*1990*/  CS2R R230, SRZ ;  /* 0x0000000000e67805 */ /* 0x000fe2000001ff00 */
[----:B------:R-:W-:Y:S01]  /*19a0*/  STL [R1+0x48c], RZ ;  /* 0x00048cff01007387 */ /* 0x000fe20000100800 */
[----:B------:R-:W-:Y:S02]  /*19b0*/  CS2R R228, SRZ ;  /* 0x0000000000e47805 */ /* 0x000fe4000001ff00 */
[----:B------:R-:W-:Y:S02]  /*19c0*/  CS2R R226, SRZ ;  /* 0x0000000000e27805 */ /* 0x000fe4000001ff00 */
[----:B------:R-:W-:Y:S01]  /*19d0*/  CS2R R224, SRZ ;  /* 0x0000000000e07805 */ /* 0x000fe2000001ff00 */
[----:B------:R-:W-:Y:S01]  /*19e0*/  STL [R1+0x488], RZ ;  /* 0x000488ff01007387 */ /* 0x000fe20000100800 */
[----:B------:R-:W-:-:S02]  /*19f0*/  CS2R R222, SRZ ;  /* 0x0000000000de7805 */ /* 0x000fc4000001ff00 */
[----:B------:R-:W-:Y:S02]  /*1a00*/  CS2R R220, SRZ ;  /* 0x0000000000dc7805 */ /* 0x000fe4000001ff00 */
[----:B------:R-:W-:Y:S01]  /*1a10*/  CS2R R218, SRZ ;  /* 0x0000000000da7805 */ /* 0x000fe2000001ff00 */
[----:B------:R-:W-:Y:S01]  /*1a20*/  STL [R1+0x484], RZ ;  /* 0x000484ff01007387 */ /* 0x000fe20000100800 */
[----:B-1----:R-:W-:Y:S01]  /*1a30*/  ULEA UR48, UR9, UR48, 0x18 ;  /* 0x0000003009307291 */ /* 0x002fe2000f8ec03f */
[----:B------:R-:W-:Y:S02]  /*1a40*/  CS2R R216, SRZ ;  /* 0x0000000000d87805 */ /* 0x000fe4000001ff00 */
[----:B------:R-:W-:Y:S01]  /*1a50*/  CS2R R214, SRZ ;  /* 0x0000000000d67805 */ /* 0x000fe2000001ff00 */
[----:B------:R-:W-:Y:S01]  /*1a60*/  STL [R1+0x480], RZ ;  /* 0x000480ff01007387 */ /* 0x000fe20000100800 */
[----:B------:R-:W-:Y:S02]  /*1a70*/  CS2R R212, SRZ ;  /* 0x0000000000d47805 */ /* 0x000fe4000001ff00 */
[----:B------:R-:W-:-:S02]  /*1a80*/  CS2R R210, SRZ ;  /* 0x0000000000d27805 */ /* 0x000fc4000001ff00 */
[----:B------:R-:W-:Y:S01]  /*1a90*/  CS2R R208, SRZ ;  /* 0x0000000000d07805 */ /* 0x000fe2000001ff00 */
[----:B------:R-:W-:Y:S01]  /*1aa0*/  STL [R1+0x47c], RZ ;  /* 0x00047cff01007387 */ /* 0x000fe20000100800 */
[----:B--2---:R-:W-:Y:S02]  /*1ab0*/  ISETP.GE.AND P0, PT, R4, 0x1, PT ;  /* 0x000000010400780c */ /* 0x004fe40003f06270 */
[----:B------:R-:W-:Y:S02]  /*1ac0*/  CS2R R206, SRZ ;  /* 0x0000000000ce7805 */ /* 0x000fe4000001ff00 */
[----:B------:R-:W-:Y:S01]  /*1ad0*/  CS2R R204, SRZ ;  /* 0x0000000000cc7805 */ /* 0x000fe2000001ff00 */
[----:B------:R-:W-:Y:S01]  /*1ae0*/  STL [R1+0x478], RZ ;  /* 0x000478ff01007387 */ /* 0x000fe20000100800 */
[----:B------:R-:W-:Y:S02]  /*1af0*/  CS2R R202, SRZ ;  /* 0x0000000000ca7805 */ /* 0x000fe4000001ff00 */
[----:B------:R-:W-:-:S02]  /*1b00*/  CS2R R200, SRZ ;  /* 0x0000000000c87805 */ /* 0x000fc4000001ff00 */
[----:B------:R-:W-:Y:S01]  /*1b10*/  CS2R R198, SRZ ;  /* 0x0000000000c67805 */ /* 0x000fe2000001ff00 */
[----:B------:R-:W-:Y:S01]  /*1b20*/  STL [R1+0x474], RZ ;  /* 0x000474ff01007387 */ /* 0x000fe20000100800 */
[----:B------:R-:W-:Y:S02]  /*1b30*/  CS2R R196, SRZ ;  /* 0x0000000000c47805 */ /* 0x000fe4000001ff00 */
        /* <DEDUP_REMOVED lines=115> */
[----:B------:R-:W-:-:S03]  /*2270*/  CS2R R150, SRZ ;  /* 0x0000000000967805 */ /* 0x000fc6000001ff00 */
[----:B------:R-:W-:Y:S04]  /*2280*/  STL [R1+0x3fc], RZ ;  /* 0x0003fcff01007387 */ /* 0x000fe80000100800 */
        /* <DEDUP_REMOVED lines=127> */
[----:B------:R-:W-:Y:S04]  /*2a80*/  STL [R1], RZ ;  /* 0x000000ff01007387 */ /* 0x000fe80000100800 */
        /* <DEDUP_REMOVED lines=39> */
[----:B------:R-:W-:Y:S01]  /*2d00*/  STL [R1+0xa0], RZ ;  /* 0x0000a0ff01007387 */ /* 0x000fe20000100800 */
[----:B------:R-:W1:Y:S03]  /*2d10*/  S2R R0, SR_TID.X ;  /* 0x0000000000007919 */ /* 0x000e660000002100 */
        /* <DEDUP_REMOVED lines=8> */
[----:B-1----:R-:W-:-:S03]  /*2da0*/  LOP3.LUT R0, R0, 0x80, RZ, 0xc0, !PT ;  /* 0x0000008000007812 */ /* 0x002fc600078ec0ff */
[----:B------:R-:W-:Y:S01]  /*2db0*/  STL [R1+0xc4], RZ ;  /* 0x0000c4ff01007387 */ /* 0x000fe20000100800 */
[----:B------:R-:W-:-:S03]  /*2dc0*/  SHF.R.U32.HI R0, RZ, 0x7, R0 ;  /* 0x00000007ff007819 */ /* 0x000fc60000011600 */
        /* <DEDUP_REMOVED lines=33> */
[----:B------:R-:W1:Y:S04]  /*2fe0*/  SHFL.IDX PT, R0, R0, RZ, 0x1f ;  /* 0x00001fff00007589 */ /* 0x000e6800000e0000 */
[----:B------:R2:W-:Y:S04]  /*2ff0*/  STL [R1+0x14c], RZ ;  /* 0x00014cff01007387 */ /* 0x0005e80000100800 */
[----:B------:R2:W-:Y:S04]  /*3000*/  STL [R1+0x150], RZ ;  /* 0x000150ff01007387 */ /* 0x0005e80000100800 */
[----:B------:R2:W-:Y:S04]  /*3010*/  STL [R1+0x154], RZ ;  /* 0x000154ff01007387 */ /* 0x0005e80000100800 */
[----:B------:R2:W-:Y:S04]  /*3020*/  STL [R1+0x158], RZ ;  /* 0x000158ff01007387 */ /* 0x0005e80000100800 */
[----:B------:R2:W-:Y:S04]  /*3030*/  STL [R1+0x15c], RZ ;  /* 0x00015cff01007387 */ /* 0x0005e80000100800 */
[----:B------:R2:W-:Y:S01]  /*3040*/  STL [R1+0x160], RZ ;  /* 0x000160ff01007387 */ /* 0x0005e20000100800 */
[----:B-1----:R-:W-:-:S03]  /*3050*/  R2UR UR6, R0 ;  /* 0x00000000000672ca */ /* 0x002fc600000e0000 */
[----:B------:R2:W-:Y:S04]  /*3060*/  STL [R1+0x164], RZ ;  /* 0x000164ff01007387 */ /* 0x0005e80000100800 */
[----:B------:R2:W-:Y:S04]  /*3070*/  STL [R1+0x168], RZ ;  /* 0x000168ff01007387 */ /* 0x0005e80000100800 */
[----:B------:R2:W-:Y:S02]  /*3080*/  STL [R1+0x16c], RZ ;  /* 0x00016cff01007387 */ /* 0x0005e40000100800 */
[----:B------:R-:W-:-:S02]  /*3090*/  ULEA.HI UR7, UR6, UR6, URZ, 0x1 ;  /* 0x0000000606077291 */ /* 0x000fc4000f8f083f */
[----:B------:R2:W-:Y:S02]  /*30a0*/  STL [R1+0x170], RZ ;  /* 0x000170ff01007387 */ /* 0x0005e40000100800 */
[----:B------:R-:W-:Y:S02]  /*30b0*/  ULOP3.LUT UR7, UR7, 0xffffe, URZ, 0xc0, !UPT ;  /* 0x000ffffe07077892 */ /* 0x000fe4000f8ec03f */
[----:B------:R2:W-:Y:S02]  /*30c0*/  STL [R1+0x174], RZ ;  /* 0x000174ff01007387 */ /* 0x0005e40000100800 */
[----:B------:R-:W-:Y:S02]  /*30d0*/  UIADD3 UR7, UR6, -UR7, URZ ;  /* 0x8000000706077290 */ /* 0x000fe4000fffe03f */
[----:B------:R2:W-:Y:S02]  /*30e0*/  STL [R1+0x178], RZ ;  /* 0x000178ff01007387 */ /* 0x0005e40000100800 */
[----:B------:R-:W-:-:S02]  /*30f0*/  ULEA UR7, UR7, UR48, 0xc ;  /* 0x0000003007077291 */ /* 0x000fc4000f8e603f */
[----:B------:R2:W-:Y:S02]  /*3100*/  STL [R1+0x17c], RZ ;  /* 0x00017cff01007387 */ /* 0x0005e40000100800 */
[----:B------:R-:W-:Y:S02]  /*3110*/  UIADD3 UR7, UR7, 0x6200, URZ ;  /* 0x0000620007077890 */ /* 0x000fe4000fffe03f */
[----:B------:R2:W-:Y:S02]  /*3120*/  STL [R1+0x180], RZ ;  /* 0x000180ff01007387 */ /* 0x0005e40000100800 */
[----:B------:R-:W-:Y:S02]  /*3130*/  USHF.R.U32.HI UR7, URZ, 0x4, UR7 ;  /* 0x000000043f077899 */ /* 0x000fe40008011607 */
[----:B------:R2:W-:Y:S02]  /*3140*/  STL [R1+0x184], RZ ;  /* 0x000184ff01007387 */ /* 0x0005e40000100800 */
[----:B------:R-:W-:-:S02]  /*3150*/  ULOP3.LUT UR9, UR7, 0x3fff, URZ, 0xc0, !UPT ;  /* 0x00003fff07097892 */ /* 0x000fc4000f8ec03f */
[----:B------:R2:W-:Y:S04]  /*3160*/  STL [R1+0x188], RZ ;  /* 0x000188ff01007387 */ /* 0x0005e80000100800 */
        /* <DEDUP_REMOVED lines=28> */
[----:B------:R2:W-:Y:S01]  /*3330*/  STL [R1+0x1fc], RZ ;  /* 0x0001fcff01007387 */ /* 0x0005e20000100800 */
[----:B------:R-:W-:Y:S05]  /*3340*/  @!P0 BRA `(.L_x_19) ;  /* 0x00000044005c8947 */ /* 0x000fea0003800000 */
[----:B------:R-:W-:-:S06]  /*3350*/  UISETP.NE.AND UP0, UPT, UR49, 0x3, UPT ;  /* 0x000000033100788c */ /* 0x000fcc000bf05270 */
[----:B------:R-:W-:-:S13]  /*3360*/  PLOP3.LUT P1, PT, PT, PT, UP0, 0x80, 0x0 ;  /* 0x000000000000781c */ /* 0x000fda0003f2f008 */
[----:B------:R-:W-:Y:S05]  /*3370*/  @!P1 BRA `(.L_x_20) ;  /* 0x0000000000049947 */ /* 0x000fea0003800000 */
[----:B------:R-:W-:Y:S01]  /*3380*/  BPT.TRAP 0x1 ;  /* 0x000000040000795c */ /* 0x000fe20000300000 */
.L_x_20:
[----:B------:R-:W-:Y:S01]  /*3390*/  ULEA UR4, UR51, UR48, 0x3 ;  /* 0x0000003033047291 */ /* 0x000fe2000f8e183f */
[----:B------:R-:W-:-:S04]  /*33a0*/  MOV R0, UR36 ;  /* 0x0000002400007c02 */ /* 0x000fc80008000f00 */
[----:B------:R-:W-:-:S04]  /*33b0*/  SHF.L.U32 R0, R0, 0x1f, RZ ;  /* 0x0000001f00007819 */ /* 0x000fc800000006ff */
[----:B------:R1:W3:Y:S01]  /*33c0*/  SYNCS.PHASECHK.TRANS64.TRYWAIT P0, [UR4], R0 ;  /* 0x00000000ff0075a7 */ /* 0x0002e20008000144 */
[----:B------:R-:W-:Y:S05]  /*33d0*/  @!P1 BRA `(.L_x_21) ;  /* 0x0000000000049947 */ /* 0x000fea0003800000 */
[----:B------:R-:W-:Y:S01]  /*33e0*/  BPT.TRAP 0x1 ;  /* 0x000000040000795c */ /* 0x000fe20000300000 */
.L_x_21:
[----:B---3--:R-:W-:Y:S05]  /*33f0*/  @P0 BRA `(.L_x_22) ;  /* 0x0000000000080947 */ /* 0x008fea0003800000 */
[----:B------:R-:W3:Y:S02]  /*3400*/  SYNCS.PHASECHK.TRANS64.TRYWAIT P0, [UR4], R0 ;  /* 0x00000000ff0075a7 */ /* 0x000ee40008000144 */
[----:B---3--:R-:W-:Y:S05]  /*3410*/  @!P0 BRA `(.L_x_23) ;  /* 0x000001cc009c8947 */ /* 0x008fea0003800000 */
.L_x_22:
[----:B------:R-:W-:Y:S01]  /*3420*/  UIADD3 UR4, UR48, 0x1e200, URZ ;  /* 0x0001e20030047890 */ /* 0x000fe2000fffe03f */
[----:B------:R-:W-:Y:S01]  /*3430*/  WARPGROUP.ARRIVE ;  /* 0x00000000000079c5 */ /* 0x000fe20000000000 */
[----:B------:R-:W-:Y:S02]  /*3440*/  ULOP3.LUT UR10, UR9, 0x10000, URZ, 0xfc, !UPT ;  /* 0x00010000090a7892 */ /* 0x000fe4000f8efc3f */
[----:B------:R-:W-:Y:S02]  /*3450*/  USHF.R.U32.HI UR4, URZ, 0x4, UR4 ;  /* 0x000000043f047899 */ /* 0x000fe40008011604 */
[----:B------:R-:W-:Y:S02]  /*3460*/  ULEA UR10, UR51, UR10, 0xa ;  /* 0x0000000a330a7291 */ /* 0x000fe4000f8e503f */
[----:B------:R-:W-:Y:S01]  /*3470*/  ULOP3.LUT UR4, UR4, 0x3fff, URZ, 0xc0, !UPT ;  /* 0x00003fff04047892 */ /* 0x000fe2000f8ec03f */
[----:B------:R-:W-:Y:S01]  /*3480*/  UMOV UR5, 0x80000020 ;  /* 0x8000002000057882 */ /* 0x000fe20000000000 */
[----:B------:R-:W-:-:S02]  /*3490*/  UMOV UR7, 0x80000020 ;  /* 0x8000002000077882 */ /* 0x000fc40000000000 */
[----:B------:R-:W-:Y:S01]  /*34a0*/  ULOP3.LUT UR4, UR4, 0x10000, URZ, 0xfc, !UPT ;  /* 0x0001000004047892 */ /* 0x000fe2000f8efc3f */
[----:B------:R-:W-:-:S03]  /*34b0*/  UMOV UR8, 0x2 ;  /* 0x0000000200087882 */ /* 0x000fc60000000000 */
[----:B------:R-:W-:-:S03]  /*34c0*/  ULEA UR11, UR51, UR4, 0xa ;  /* 0x00000004330b7291 */ /* 0x000fc6000f8e503f */
[----:B------:R-:W-:-:S04]  /*34d0*/  UMOV UR4, UR10 ;  /* 0x0000000a00047c82 */ /* 0x000fc80008000000 */
[----:B------:R-:W-:Y:S02]  /*34e0*/  UMOV UR6, UR11 ;  /* 0x0000000b00067c82 */ /* 0x000fe40008000000 */
[----:B------:R-:W-:Y:S01]  /*34f0*/  QGMMA.64x256x32.F32.E4M3.E4M3 R24, gdesc[UR4], RZ, !UPT, gsb0 ;  /* 0x03e00000041879f3 */ /* 0x000fe2000c0008ff */
[----:B------:R-:W-:Y:S01]  /*3500*/  UIADD3 UR4, UR10, 0x200, URZ ;  /* 0x000002000a047890 */ /* 0x000fe2000fffe03f */
[----:B------:R-:W-:Y:S01]  /*3510*/  UMOV UR5, 0x80000020 ;  /* 0x8000002000057882 */ /* 0x000fe20000000000 */
[----:B------:R-:W-:Y:S02]  /*3520*/  WARPGROUP.DEPBAR.LE gsb0, 0x0 ;  /* 0x00008000000079c5 */ /* 0x000fe40000010000 */
[----:B------:R-:W-:Y:S04]  /*3530*/  STL.64 [R1], R24 ;  /* 0x0000001801007387 */ /* 0x000fe80000100a00 */
[----:B------:R-:W-:Y:S04]  /*3540*/  STL.64 [R1+0x8], R26 ;  /* 0x0000081a01007387 */ /* 0x000fe80000100a00 */
        /* <DEDUP_REMOVED lines=61> */
[----:B------:R4:W-:Y:S02]  /*3920*/  STL.64 [R1+0x1f8], R150 ;  /* 0x0001f89601007387 */ /* 0x0009e40000100a00 */
[----:B----4-:R-:W-:-:S06]  /*3930*/  WARPGROUP.ARRIVE ;  /* 0x00000000000079c5 */ /* 0x010fcc0000000000 */
[----:B------:R-:W-:Y:S03]  /*3940*/  QGMMA.64x256x32.F32.E4M3.E4M3 R24, gdesc[UR4], RZ, !UPT, gsb0 ;  /* 0x03e00000041879f3 */ /* 0x000fe6000c0008ff */
[----:B------:R-:W-:Y:S02]  /*3950*/  WARPGROUP.DEPBAR.LE gsb0, 0x0 ;  /* 0x00008000000079c5 */ /* 0x000fe40000010000 */
        /* <DEDUP_REMOVED lines=21> */
[----:B------:R4:W-:Y:S04]  /*3ab0*/  STL.64 [R1+0x4c0], R108 ;  /* 0x0004c06c01007387 */ /* 0x0009e80000100a00 */
        /* <DEDUP_REMOVED lines=69> */
[----:B----4-:R-:W4:Y:S04]  /*3f10*/  LDL.LU.64 R108, [R1] ;  /* 0x00000000016c7983 */ /* 0x010f280000300a00 */
[----:B------:R-:W4:Y:S04]  /*3f20*/  LDL.LU.64 R110, [R1+0x8] ;  /* 0x00000800016e7983 */ /* 0x000f280000300a00 */
        /* <DEDUP_REMOVED lines=61> */
[----:B------:R-:W4:Y:S01]  /*4300*/  LDL.LU.64 R234, [R1+0x1f8] ;  /* 0x0001f80001ea7983 */ /* 0x000f220000300a00 */
[----:B------:R-:W-:-:S02]  /*4310*/  UIADD3 UR4, UR10, 0x2, URZ ;  /* 0x000000020a047890 */ /* 0x000fc4000fffe03f */
[----:B------:R-:W-:Y:S01]  /*4320*/  UIADD3 UR6, UR11, 0x2, URZ ;  /* 0x000000020b067890 */ /* 0x000fe2000fffe03f */
[----:B------:R-:W-:Y:S01]  /*4330*/  STL [R1+0x388], RZ ;  /* 0x000388ff01007387 */ /* 0x000fe20000100800 */
[----:B------:R-:W-:Y:S01]  /*4340*/  UMOV UR5, 0x80000020 ;  /* 0x8000002000057882 */ /* 0x000fe20000000000 */
[----:B------:R-:W-:Y:S02]  /*4350*/  UMOV UR7, 0x80000020 ;  /* 0x8000002000077882 */ /* 0x000fe40000000000 */
        /* <DEDUP_REMOVED lines=25> */
[----:B----4-:R-:W-:-:S06]  /*44f0*/  WARPGROUP.ARRIVE ;  /* 0x00000000000079c5 */ /* 0x010fcc0000000000 */
[----:B------:R-:W-:Y:S03]  /*4500*/  QGMMA.64x256x32.F32.E4M3.E4M3 R108, gdesc[UR4], R108, gsb0 ;  /* 0x03e00000046c79f3 */ /* 0x000fe6000800086c */
[----:B------:R-:W-:Y:S02]  /*4510*/  WARPGROUP.DEPBAR.LE gsb0, 0x0 ;  /* 0x00008000000079c5 */ /* 0x000fe40000010000 */
[----:B------:R-:W-:Y:S01]  /*4520*/  STL.64 [R1], R108 ;  /* 0x0000006c01007387 */ /* 0x000fe20000100a00 */
[----:B------:R-:W-:Y:S01]  /*4530*/  UIADD3 UR4, UR10, 0x202, URZ ;  /* 0x000002020a047890 */ /* 0x000fe2000fffe03f */
[----:B------:R-:W-:Y:S02]  /*4540*/  MOV R21, R221 ;  /* 0x000000dd00157202 */ /* 0x000fe40000000f00 */
[----:B------:R-:W-:Y:S01]  /*4550*/  STL.64 [R1+0x8], R110 ;  /* 0x0000086e01007387 */ /* 0x000fe20000100a00 */
[----:B------:R-:W-:Y:S01]  /*4560*/  UMOV UR5, 0x80000020 ;  /* 0x8000002000057882 */ /* 0x000fe20000000000 */
[----:B------:R-:W-:-:S02]  /*4570*/  MOV R20, R222 ;  /* 0x000000de00147202 */ /* 0x000fc40000000f00 */
[----:B------:R-:W-:Y:S01]  /*4580*/  STL.64 [R1+0x10], R112 ;  /* 0x0000107001007387 */ /* 0x000fe20000100a00 */
[----:B------:R-:W-:Y:S02]  /*4590*/  MOV R15, R223 ;  /* 0x000000df000f7202 */ /* 0x000fe40000000f00 */
[----:B------:R-:W-:Y:S02]  /*45a0*/  CS2R R236, SRZ ;  /* 0x0000000000ec7805 */ /* 0x000fe4000001ff00 */
[----:B------:R-:W-:Y:S01]  /*45b0*/  MOV R14, R224 ;  /* 0x000000e0000e7202 */ /* 0x000fe20000000f00 */
[----:B------:R-:W-:Y:S01]  /*45c0*/  STL.64 [R1+0x18], R114 ;  /* 0x0000187201007387 */ /* 0x000fe20000100a00 */
[----:B------:R-:W-:Y:S02]  /*45d0*/  MOV R13, R225 ;  /* 0x000000e1000d7202 */ /* 0x000fe40000000f00 */
[----:B------:R-:W-:Y:S02]  /*45e0*/  CS2R R22, SRZ ;  /* 0x0000000000167805 */ /* 0x000fe4000001ff00 */
[----:B------:R-:W-:Y:S01]  /*45f0*/  MOV R12, R226 ;  /* 0x000000e2000c7202 */ /* 0x000fe20000000f00 */
[----:B------:R-:W-:Y:S01]  /*4600*/  STL.64 [R1+0x20], R116 ;  /* 0x0000207401007387 */ /* 0x000fe20000100a00 */
[----:B------:R-:W-:-:S02]  /*4610*/  MOV R11, R227 ;  /* 0x000000e3000b7202 */ /* 0x000fc40000000f00 */
[----:B------:R-:W-:Y:S01]  /*4620*/  MOV R10, R228 ;  /* 0x000000e4000a7202 */ /* 0x000fe20000000f00 */
[----:B------:R-:W-:Y:S01]  /*4630*/  STL.64 [R1+0x28], R118 ;  /* 0x0000287601007387 */ /* 0x000fe20000100a00 */
[----:B------:R-:W-:Y:S02]  /*4640*/  MOV R9, R229 ;  /* 0x000000e500097202 */ /* 0x000fe40000000f00 */
[----:B------:R-:W-:Y:S01]  /*4650*/  MOV R8, R230 ;  /* 0x000000e600087202 */ /* 0x000fe20000000f00 */
[----:B------:R-:W-:Y:S01]  /*4660*/  STL.64 [R1+0x30], R120 ;  /* 0x0000307801007387 */ /* 0x000fe20000100a00 */
[----:B------:R-:W-:Y:S02]  /*4670*/  MOV R7, R231 ;  /* 0x000000e700077202 */ /* 0x000fe40000000f00 */
[----:B------:R-:W-:Y:S01]  /*4680*/  MOV R6, R232 ;  /* 0x000000e800067202 */ /* 0x000fe20000000f00 */
[----:B------:R-:W-:Y:S01]  /*4690*/  STL.64 [R1+0x38], R122 ;  /* 0x0000387a01007387 */ /* 0x000fe20000100a00 */
[----:B---3--:R-:W-:-:S02]  /*46a0*/  MOV R5, R233 ;  /* 0x000000e900057202 */ /* 0x008fc40000000f00 */
[----:B------:R-:W-:Y:S01]  /*46b0*/  MOV R4, R234 ;  /* 0x000000ea00047202 */ /* 0x000fe20000000f00 */
[----:B------:R-:W-:Y:S01]  /*46c0*/  STL.64 [R1+0x40], R124 ;  /* 0x0000407c01007387 */ /* 0x000fe20000100a00 */
[----:B-1----:R-:W-:-:S03]  /*46d0*/  MOV R0, R235 ;  /* 0x000000eb00007202 */ /* 0x002fc60000000f00 */
        /* <DEDUP_REMOVED lines=55> */
[----:B-1----:R-:W4:Y:S04]  /*4a50*/  LDL.LU.64 R150, [R1+0x568] ;  /* 0x0005680001967983 */ /* 0x002f280000300a00 */
        /* <DEDUP_REMOVED lines=21> */
[----:B---3--:R-:W-:-:S02]  /*4bb0*/  CS2R R234, SRZ ;  /* 0x0000000000ea7805 */ /* 0x008fc4000001ff00 */
[----:B------:R-:W-:Y:S02]  /*4bc0*/  CS2R R232, SRZ ;  /* 0x0000000000e87805 */ /* 0x000fe4000001ff00 */
[----:B------:R-:W-:Y:S01]  /*4bd0*/  CS2R R230, SRZ ;  /* 0x0000000000e67805 */ /* 0x000fe2000001ff00 */
[----:B------:R1:W-:Y:S01]  /*4be0*/  STL [R1+0x320], RZ ;  /* 0x000320ff01007387 */ /* 0x0003e20000100800 */
[----:B------:R-:W-:Y:S02]  /*4bf0*/  CS2R R228, SRZ ;  /* 0x0000000000e47805 */ /* 0x000fe4000001ff00 */
[----:B------:R-:W-:Y:S02]  /*4c00*/  CS2R R226, SRZ ;  /* 0x0000000000e27805 */ /* 0x000fe4000001ff00 */
[----:B------:R-:W-:Y:S01]  /*4c10*/  CS2R R224, SRZ ;  /* 0x0000000000e07805 */ /* 0x000fe2000001ff00 */
[----:B------:R1:W-:Y:S01]  /*4c20*/  STL [R1+0x31c], RZ ;  /* 0x00031cff01007387 */ /* 0x0003e20000100800 */
[----:B------:R-:W-:-:S02]  /*4c30*/  CS2R R222, SRZ ;  /* 0x0000000000de7805 */ /* 0x000fc4000001ff00 */
        /* <DEDUP_REMOVED lines=106> */
[----:B----4-:R-:W-:-:S06]  /*52e0*/  WARPGROUP.ARRIVE ;  /* 0x00000000000079c5 */ /* 0x010fcc0000000000 */
[----:B------:R-:W-:Y:S01]  /*52f0*/  QGMMA.64x256x32.F32.E4M3.E4M3 R24, gdesc[UR4], R24, gsb0 ;  /* 0x03e00000041879f3 */ /* 0x000fe20008000818 */
[----:B------:R-:W-:Y:S02]  /*5300*/  ULDC UR4, c[0x0][0x50c] ;  /* 0x0001430000047ab9 */ /* 0x000fe40000000800 */
[----:B------:R-:W-:-:S04]  /*5310*/  UISETP.NE.AND UP0, UPT, UR4, 0x2, UPT ;  /* 0x000000020400788c */ /* 0x000fc8000bf05270 */
[----:B------:R-:W-:-:S06]  /*5320*/  USEL UR4, URZ, 0x1, UP0 ;  /* 0x000000013f047887 */ /* 0x000fcc0008000000 */
[----:B------:R-:W-:Y:S01]  /*5330*/  ISETP.NE.AND P0, PT, RZ, UR4, PT ;  /* 0x00000004ff007c0c */ /* 0x000fe2000bf05270 */
[----:B------:R-:W-:-:S12]  /*5340*/  WARPGROUP.DEPBAR.LE gsb0, 0x0 ;  /* 0x00008000000079c5 */ /* 0x000fd80000010000 */
[----:B-1----:R-:W-:Y:S05]  /*5350*/  @!P0 BRA `(.L_x_24) ;  /* 0x0000002400408947 */ /* 0x002fea0003800000 */
[----:B------:R-:W3:Y:S04]  /*5360*/  LDL R22, [R1] ;  /* 0x0000000001167983 */ /* 0x000ee80000100800 */
[----:B------:R-:W4:Y:S04]  /*5370*/  LDL R23, [R1+0x4] ;  /* 0x0000040001177983 */ /* 0x000f280000100800 */
[----:B------:R-:W2:Y:S04]  /*5380*/  LDL R152, [R1+0x8] ;  /* 0x0000080001987983 */ /* 0x000ea80000100800 */
        /* <DEDUP_REMOVED lines=83> */
[----:B------:R1:W-:Y:S04]  /*58c0*/  STL [R1+0x524], R131 ;  /* 0x0005248301007387 */ /* 0x0003e80000100800 */
[----:B-1----:R-:W3:Y:S04]  /*58d0*/  LDL R131, [R1+0x158] ;  /* 0x0001580001837983 */ /* 0x002ee80000100800 */
[----:B------:R1:W-:Y:S04]  /*58e0*/  STL [R1+0x520], R132 ;  /* 0x0005208401007387 */ /* 0x0003e80000100800 */
[----:B-1----:R-:W4:Y:S04]  /*58f0*/  LDL R132, [R1+0x15c] ;  /* 0x00015c0001847983 */ /* 0x002f280000100800 */
[----:B------:R1:W-:Y:S04]  /*5900*/  STL [R1+0x51c], R133 ;  /* 0x00051c8501007387 */ /* 0x0003e80000100800 */
[----:B-1----:R-:W2:Y:S04]  /*5910*/  LDL R133, [R1+0x160] ;  /* 0x0001600001857983 */ /* 0x002ea80000100800 */
[----:B------:R1:W-:Y:S04]  /*5920*/  STL [R1+0x518], R134 ;  /* 0x0005188601007387 */ /* 0x0003e80000100800 */
[----:B-1----:R-:W4:Y:S04]  /*5930*/  LDL R134, [R1+0x164] ;  /* 0x0001640001867983 */ /* 0x002f280000100800 */
        /* <DEDUP_REMOVED lines=40> */
[----:B-----5:R1:W-:Y:S04]  /*5bc0*/  STL [R1+0x4c4], R16 ;  /* 0x0004c41001007387 */ /* 0x0203e80000100800 */
[----:B-1----:R-:W4:Y:S04]  /*5bd0*/  LDL R16, [R1+0x1b8] ;  /* 0x0001b80001107983 */ /* 0x002f280000100800 */
[----:B------:R1:W-:Y:S04]  /*5be0*/  STL [R1+0x4c0], R3 ;  /* 0x0004c00301007387 */ /* 0x0003e80000100800 */
[----:B-1----:R-:W4:Y:S04]  /*5bf0*/  LDL R3, [R1+0x1bc] ;  /* 0x0001bc0001037983 */ /* 0x002f280000100800 */
[----:B------:R1:W-:Y:S04]  /*5c00*/  STL [R1+0x4bc], R2 ;  /* 0x0004bc0201007387 */ /* 0x0003e80000100800 */
[----:B-1----:R-:W4:Y:S01]  /*5c10*/  LDL R2, [R1+0x1c0] ;  /* 0x0001c00001027983 */ /* 0x002f220000100800 */
[----:B--2---:R-:W-:-:S01]  /*5c20*/  FADD R133, RZ, R133 ;  /* 0x00000085ff857221 */ /* 0x004fc20000000000 */
[----:B---3--:R-:W-:Y:S01]  /*5c30*/  FADD R236, RZ, R131 ;  /* 0x00000083ffec7221 */ /* 0x008fe20000000000 */
[----:B----4-:R-:W-:-:S01]  /*5c40*/  FADD R134, RZ, R134 ;  /* 0x00000086ff867221 */ /* 0x010fc20000000000 */
[----:B------:R-:W2:Y:S01]  /*5c50*/  LDL.LU R131, [R1+0x524] ;  /* 0x0005240001837983 */ /* 0x000ea20000300800 */
[----:B------:R-:W-:-:S01]  /*5c60*/  FADD R237, RZ, R132 ;  /* 0x00000084ffed7221 */ /* 0x000fc20000000000 */
[----:B------:R-:W-:Y:S01]  /*5c70*/  FADD R135, RZ, R135 ;  /* 0x00000087ff877221 */ /* 0x000fe20000000000 */
[----:B------:R-:W-:-:S01]  /*5c80*/  FADD R21, RZ, R21 ;  /* 0x00000015ff157221 */ /* 0x000fc20000000000 */
[----:B------:R-:W3:Y:S01]  /*5c90*/  LDL.LU R132, [R1+0x520] ;  /* 0x0005200001847983 */ /* 0x000ee20000300800 */
[----:B------:R-:W-:-:S01]  /*5ca0*/  FADD R136, RZ, R136 ;  /* 0x00000088ff887221 */ /* 0x000fc20000000000 */
[----:B------:R-:W-:Y:S01]  /*5cb0*/  FADD R20, RZ, R20 ;  /* 0x00000014ff147221 */ /* 0x000fe20000000000 */
[----:B------:R-:W-:-:S01]  /*5cc0*/  FADD R22, RZ, R22 ;  /* 0x00000016ff167221 */ /* 0x000fc20000000000 */
[----:B------:R1:W-:Y:S01]  /*5cd0*/  STL [R1+0x200], R133 ;  /* 0x0002008501007387 */ /* 0x0003e20000100800 */
[----:B------:R-:W-:-:S01]  /*5ce0*/  FADD R23, RZ, R23 ;  /* 0x00000017ff177221 */ /* 0x000fc20000000000 */
[----:B------:R-:W-:Y:S01]  /*5cf0*/  FADD R152, RZ, R152 ;  /* 0x00000098ff987221 */ /* 0x000fe20000000000 */
[----:B------:R-:W-:-:S01]  /*5d00*/  FADD R153, RZ, R153 ;  /* 0x00000099ff997221 */ /* 0x000fc20000000000 */
[----:B------:R-:W-:Y:S01]  /*5d10*/  FADD R154, RZ, R154 ;  /* 0x0000009aff9a7221 */ /* 0x000fe20000000000 */
[----:B------:R-:W-:-:S01]  /*5d20*/  FADD R155, RZ, R155 ;  /* 0x0000009bff9b7221 */ /* 0x000fc20000000000 */
[----:B------:R-:W-:Y:S01]  /*5d30*/  FADD R156, RZ, R156 ;  /* 0x0000009cff9c7221 */ /* 0x000fe20000000000 */
[----:B------:R-:W-:-:S01]  /*5d40*/  FADD R157, RZ, R157 ;  /* 0x0000009dff9d7221 */ /* 0x000fc20000000000 */
[----:B------:R-:W-:Y:S01]  /*5d50*/  FADD R137, RZ, R137 ;  /* 0x00000089ff897221 */ /* 0x000fe20000000000 */
[----:B------:R-:W-:-:S01]  /*5d60*/  FADD R158, RZ, R158 ;  /* 0x0000009eff9e7221 */ /* 0x000fc20000000000 */
[----:B-1----:R-:W4:Y:S01]  /*5d70*/  LDL.LU R133, [R1+0x51c] ;  /* 0x00051c0001857983 */ /* 0x002f220000300800 */
        /* <DEDUP_REMOVED lines=97> */
[----:B-1----:R-:W4:Y:S04]  /*6390*/  LDL.LU R140, [R1+0x500] ;  /* 0x00050000018c7983 */ /* 0x002f280000300800 */
[----:B------:R1:W-:Y:S01]  /*63a0*/  STL [R1+0x220], R141 ;  /* 0x0002208d01007387 */ /* 0x0003e20000100800 */
[----:B------:R-:W-:-:S03]  /*63b0*/  FADD R145, RZ, R145 ;  /* 0x00000091ff917221 */ /* 0x000fc60000000000 */
        /* <DEDUP_REMOVED lines=19> */
[----:B------:R1:W-:Y:S04]  /*64f0*/  STL [R1+0x23c], R148 ;  /* 0x00023c9401007387 */ /* 0x0003e80000100800 */
[----:B-1----:R-:W4:Y:S04]  /*6500*/  LDL.LU R148, [R1+0x4e0] ;  /* 0x0004e00001947983 */ /* 0x002f280000300800 */
[----:B------:R1:W-:Y:S04]  /*6510*/  STL [R1+0x240], R149 ;  /* 0x0002409501007387 */ /* 0x0003e80000100800 */
[----:B-1----:R-:W4:Y:S04]  /*6520*/  LDL.LU R149, [R1+0x4dc] ;  /* 0x0004dc0001957983 */ /* 0x002f280000300800 */
[----:B------:R1:W-:Y:S04]  /*6530*/  STL [R1+0x244], R150 ;  /* 0x0002449601007387 */ /* 0x0003e80000100800 */
[----:B-1----:R-:W4:Y:S04]  /*6540*/  LDL.LU R150, [R1+0x4d8] ;  /* 0x0004d80001967983 */ /* 0x002f280000300800 */
[----:B------:R1:W-:Y:S04]  /*6550*/  STL [R1+0x248], R151 ;  /* 0x0002489701007387 */ /* 0x0003e80000100800 */
[----:B-1----:R-:W4:Y:S01]  /*6560*/  LDL.LU R151, [R1+0x4d4] ;  /* 0x0004d40001977983 */ /* 0x002f220000300800 */
[----:B------:R-:W-:-:S01]  /*6570*/  FADD R19, RZ, R19 ;  /* 0x00000013ff137221 */ /* 0x000fc20000000000 */
[----:B------:R-:W-:Y:S01]  /*6580*/  FADD R18, RZ, R18 ;  /* 0x00000012ff127221 */ /* 0x000fe20000000000 */
[----:B------:R-:W-:-:S01]  /*6590*/  FADD R17, RZ, R17 ;  /* 0x00000011ff117221 */ /* 0x000fc20000000000 */
[----:B------:R-:W-:-:S02]  /*65a0*/  FADD R16, RZ, R16 ;  /* 0x00000010ff107221 */ /* 0x000fc40000000000 */
[----:B------:R1:W-:Y:S01]  /*65b0*/  STL [R1+0x24c], R19 ;  /* 0x00024c1301007387 */ /* 0x0003e20000100800 */
[----:B------:R-:W-:-:S03]  /*65c0*/  FADD R3, RZ, R3 ;  /* 0x00000003ff037221 */ /* 0x000fc60000000000 */
[----:B-1----:R1:W5:Y:S04]  /*65d0*/  LDL.LU R19, [R1+0x4d0] ;  /* 0x0004d00001137983 */ /* 0x0023680000300800 */
[----:B------:R1:W-:Y:S01]  /*65e0*/  STL [R1+0x250], R18 ;  /* 0x0002501201007387 */ /* 0x0003e20000100800 */
[----:B------:R-:W-:-:S03]  /*65f0*/  FADD R2, RZ, R2 ;  /* 0x00000002ff027221 */ /* 0x000fc60000000000 */
[----:B-1----:R1:W5:Y:S04]  /*6600*/  LDL.LU R18, [R1+0x4cc] ;  /* 0x0004cc0001127983 */ /* 0x0023680000300800 */
[----:B------:R2:W-:Y:S04]  /*6610*/  STL [R1+0x254], R17 ;  /* 0x0002541101007387 */ /* 0x0005e80000100800 */
[----:B--2---:R1:W5:Y:S04]  /*6620*/  LDL.LU R17, [R1+0x4c8] ;  /* 0x0004c80001117983 */ /* 0x0043680000300800 */
[----:B------:R2:W-:Y:S04]  /*6630*/  STL [R1+0x258], R16 ;  /* 0x0002581001007387 */ /* 0x0005e80000100800 */
[----:B--2---:R1:W5:Y:S04]  /*6640*/  LDL.LU R16, [R1+0x4c4] ;  /* 0x0004c40001107983 */ /* 0x0043680000300800 */
[----:B------:R2:W-:Y:S04]  /*6650*/  STL [R1+0x25c], R3 ;  /* 0x00025c0301007387 */ /* 0x0005e80000100800 */
[----:B--2---:R1:W5:Y:S04]  /*6660*/  LDL.LU R3, [R1+0x4c0] ;  /* 0x0004c00001037983 */ /* 0x0043680000300800 */
[----:B------:R2:W-:Y:S04]  /*6670*/  STL [R1+0x260], R2 ;  /* 0x0002600201007387 */ /* 0x0005e80000100800 */
[----:B--2---:R1:W5:Y:S04]  /*6680*/  LDL.LU R2, [R1+0x4bc] ;  /* 0x0004bc0001027983 */ /* 0x0043680000300800 */
[----:B------:R2:W-:Y:S04]  /*6690*/  STL [R1+0x264], R21 ;  /* 0x0002641501007387 */ /* 0x0005e80000100800 */
[----:B------:R3:W-:Y:S01]  /*66a0*/  STL [R1+0x268], R20 ;  /* 0x0002681401007387 */ /* 0x0007e20000100800 */
[----:B--2---:R-:W-:-:S01]  /*66b0*/  FADD R21, RZ, R15 ;  /* 0x0000000fff157221 */ /* 0x004fc20000000000 */
[----:B------:R-:W-:Y:S01]  /*66c0*/  FADD R15, RZ, R13 ;  /* 0x0000000dff0f7221 */ /* 0x000fe20000000000 */
[----:B---3--:R-:W-:-:S01]  /*66d0*/  FADD R20, RZ, R14 ;  /* 0x0000000eff147221 */ /* 0x008fc20000000000 */
[----:B------:R-:W-:Y:S01]  /*66e0*/  FADD R14, RZ, R12 ;  /* 0x0000000cff0e7221 */ /* 0x000fe20000000000 */
[----:B------:R-:W-:-:S01]  /*66f0*/  FADD R13, RZ, R11 ;  /* 0x0000000bff0d7221 */ /* 0x000fc20000000000 */
[----:B------:R-:W-:Y:S01]  /*6700*/  STL [R1+0x26c], R21 ;  /* 0x00026c1501007387 */ /* 0x000fe20000100800 */
[----:B------:R-:W-:-:S01]  /*6710*/  FADD R12, RZ, R10 ;  /* 0x0000000aff0c7221 */ /* 0x000fc20000000000 */
[----:B------:R-:W-:Y:S01]  /*6720*/  FADD R11, RZ, R9 ;  /* 0x00000009ff0b7221 */ /* 0x000fe20000000000 */
[----:B------:R-:W-:-:S01]  /*6730*/  FADD R10, RZ, R8 ;  /* 0x00000008ff0a7221 */ /* 0x000fc20000000000 */
[----:B------:R-:W-:Y:S01]  /*6740*/  STL [R1+0x270], R20 ;  /* 0x0002701401007387 */ /* 0x000fe20000100800 */
[----:B------:R-:W-:-:S01]  /*6750*/  FADD R9, RZ, R7 ;  /* 0x00000007ff097221 */ /* 0x000fc20000000000 */
[----:B------:R-:W-:-:S02]  /*6760*/  FADD R8, RZ, R6 ;  /* 0x00000006ff087221 */ /* 0x000fc40000000000 */
[----:B------:R-:W-:Y:S01]  /*6770*/  STL [R1+0x274], R15 ;  /* 0x0002740f01007387 */ /* 0x000fe20000100800 */
[----:B------:R-:W-:-:S03]  /*6780*/  FADD R7, RZ, R5 ;  /* 0x00000005ff077221 */ /* 0x000fc60000000000 */
        /* <DEDUP_REMOVED lines=8> */
[----:B------:R-:W-:Y:S04]  /*6810*/  STL [R1+0x288], R10 ;  /* 0x0002880a01007387 */ /* 0x000fe80000100800 */
[----:B------:R-:W-:Y:S04]  /*6820*/  STL [R1+0x28c], R9 ;  /* 0x00028c0901007387 */ /* 0x000fe80000100800 */
[----:B------:R-:W-:Y:S04]  /*6830*/  STL [R1+0x290], R8 ;  /* 0x0002900801007387 */ /* 0x000fe80000100800 */
[----:B------:R-:W-:Y:S04]  /*6840*/  STL [R1+0x294], R7 ;  /* 0x0002940701007387 */ /* 0x000fe80000100800 */
[----:B------:R-:W-:Y:S04]  /*6850*/  STL [R1+0x298], R6 ;  /* 0x0002980601007387 */ /* 0x000fe80000100800 */
[----:B------:R2:W-:Y:S04]  /*6860*/  STL [R1+0x29c], R5 ;  /* 0x00029c0501007387 */ /* 0x0005e80000100800 */
[----:B------:R3:W-:Y:S04]  /*6870*/  STL [R1+0x2a0], R4 ;  /* 0x0002a00401007387 */ /* 0x0007e80000100800 */
[----:B------:R1:W-:Y:S01]  /*6880*/  STL [R1+0x2a4], R0 ;  /* 0x0002a40001007387 */ /* 0x0003e20000100800 */
[----:B--2---:R-:W-:-:S01]  /*6890*/  FADD R5, RZ, R26 ;  /* 0x0000001aff057221 */ /* 0x004fc20000000000 */
[----:B---3--:R-:W-:-:S04]  /*68a0*/  FADD R4, RZ, R27 ;  /* 0x0000001bff047221 */ /* 0x008fc80000000000 */
[----:B------:R2:W-:Y:S01]  /*68b0*/  STL [R1+0x2a8], R5 ;  /* 0x0002a80501007387 */ /* 0x0005e20000100800 */
[----:B-1----:R-:W-:-:S03]  /*68c0*/  FADD R0, RZ, R28 ;  /* 0x0000001cff007221 */ /* 0x002fc60000000000 */
[----:B------:R1:W-:Y:S04]  /*68d0*/  STL [R1+0x2ac], R4 ;  /* 0x0002ac0401007387 */ /* 0x0003e80000100800 */
[----:B------:R3:W-:Y:S01]  /*68e0*/  STL [R1+0x2b0], R0 ;  /* 0x0002b00001007387 */ /* 0x0007e20000100800 */
[----:B--2---:R-:W-:-:S01]  /*68f0*/  FADD R5, RZ, R29 ;  /* 0x0000001dff057221 */ /* 0x004fc20000000000 */
[----:B-1----:R-:W-:-:S04]  /*6900*/  FADD R4, RZ, R30 ;  /* 0x0000001eff047221 */ /* 0x002fc80000000000 */
[----:B------:R1:W-:Y:S01]  /*6910*/  STL [R1+0x2b4], R5 ;  /* 0x0002b40501007387 */ /* 0x0003e20000100800 */
[----:B---3--:R-:W-:-:S03]  /*6920*/  FADD R0, RZ, R31 ;  /* 0x0000001fff007221 */ /* 0x008fc60000000000 */
[----:B------:R2:W-:Y:S04]  /*6930*/  STL [R1+0x2b8], R4 ;  /* 0x0002b80401007387 */ /* 0x0005e80000100800 */
[----:B------:R3:W-:Y:S01]  /*6940*/  STL [R1+0x2bc], R0 ;  /* 0x0002bc0001007387 */ /* 0x0007e20000100800 */
[----:B-1----:R-:W-:-:S01]  /*6950*/  FADD R5, RZ, R32 ;  /* 0x00000020ff057221 */ /* 0x002fc20000000000 */
[----:B--2---:R-:W-:-:S04]  /*6960*/  FADD R4, RZ, R33 ;  /* 0x00000021ff047221 */ /* 0x004fc80000000000 */
        /* <DEDUP_REMOVED lines=199> */
[----:B----4-:R-:W-:-:S03]  /*75e0*/  FADD R0, RZ, R133 ;  /* 0x00000085ff007221 */ /* 0x010fc60000000000 */
        /* <DEDUP_REMOVED lines=38> */
[----:B------:R-:W-:-:S05]  /*7850*/  UMOV UR8, URZ ;  /* 0x0000003f00087c82 */ /* 0x000fca0008000000 */
.L_x_24:
[----:B------:R-:W-:Y:S01]  /*7860*/  UIADD3 UR10, UR51, 0x1, URZ ;  /* 0x00000001330a7890 */ /* 0x000fe2000fffe03f */
[----:B------:R-:W-:-:S03]  /*7870*/  UMOV UR5, 0x1 ;  /* 0x0000000100057882 */ /* 0x000fc60000000000 */
[----:B------:R-:W-:-:S04]  /*7880*/  UISETP.NE.AND UP0, UPT, UR10, 0x6, UPT ;  /* 0x000000060a00788c */ /* 0x000fc8000bf05270 */
[----:B------:R-:W-:Y:S02]  /*7890*/  USEL UR11, URZ, 0x1, UP0 ;  /* 0x000000013f0b7887 */ /* 0x000fe40008000000 */
[----:B------:R-:W-:Y:S02]  /*78a0*/  USEL UR10, UR10, URZ, UP0 ;  /* 0x0000003f0a0a7287 */ /* 0x000fe40008000000 */
[----:B------:R-:W-:-:S12]  /*78b0*/  ULOP3.LUT UR11, UR36, UR11, URZ, 0x3c, !UPT ;  /* 0x0000000b240b7292 */ /* 0x000fd8000f8e3c3f */
.L_x_19:
[----:B------:R-:W-:-:S04]  /*78c0*/  UISETP.LT.AND UP0, UPT, UR50, 0x1, UPT ;  /* 0x000000013200788c */ /* 0x000fc8000bf01270 */
[----:B------:R-:W-:-:S04]  /*78d0*/  USEL UR6, UR50, 0x1, UP0 ;  /* 0x0000000132067887 */ /* 0x000fc80008000000 */
[----:B------:R-:W-:-:S04]  /*78e0*/  UIADD3 UR12, UR50, -UR6, URZ ;  /* 0x80000006320c7290 */ /* 0x000fc8000fffe03f */
[----:B------:R-:W-:-:S06]  /*78f0*/  UISETP.GE.AND UP0, UPT, UR12, 0x1, UPT ;  /* 0x000000010c00788c */ /* 0x000fcc000bf06270 */
[----:B------:R-:W-:-:S13]  /*7900*/  PLOP3.LUT P0, PT, PT, PT, UP0, 0x80, 0x0 ;  /* 0x000000000000781c */ /* 0x000fda0003f0f008 */
[----:B------:R-:W-:Y:S05]  /*7910*/  @!P0 BRA `(.L_x_25) ;  /* 0x0000005c00e88947 */ /* 0x000fea0003800000 */
[----:B------:R-:W-:Y:S01]  /*7920*/  UMOV UR13, UR51 ;  /* 0x00000033000d7c82 */ /* 0x000fe20008000000 */
[----:B------:R-:W-:-:S05]  /*7930*/  ULDC UR16, c[0x0][0x50c] ;  /* 0x0001430000107ab9 */ /* 0x000fca0000000800 */
.L_x_33:
[----:B------:R-:W-:-:S06]  /*7940*/  UISETP.NE.AND UP0, UPT, UR49, 0x3, UPT ;  /* 0x000000033100788c */ /* 0x000fcc000bf05270 */
[----:B------:R-:W-:-:S13]  /*7950*/  PLOP3.LUT P1, PT, PT, PT, UP0, 0x80, 0x0 ;  /* 0x000000000000781c */ /* 0x000fda0003f2f008 */
[----:B-----5:R-:W-:Y:S05]  /*7960*/  @!P1 BRA `(.L_x_26) ;  /* 0x0000000000049947 */ /* 0x020fea0003800000 */
[----:B------:R-:W-:Y:S01]  /*7970*/  BPT.TRAP 0x1 ;  /* 0x000000040000795c */ /* 0x000fe20000300000 */
.L_x_26:
[----:B------:R-:W-:Y:S01]  /*7980*/  ULEA UR6, UR10, UR48, 0x3 ;  /* 0x000000300a067291 */ /* 0x000fe2000f8e183f */
[----:B-1----:R-:W-:-:S04]  /*7990*/  MOV R0, UR11 ;  /* 0x0000000b00007c02 */ /* 0x002fc80008000f00 */
[----:B------:R-:W-:-:S04]  /*79a0*/  SHF.L.U32 R0, R0, 0x1f, RZ ;  /* 0x0000001f00007819 */ /* 0x000fc800000006ff */
[----:B------:R1:W3:Y:S01]  /*79b0*/  SYNCS.PHASECHK.TRANS64.TRYWAIT P0, [UR6], R0 ;  /* 0x00000000ff0075a7 */ /* 0x0002e20008000146 */
[----:B------:R-:W-:Y:S05]  /*79c0*/  @!P1 BRA `(.L_x_27) ;  /* 0x0000000000049947 */ /* 0x000fea0003800000 */
[----:B------:R-:W-:Y:S01]  /*79d0*/  BPT.TRAP 0x1 ;  /* 0x000000040000795c */ /* 0x000fe20000300000 */
.L_x_27:
[----:B---3--:R-:W-:Y:S05]  /*79e0*/  @P0 BRA `(.L_x_28) ;  /* 0x0000000000080947 */ /* 0x008fea0003800000 */
[----:B------:R-:W3:Y:S02]  /*79f0*/  SYNCS.PHASECHK.TRANS64.TRYWAIT P0, [UR6], R0 ;  /* 0x00000000ff0075a7 */ /* 0x000ee40008000146 */
[----:B---3--:R-:W-:Y:S05]  /*7a00*/  @!P0 BRA `(.L_x_29) ;  /* 0x0000018800388947 */ /* 0x008fea0003800000 */
.L_x_28:
        /* <DEDUP_REMOVED lines=129> */
[----:B------:R-:W-:Y:S02]  /*8220*/  UISETP.NE.AND UP0, UPT, UR4, URZ, UPT ;  /* 0x0000003f0400728c */ /* 0x000fe4000bf05270 */
[----:B------:R-:W-:Y:S02]  /*8230*/  USHF.R.U32.HI UR6, URZ, 0x4, UR6 ;  /* 0x000000043f067899 */ /* 0x000fe40008011606 */
[----:B------:R-:W-:Y:S02]  /*8240*/  USEL UR5, UR5, URZ, !UP0 ;  /* 0x0000003f05057287 */ /* 0x000fe4000c000000 */
[----:B------:R-:W-:Y:S02]  /*8250*/  ULOP3.LUT UR6, UR6, 0x3fff, URZ, 0xc0, !UPT ;  /* 0x00003fff06067892 */ /* 0x000fe4000f8ec03f */
[----:B------:R-:W-:Y:S02]  /*8260*/  ULOP3.LUT UR14, UR9, 0x10000, URZ, 0xfc, !UPT ;  /* 0x00010000090e7892 */ /* 0x000fe4000f8efc3f */
[----:B------:R-:W-:-:S02]  /*8270*/  ULOP3.LUT UR6, UR6, 0x10000, URZ, 0xfc, !UPT ;  /* 0x0001000006067892 */ /* 0x000fc4000f8efc3f */
[----:B------:R-:W-:Y:S02]  /*8280*/  UISETP.NE.U32.AND UP0, UPT, UR5, URZ, UPT ;  /* 0x0000003f0500728c */ /* 0x000fe4000bf05070 */
[----:B------:R-:W-:Y:S02]  /*8290*/  ULEA UR14, UR10, UR14, 0xa ;  /* 0x0000000e0a0e7291 */ /* 0x000fe4000f8e503f */
[----:B------:R-:W-:Y:S01]  /*82a0*/  ULEA UR15, UR10, UR6, 0xa ;  /* 0x000000060a0f7291 */ /* 0x000fe2000f8e503f */
[----:B------:R-:W-:Y:S01]  /*82b0*/  UMOV UR5, 0x80000020 ;  /* 0x8000002000057882 */ /* 0x000fe20000000000 */
[----:B------:R-:W-:-:S03]  /*82c0*/  UMOV UR7, 0x80000020 ;  /* 0x8000002000077882 */ /* 0x000fc60000000000 */
[----:B------:R-:W-:Y:S02]  /*82d0*/  UMOV UR4, UR14 ;  /* 0x0000000e00047c82 */ /* 0x000fe40008000000 */
[----:B------:R-:W-:Y:S01]  /*82e0*/  UMOV UR6, UR15 ;  /* 0x0000000f00067c82 */ /* 0x000fe20008000000 */
[----:B----4-:R-:W-:-:S06]  /*82f0*/  WARPGROUP.ARRIVE ;  /* 0x00000000000079c5 */ /* 0x010fcc0000000000 */
[----:B------:R-:W-:Y:S03]  /*8300*/  QGMMA.64x256x32.F32.E4M3.E4M3 R108, gdesc[UR4], R108, UP0, gsb0 ;  /* 0x03e00000046c79f3 */ /* 0x000fe6000b80086c */
        /* <DEDUP_REMOVED lines=65> */
[----:B----4-:R-:W4:Y:S04]  /*8720*/  LDL.LU.64 R234, [R1+0x8b8] ;  /* 0x0008b80001ea7983 */ /* 0x010f280000300a00 */
[----:B------:R-:W2:Y:S04]  /*8730*/  LDL.LU.64 R232, [R1+0x8b0] ;  /* 0x0008b00001e87983 */ /* 0x000ea80000300a00 */
[----:B------:R-:W3:Y:S04]  /*8740*/  LDL.LU.64 R230, [R1+0x8a8] ;  /* 0x0008a80001e67983 */ /* 0x000ee80000300a00 */
        /* <DEDUP_REMOVED lines=60> */
[----:B------:R-:W3:Y:S01]  /*8b10*/  LDL.LU.64 R108, [R1+0x6c0] ;  /* 0x0006c000016c7983 */ /* 0x000ee20000300a00 */
[----:B------:R-:W-:Y:S01]  /*8b20*/  UIADD3 UR4, UR14, 0x200, URZ ;  /* 0x000002000e047890 */ /* 0x000fe2000fffe03f */
[----:B------:R-:W-:-:S02]  /*8b30*/  UMOV UR5, 0x80000020 ;  /* 0x8000002000057882 */ /* 0x000fc40000000000 */
[----:B----4-:R-:W-:Y:S04]  /*8b40*/  STL.64 [R1+0x6b8], R234 ;  /* 0x0006b8ea01007387 */ /* 0x010fe80000100a00 */
[----:B--2---:R-:W-:Y:S04]  /*8b50*/  STL.64 [R1+0x6b0], R232 ;  /* 0x0006b0e801007387 */ /* 0x004fe80000100a00 */
[----:B---3--:R-:W-:Y:S04]  /*8b60*/  STL.64 [R1+0x6a8], R230 ;  /* 0x0006a8e601007387 */ /* 0x008fe80000100a00 */
        /* <DEDUP_REMOVED lines=38> */
[----:B------:R-:W-:Y:S01]  /*8dd0*/  STL.64 [R1+0x570], R152 ;  /* 0x0005709801007387 */ /* 0x000fe20000100a00 */
[----:B------:R-:W-:-:S06]  /*8de0*/  WARPGROUP.ARRIVE ;  /* 0x00000000000079c5 */ /* 0x000fcc0000000000 */
[----:B------:R-:W-:Y:S03]  /*8df0*/  QGMMA.64x256x32.F32.E4M3.E4M3 R24, gdesc[UR4], R24, UP0, gsb0 ;  /* 0x03e00000041879f3 */ /* 0x000fe6000b800818 */
        /* <DEDUP_REMOVED lines=23> */
[----:B--2---:R-:W2:Y:S04]  /*8f70*/  LDL.LU.64 R108, [R1] ;  /* 0x00000000016c7983 */ /* 0x004ea80000300a00 */
[----:B------:R-:W2:Y:S04]  /*8f80*/  LDL.LU.64 R110, [R1+0x8] ;  /* 0x00000800016e7983 */ /* 0x000ea80000300a00 */
        /* <DEDUP_REMOVED lines=61> */
[----:B------:R-:W2:Y:S01]  /*9360*/  LDL.LU.64 R234, [R1+0x1f8] ;  /* 0x0001f80001ea7983 */ /* 0x000ea20000300a00 */
[----:B------:R-:W-:-:S02]  /*9370*/  UIADD3 UR4, UR14, 0x2, URZ ;  /* 0x000000020e047890 */ /* 0x000fc4000fffe03f */
[----:B------:R-:W-:Y:S01]  /*9380*/  UIADD3 UR6, UR15, 0x2, URZ ;  /* 0x000000020f067890 */ /* 0x000fe2000fffe03f */
[----:B------:R-:W-:Y:S01]  /*9390*/  UMOV UR5, 0x80000020 ;  /* 0x8000002000057882 */ /* 0x000fe20000000000 */
[----:B------:R-:W-:Y:S01]  /*93a0*/  UMOV UR7, 0x80000020 ;  /* 0x8000002000077882 */ /* 0x000fe20000000000 */
[----:B--2---:R-:W-:-:S06]  /*93b0*/  WARPGROUP.ARRIVE ;  /* 0x00000000000079c5 */ /* 0x004fcc0000000000 */
[----:B------:R-:W-:Y:S03]  /*93c0*/  QGMMA.64x256x32.F32.E4M3.E4M3 R108, gdesc[UR4], R108, gsb0 ;  /* 0x03e00000046c79f3 */ /* 0x000fe6000800086c */
[----:B------:R-:W-:Y:S02]  /*93d0*/  WARPGROUP.DEPBAR.LE gsb0, 0x0 ;  /* 0x00008000000079c5 */ /* 0x000fe40000010000 */
[----:B------:R-:W-:Y:S01]  /*93e0*/  STL.64 [R1], R108 ;  /* 0x0000006c01007387 */ /* 0x000fe20000100a00 */
[----:B------:R-:W-:Y:S02]  /*93f0*/  MOV R13, R234 ;  /* 0x000000ea000d7202 */ /* 0x000fe40000000f00 */
        /* <DEDUP_REMOVED lines=77> */
[----:B-1----:R1:W5:Y:S04]  /*98d0*/  LDL.LU.64 R234, [R1+0x6b8] ;  /* 0x0006b80001ea7983 */ /* 0x0023680000300a00 */
[----:B------:R1:W5:Y:S04]  /*98e0*/  LDL.LU.64 R232, [R1+0x6b0] ;  /* 0x0006b00001e87983 */ /* 0x0003680000300a00 */
        /* <DEDUP_REMOVED lines=62> */
[----:B------:R-:W-:Y:S01]  /*9cd0*/  UIADD3 UR4, UR14, 0x202, URZ ;  /* 0x000002020e047890 */ /* 0x000fe2000fffe03f */
[----:B------:R-:W-:Y:S01]  /*9ce0*/  UMOV UR5, 0x80000020 ;  /* 0x8000002000057882 */ /* 0x000fe20000000000 */
[----:B------:R-:W-:-:S04]  /*9cf0*/  UIADD3 UR8, UR8, 0x2, URZ ;  /* 0x0000000208087890 */ /* 0x000fc8000fffe03f */
[----:B------:R-:W-:Y:S01]  /*9d00*/  UISETP.NE.AND UP0, UPT, UR8, UR16, UPT ;  /* 0x000000100800728c */ /* 0x000fe2000bf05270 */
[----:B--2---:R-:W-:-:S06]  /*9d10*/  WARPGROUP.ARRIVE ;  /* 0x00000000000079c5 */ /* 0x004fcc0000000000 */
[----:B------:R-:W-:Y:S01]  /*9d20*/  QGMMA.64x256x32.F32.E4M3.E4M3 R24, gdesc[UR4], R24, gsb0 ;  /* 0x03e00000041879f3 */ /* 0x000fe20008000818 */
[----:B------:R-:W-:-:S06]  /*9d30*/  USEL UR4, URZ, 0x1, UP0 ;  /* 0x000000013f047887 */ /* 0x000fcc0008000000 */
[----:B------:R-:W-:Y:S01]  /*9d40*/  ISETP.NE.AND P0, PT, RZ, UR4, PT ;  /* 0x00000004ff007c0c */ /* 0x000fe2000bf05270 */
[----:B------:R-:W-:-:S12]  /*9d50*/  WARPGROUP.DEPBAR.LE gsb0, 0x0 ;  /* 0x00008000000079c5 */ /* 0x000fd80000010000 */
[----:B-1----:R-:W-:Y:S05]  /*9d60*/  @!P0 BRA `(.L_x_30) ;  /* 0x0000003800648947 */ /* 0x002fea0003800000 */
[----:B------:R1:W-:Y:S04]  /*9d70*/  STL [R1+0x664], R51 ;  /* 0x0006643301007387 */ /* 0x0003e80000100800 */
[----:B------:R2:W-:Y:S01]  /*9d80*/  STL [R1+0x660], R52 ;  /* 0x0006603401007387 */ /* 0x0005e20000100800 */
[----:B-1----:R-:W-:-:S03]  /*9d90*/  MOV R51, R0 ;  /* 0x0000000000337202 */ /* 0x002fc60000000f00 */
[----:B--2---:R-:W2:Y:S04]  /*9da0*/  LDL R52, [R1+0x4] ;  /* 0x0000040001347983 */ /* 0x004ea80000100800 */
[----:B------:R1:W-:Y:S04]  /*9db0*/  STL [R1+0x65c], R53 ;  /* 0x00065c3501007387 */ /* 0x0003e80000100800 */
[----:B-1----:R-:W3:Y:S04]  /*9dc0*/  LDL R53, [R1+0x8] ;  /* 0x0000080001357983 */ /* 0x002ee80000100800 */
        /* <DEDUP_REMOVED lines=156> */
[----:B------:R-:W4:Y:S04]  /*a790*/  LDL.LU R0, [R1+0x214] ;  /* 0x0002140001007983 */ /* 0x000f280000300800 */
[----:B------:R1:W-:Y:S04]  /*a7a0*/  STL [R1+0x520], R132 ;  /* 0x0005208401007387 */ /* 0x0003e80000100800 */
[----:B-1----:R-:W4:Y:S04]  /*a7b0*/  LDL R132, [R1+0x178] ;  /* 0x0001780001847983 */ /* 0x002f280000100800 */
[----:B------:R1:W-:Y:S04]  /*a7c0*/  STL [R1+0x51c], R133 ;  /* 0x00051c8501007387 */ /* 0x0003e80000100800 */
[----:B-1----:R-:W4:Y:S04]  /*a7d0*/  LDL R133, [R1+0x174] ;  /* 0x0001740001857983 */ /* 0x002f280000100800 */
[----:B------:R1:W-:Y:S04]  /*a7e0*/  STL [R1+0x518], R134 ;  /* 0x0005188601007387 */ /* 0x0003e80000100800 */
[----:B-1----:R-:W4:Y:S04]  /*a7f0*/  LDL R134, [R1+0x17c] ;  /* 0x00017c0001867983 */ /* 0x002f280000100800 */
[----:B------:R1:W-:Y:S04]  /*a800*/  STL [R1+0x514], R135 ;  /* 0x0005148701007387 */ /* 0x0003e80000100800 */
[----:B-1----:R-:W4:Y:S04]  /*a810*/  LDL.LU R135, [R1+0x210] ;  /* 0x0002100001877983 */ /* 0x002f280000300800 */
        /* <DEDUP_REMOVED lines=43> */
[----:B-1----:R-:W4:Y:S01]  /*aad0*/  LDL R2, [R1+0x144] ;  /* 0x0001440001027983 */ /* 0x002f220000100800 */
[----:B------:R-:W-:-:S01]  /*aae0*/  FADD R22, R51, R22 ;  /* 0x0000001633167221 */ /* 0x000fc20000000000 */
[----:B--2---:R-:W-:Y:S01]  /*aaf0*/  FADD R23, R52, R23 ;  /* 0x0000001734177221 */ /* 0x004fe20000000000 */
[----:B---3--:R-:W-:-:S01]  /*ab00*/  FADD R152, R53, R152 ;  /* 0x0000009835987221 */ /* 0x008fc20000000000 */
[----:B------:R-:W2:Y:S01]  /*ab10*/  LDL.LU R51, [R1+0x664] ;  /* 0x0006640001337983 */ /* 0x000ea20000300800 */
[----:B----4-:R-:W-:-:S01]  /*ab20*/  FADD R153, R54, R153 ;  /* 0x0000009936997221 */ /* 0x010fc20000000000 */
[----:B------:R-:W-:-:S02]  /*ab30*/  FADD R154, R55, R154 ;  /* 0x0000009a379a7221 */ /* 0x000fc40000000000 */
[----:B------:R-:W3:Y:S01]  /*ab40*/  LDL.LU R52, [R1+0x660] ;  /* 0x0006600001347983 */ /* 0x000ee20000300800 */
[----:B------:R-:W-:-:S03]  /*ab50*/  FADD R155, R56, R155 ;  /* 0x0000009b389b7221 */ /* 0x000fc60000000000 */
[----:B------:R-:W4:Y:S01]  /*ab60*/  LDL.LU R53, [R1+0x65c] ;  /* 0x00065c0001357983 */ /* 0x000f220000300800 */
        /* <DEDUP_REMOVED lines=142> */
[----:B------:R-:W-:-:S01]  /*b450*/  FADD R227, R128, R227 ;  /* 0x000000e380e37221 */ /* 0x000fc20000000000 */
[----:B------:R-:W-:Y:S02]  /*b460*/  FADD R149, R150, R149 ;  /* 0x0000009596957221 */ /* 0x000fe40000000000 */
[----:B------:R-:W4:Y:S01]  /*b470*/  LDL.LU R125, [R1+0x53c] ;  /* 0x00053c00017d7983 */ /* 0x000f220000300800 */
[----:B------:R-:W-:-:S01]  /*b480*/  FADD R228, R129, R228 ;  /* 0x000000e481e47221 */ /* 0x000fc20000000000 */
[----:B------:R-:W-:Y:S02]  /*b490*/  FADD R147, R148, R147 ;  /* 0x0000009394937221 */ /* 0x000fe40000000000 */
[----:B------:R-:W4:Y:S01]  /*b4a0*/  LDL.LU R126, [R1+0x538] ;  /* 0x00053800017e7983 */ /* 0x000f220000300800 */
[----:B------:R-:W-:-:S03]  /*b4b0*/  FADD R229, R130, R229 ;  /* 0x000000e582e57221 */ /* 0x000fc60000000000 */
[----:B------:R-:W4:Y:S01]  /*b4c0*/  LDL.LU R127, [R1+0x534] ;  /* 0x00053400017f7983 */ /* 0x000f220000300800 */
[----:B------:R-:W-:-:S01]  /*b4d0*/  FADD R230, R131, R230 ;  /* 0x000000e683e67221 */ /* 0x000fc20000000000 */
[----:B------:R-:W-:Y:S02]  /*b4e0*/  FADD R143, R145, R143 ;  /* 0x0000008f918f7221 */ /* 0x000fe40000000000 */
        /* <DEDUP_REMOVED lines=8> */
[----:B------:R-:W-:Y:S01]  /*b570*/  FADD R237, R151, R237 ;  /* 0x000000ed97ed7221 */ /* 0x000fe20000000000 */
[----:B------:R-:W-:-:S01]  /*b580*/  FADD R236, R19, R236 ;  /* 0x000000ec13ec7221 */ /* 0x000fc20000000000 */
[----:B------:R-:W-:Y:S01]  /*b590*/  STL [R1+0x200], R149 ;  /* 0x0002009501007387 */ /* 0x000fe20000100800 */
[----:B------:R-:W-:-:S01]  /*b5a0*/  FADD R235, R18, R235 ;  /* 0x000000eb12eb7221 */ /* 0x000fc20000000000 */
[----:B------:R-:W-:Y:S01]  /*b5b0*/  FADD R234, R17, R234 ;  /* 0x000000ea11ea7221 */ /* 0x000fe20000000000 */
[----:B------:R-:W-:-:S01]  /*b5c0*/  FADD R233, R16, R233 ;  /* 0x000000e910e97221 */ /* 0x000fc20000000000 */
[----:B------:R-:W-:Y:S01]  /*b5d0*/  STL [R1+0x204], R147 ;  /* 0x0002049301007387 */ /* 0x000fe20000100800 */
[----:B------:R-:W-:-:S03]  /*b5e0*/  FADD R231, R2, R231 ;  /* 0x000000e702e77221 */ /* 0x000fc60000000000 */
[----:B------:R-:W2:Y:S04]  /*b5f0*/  LDL.LU R3, [R1+0x238] ;  /* 0x0002380001037983 */ /* 0x000ea80000300800 */
[----:B------:R-:W-:Y:S04]  /*b600*/  STL [R1+0x208], R143 ;  /* 0x0002088f01007387 */ /* 0x000fe80000100800 */
[----:B------:R-:W-:Y:S04]  /*b610*/  STL [R1+0x20c], R139 ;  /* 0x00020c8b01007387 */ /* 0x000fe80000100800 */
[----:B------:R-:W3:Y:S04]  /*b620*/  LDL.LU R133, [R1+0x218] ;  /* 0x0002180001857983 */ /* 0x000ee80000300800 */
[----:B------:R1:W-:Y:S04]  /*b630*/  STL [R1+0x210], R135 ;  /* 0x0002108701007387 */ /* 0x0003e80000100800 */
[----:B-1----:R-:W4:Y:S04]  /*b640*/  LDL.LU R135, [R1+0x21c] ;  /* 0x00021c0001877983 */ /* 0x002f280000300800 */
[----:B------:R-:W2:Y:S04]  /*b650*/  LDL.LU R137, [R1+0x220] ;  /* 0x0002200001897983 */ /* 0x000ea80000300800 */
[----:B------:R1:W-:Y:S04]  /*b660*/  STL [R1+0x214], R0 ;  /* 0x0002140001007387 */ /* 0x0003e80000100800 */
[----:B------:R-:W2:Y:S04]  /*b670*/  LDL.LU R151, [R1+0x224] ;  /* 0x0002240001977983 */ /* 0x000ea80000300800 */
[----:B------:R-:W2:Y:S04]  /*b680*/  LDL.LU R19, [R1+0x228] ;  /* 0x0002280001137983 */ /* 0x000ea80000300800 */
[----:B------:R-:W2:Y:S04]  /*b690*/  LDL.LU R18, [R1+0x22c] ;  /* 0x00022c0001127983 */ /* 0x000ea80000300800 */
[----:B------:R-:W2:Y:S04]  /*b6a0*/  LDL.LU R17, [R1+0x230] ;  /* 0x0002300001117983 */ /* 0x000ea80000300800 */
[----:B------:R-:W2:Y:S04]  /*b6b0*/  LDL.LU R16, [R1+0x234] ;  /* 0x0002340001107983 */ /* 0x000ea80000300800 */
[----:B-1----:R-:W2:Y:S04]  /*b6c0*/  LDL.LU R0, [R1+0x23c] ;  /* 0x00023c0001007983 */ /* 0x002ea80000300800 */
[----:B------:R-:W2:Y:S04]  /*b6d0*/  LDL.LU R2, [R1+0x240] ;  /* 0x0002400001027983 */ /* 0x000ea80000300800 */
[----:B------:R-:W2:Y:S04]  /*b6e0*/  LDL R150, [R1+0x1a4] ;  /* 0x0001a40001967983 */ /* 0x000ea80000100800 */
[----:B------:R-:W2:Y:S04]  /*b6f0*/  LDL R148, [R1+0x1a8] ;  /* 0x0001a80001947983 */ /* 0x000ea80000100800 */
[----:B------:R-:W2:Y:S04]  /*b700*/  LDL R139, [R1+0x1ac] ;  /* 0x0001ac00018b7983 */ /* 0x000ea80000100800 */
[----:B------:R-:W2:Y:S04]  /*b710*/  LDL R141, [R1+0x1b0] ;  /* 0x0001b000018d7983 */ /* 0x000ea80000100800 */
[----:B------:R-:W2:Y:S04]  /*b720*/  LDL R143, [R1+0x1b4] ;  /* 0x0001b400018f7983 */ /* 0x000ea80000100800 */
[----:B------:R-:W2:Y:S04]  /*b730*/  LDL R145, [R1+0x1b8] ;  /* 0x0001b80001917983 */ /* 0x000ea80000100800 */
[----:B------:R-:W2:Y:S04]  /*b740*/  LDL R147, [R1+0x1bc] ;  /* 0x0001bc0001937983 */ /* 0x000ea80000100800 */
[----:B------:R-:W2:Y:S01]  /*b750*/  LDL R149, [R1+0x1c0] ;  /* 0x0001c00001957983 */ /* 0x000ea20000100800 */
[----:B---3--:R-:W-:-:S03]  /*b760*/  FADD R133, R132, R133 ;  /* 0x0000008584857221 */ /* 0x008fc60000000000 */
[----:B------:R-:W3:Y:S04]  /*b770*/  LDL.LU R132, [R1+0x520] ;  /* 0x0005200001847983 */ /* 0x000ee80000300800 */
[----:B------:R1:W-:Y:S01]  /*b780*/  STL [R1+0x218], R133 ;  /* 0x0002188501007387 */ /* 0x0003e20000100800 */
[----:B----4-:R-:W-:-:S03]  /*b790*/  FADD R135, R134, R135 ;  /* 0x0000008786877221 */ /* 0x010fc60000000000 */
[----:B-1----:R-:W4:Y:S01]  /*b7a0*/  LDL.LU R133, [R1+0x51c] ;  /* 0x00051c0001857983 */ /* 0x002f220000300800 */
[----:B--2---:R-:W-:-:S03]  /*b7b0*/  FADD R137, R136, R137 ;  /* 0x0000008988897221 */ /* 0x004fc60000000000 */
[----:B------:R-:W2:Y:S04]  /*b7c0*/  LDL.LU R134, [R1+0x518] ;  /* 0x0005180001867983 */ /* 0x000ea80000300800 */
[----:B------:R1:W-:Y:S01]  /*b7d0*/  STL [R1+0x21c], R135 ;  /* 0x00021c8701007387 */ /* 0x0003e20000100800 */
[----:B------:R-:W-:-:S01]  /*b7e0*/  FADD R151, R138, R151 ;  /* 0x000000978a977221 */ /* 0x000fc20000000000 */
[----:B------:R-:W-:Y:S02]  /*b7f0*/  FADD R19, R146, R19 ;  /* 0x0000001392137221 */ /* 0x000fe40000000000 */
[----:B-1----:R-:W2:Y:S01]  /*b800*/  LDL.LU R135, [R1+0x514] ;  /* 0x0005140001877983 */ /* 0x002ea20000300800 */
[----:B------:R-:W-:-:S03]  /*b810*/  FADD R18, R144, R18 ;  /* 0x0000001290127221 */ /* 0x000fc60000000000 */
[----:B------:R-:W2:Y:S01]  /*b820*/  LDL.LU R136, [R1+0x510] ;  /* 0x0005100001887983 */ /* 0x000ea20000300800 */
[----:B------:R-:W-:-:S03]  /*b830*/  FADD R17, R142, R17 ;  /* 0x000000118e117221 */ /* 0x000fc60000000000 */
[----:B------:R1:W-:Y:S01]  /*b840*/  STL [R1+0x220], R137 ;  /* 0x0002208901007387 */ /* 0x0003e20000100800 */
[----:B------:R-:W-:-:S01]  /*b850*/  FADD R16, R140, R16 ;  /* 0x000000108c107221 */ /* 0x000fc20000000000 */
[----:B------:R-:W-:Y:S01]  /*b860*/  FADD R3, R12, R3 ;  /* 0x000000030c037221 */ /* 0x000fe20000000000 */
[----:B------:R-:W-:-:S01]  /*b870*/  FADD R0, R9, R0 ;  /* 0x0000000009007221 */ /* 0x000fc20000000000 */
[----:B-1----:R-:W2:Y:S04]  /*b880*/  LDL.LU R137, [R1+0x50c] ;  /* 0x00050c0001897983 */ /* 0x002ea80000300800 */
[----:B------:R-:W2:Y:S04]  /*b890*/  LDL.LU R138, [R1+0x508] ;  /* 0x00050800018a7983 */ /* 0x000ea80000300800 */
[----:B------:R-:W-:Y:S04]  /*b8a0*/  STL [R1+0x224], R151 ;  /* 0x0002249701007387 */ /* 0x000fe80000100800 */
[----:B------:R1:W-:Y:S04]  /*b8b0*/  STL [R1+0x228], R19 ;  /* 0x0002281301007387 */ /* 0x0003e80000100800 */
[----:B------:R-:W-:Y:S04]  /*b8c0*/  STL [R1+0x22c], R18 ;  /* 0x00022c1201007387 */ /* 0x000fe80000100800 */
[----:B-1----:R-:W3:Y:S04]  /*b8d0*/  LDL.LU R19, [R1+0x244] ;  /* 0x0002440001137983 */ /* 0x002ee80000300800 */
[----:B------:R1:W-:Y:S01]  /*b8e0*/  STL [R1+0x230], R17 ;  /* 0x0002301101007387 */ /* 0x0003e20000100800 */
[----:B------:R-:W-:-:S03]  /*b8f0*/  FADD R2, R7, R2 ;  /* 0x0000000207027221 */ /* 0x000fc60000000000 */
[----:B-1----:R-:W4:Y:S04]  /*b900*/  LDL.LU R17, [R1+0x248] ;  /* 0x0002480001117983 */ /* 0x002f280000300800 */
[----:B------:R-:W-:Y:S04]  /*b910*/  STL [R1+0x234], R16 ;  /* 0x0002341001007387 */ /* 0x000fe80000100800 */
[----:B------:R-:W-:Y:S04]  /*b920*/  STL [R1+0x238], R3 ;  /* 0x0002380301007387 */ /* 0x000fe80000100800 */
[----:B------:R1:W-:Y:S04]  /*b930*/  STL [R1+0x23c], R0 ;  /* 0x00023c0001007387 */ /* 0x0003e80000100800 */
[----:B-1----:R-:W2:Y:S04]  /*b940*/  LDL.LU R0, [R1+0x27c] ;  /* 0x00027c0001007983 */ /* 0x002ea80000300800 */
[----:B------:R-:W2:Y:S04]  /*b950*/  LDL.LU R140, [R1+0x24c] ;  /* 0x00024c00018c7983 */ /* 0x000ea80000300800 */
[----:B------:R-:W2:Y:S04]  /*b960*/  LDL.LU R142, [R1+0x250] ;  /* 0x00025000018e7983 */ /* 0x000ea80000300800 */
[----:B------:R-:W2:Y:S04]  /*b970*/  LDL.LU R144, [R1+0x254] ;  /* 0x0002540001907983 */ /* 0x000ea80000300800 */
[----:B------:R1:W-:Y:S04]  /*b980*/  STL [R1+0x240], R2 ;  /* 0x0002400201007387 */ /* 0x0003e80000100800 */
[----:B------:R-:W2:Y:S04]  /*b990*/  LDL.LU R146, [R1+0x258] ;  /* 0x0002580001927983 */ /* 0x000ea80000300800 */
[----:B------:R-:W2:Y:S04]  /*b9a0*/  LDL.LU R151, [R1+0x25c] ;  /* 0x00025c0001977983 */ /* 0x000ea80000300800 */
[----:B------:R-:W2:Y:S04]  /*b9b0*/  LDL.LU R18, [R1+0x260] ;  /* 0x0002600001127983 */ /* 0x000ea80000300800 */
[----:B------:R-:W2:Y:S04]  /*b9c0*/  LDL.LU R16, [R1+0x264] ;  /* 0x0002640001107983 */ /* 0x000ea80000300800 */
[----:B------:R-:W2:Y:S04]  /*b9d0*/  LDL.LU R12, [R1+0x268] ;  /* 0x00026800010c7983 */ /* 0x000ea80000300800 */
[----:B------:R-:W2:Y:S04]  /*b9e0*/  LDL.LU R9, [R1+0x26c] ;  /* 0x00026c0001097983 */ /* 0x000ea80000300800 */
[----:B------:R-:W2:Y:S04]  /*b9f0*/  LDL.LU R7, [R1+0x270] ;  /* 0x0002700001077983 */ /* 0x000ea80000300800 */
[----:B------:R-:W2:Y:S04]  /*ba00*/  LDL.LU R3, [R1+0x274] ;  /* 0x0002740001037983 */ /* 0x000ea80000300800 */
[----:B-1----:R-:W2:Y:S01]  /*ba10*/  LDL.LU R2, [R1+0x278] ;  /* 0x0002780001027983 */ /* 0x002ea20000300800 */
[----:B---3--:R-:W-:-:S03]  /*ba20*/  FADD R19, R150, R19 ;  /* 0x0000001396137221 */ /* 0x008fc60000000000 */
[----:B------:R-:W3:Y:S01]  /*ba30*/  LDL R150, [R1+0x1e4] ;  /* 0x0001e40001967983 */ /* 0x000ee20000100800 */
[----:B----4-:R-:W-:-:S03]  /*ba40*/  FADD R17, R148, R17 ;  /* 0x0000001194117221 */ /* 0x010fc60000000000 */
[----:B------:R-:W4:Y:S04]  /*ba50*/  LDL R148, [R1+0x1e0] ;  /* 0x0001e00001947983 */ /* 0x000f280000100800 */
[----:B------:R1:W-:Y:S04]  /*ba60*/  STL [R1+0x244], R19 ;  /* 0x0002441301007387 */ /* 0x0003e80000100800 */
[----:B-1----:R-:W3:Y:S04]  /*ba70*/  LDL R19, [R1+0x1e8] ;  /* 0x0001e80001137983 */ /* 0x002ee80000100800 */
[----:B------:R1:W-:Y:S01]  /*ba80*/  STL [R1+0x248], R17 ;  /* 0x0002481101007387 */ /* 0x0003e20000100800 */
[----:B--2---:R-:W-:-:S03]  /*ba90*/  FADD R140, R139, R140 ;  /* 0x0000008c8b8c7221 */ /* 0x004fc60000000000 */
[----:B-1----:R-:W2:Y:S01]  /*baa0*/  LDL R17, [R1+0x1ec] ;  /* 0x0001ec0001117983 */ /* 0x002ea20000100800 */
[----:B------:R-:W-:-:S03]  /*bab0*/  FADD R142, R141, R142 ;  /* 0x0000008e8d8e7221 */ /* 0x000fc60000000000 */
[----:B------:R-:W2:Y:S01]  /*bac0*/  LDL.LU R139, [R1+0x504] ;  /* 0x00050400018b7983 */ /* 0x000ea20000300800 */
[----:B------:R-:W-:-:S03]  /*bad0*/  FADD R144, R143, R144 ;  /* 0x000000908f907221 */ /* 0x000fc60000000000 */
[----:B------:R1:W-:Y:S01]  /*bae0*/  STL [R1+0x24c], R140 ;  /* 0x00024c8c01007387 */ /* 0x0003e20000100800 */
[----:B------:R-:W-:-:S03]  /*baf0*/  FADD R146, R145, R146 ;  /* 0x0000009291927221 */ /* 0x000fc60000000000 */
[----:B-1----:R-:W2:Y:S04]  /*bb00*/  LDL.LU R140, [R1+0x500] ;  /* 0x00050000018c7983 */ /* 0x002ea80000300800 */
[----:B------:R-:W2:Y:S04]  /*bb10*/  LDL.LU R141, [R1+0x4fc] ;  /* 0x0004fc00018d7983 */ /* 0x000ea80000300800 */
[----:B------:R1:W-:Y:S01]  /*bb20*/  STL [R1+0x250], R142 ;  /* 0x0002508e01007387 */ /* 0x0003e20000100800 */
[----:B------:R-:W-:-:S01]  /*bb30*/  FADD R151, R147, R151 ;  /* 0x0000009793977221 */ /* 0x000fc20000000000 */
[----:B------:R-:W-:Y:S01]  /*bb40*/  FADD R18, R149, R18 ;  /* 0x0000001295127221 */ /* 0x000fe20000000000 */
[----:B------:R-:W-:-:S01]  /*bb50*/  FADD R16, R20, R16 ;  /* 0x0000001014107221 */ /* 0x000fc20000000000 */
[----:B------:R-:W-:Y:S01]  /*bb60*/  FADD R12, R14, R12 ;  /* 0x0000000c0e0c7221 */ /* 0x000fe20000000000 */
[----:B-1----:R-:W2:Y:S04]  /*bb70*/  LDL.LU R142, [R1+0x4f8] ;  /* 0x0004f800018e7983 */ /* 0x002ea80000300800 */
[----:B------:R-:W2:Y:S04]  /*bb80*/  LDL.LU R143, [R1+0x4f4] ;  /* 0x0004f400018f7983 */ /* 0x000ea80000300800 */
[----:B------:R1:W-:Y:S01]  /*bb90*/  STL [R1+0x254], R144 ;  /* 0x0002549001007387 */ /* 0x0003e20000100800 */
[----:B------:R-:W-:-:S01]  /*bba0*/  FADD R9, R10, R9 ;  /* 0x000000090a097221 */ /* 0x000fc20000000000 */
[----:B------:R-:W-:-:S02]  /*bbb0*/  FADD R7, R8, R7 ;  /* 0x0000000708077221 */ /* 0x000fc40000000000 */
[----:B-1----:R-:W2:Y:S04]  /*bbc0*/  LDL.LU R144, [R1+0x4f0] ;  /* 0x0004f00001907983 */ /* 0x002ea80000300800 */
[----:B------:R-:W2:Y:S04]  /*bbd0*/  LDL.LU R145, [R1+0x4ec] ;  /* 0x0004ec0001917983 */ /* 0x000ea80000300800 */
[----:B------:R1:W-:Y:S01]  /*bbe0*/  STL [R1+0x258], R146 ;  /* 0x0002589201007387 */ /* 0x0003e20000100800 */
[----:B------:R-:W-:-:S01]  /*bbf0*/  FADD R3, R6, R3 ;  /* 0x0000000306037221 */ /* 0x000fc20000000000 */
[----:B------:R-:W-:-:S02]  /*bc00*/  FADD R2, R5, R2 ;  /* 0x0000000205027221 */ /* 0x000fc40000000000 */
[----:B-1----:R-:W2:Y:S04]  /*bc10*/  LDL.LU R146, [R1+0x4e8] ;  /* 0x0004e80001927983 */ /* 0x002ea80000300800 */
[----:B------:R-:W2:Y:S04]  /*bc20*/  LDL.LU R147, [R1+0x4e4] ;  /* 0x0004e40001937983 */ /* 0x000ea80000300800 */
[----:B------:R1:W-:Y:S04]  /*bc30*/  STL [R1+0x25c], R151 ;  /* 0x00025c9701007387 */ /* 0x0003e80000100800 */
[----:B------:R1:W-:Y:S04]  /*bc40*/  STL [R1+0x260], R18 ;  /* 0x0002601201007387 */ /* 0x0003e80000100800 */
[----:B------:R1:W-:Y:S04]  /*bc50*/  STL [R1+0x264], R16 ;  /* 0x0002641001007387 */ /* 0x0003e80000100800 */
[----:B------:R1:W-:Y:S04]  /*bc60*/  STL [R1+0x268], R12 ;  /* 0x0002680c01007387 */ /* 0x0003e80000100800 */
[----:B------:R1:W-:Y:S04]  /*bc70*/  STL [R1+0x26c], R9 ;  /* 0x00026c0901007387 */ /* 0x0003e80000100800 */
[----:B------:R1:W-:Y:S01]  /*bc80*/  STL [R1+0x270], R7 ;  /* 0x0002700701007387 */ /* 0x0003e20000100800 */
[----:B------:R-:W-:-:S03]  /*bc90*/  FADD R0, R4, R0 ;  /* 0x0000000004007221 */ /* 0x000fc60000000000 */
[----:B------:R-:W4:Y:S04]  /*bca0*/  LDL.LU R149, [R1+0x280] ;  /* 0x0002800001957983 */ /* 0x000f280000300800 */
[----:B------:R1:W-:Y:S04]  /*bcb0*/  STL [R1+0x274], R3 ;  /* 0x0002740301007387 */ /* 0x0003e80000100800 */
[----:B-1----:R-:W3:Y:S04]  /*bcc0*/  LDL.LU R151, [R1+0x284] ;  /* 0x0002840001977983 */ /* 0x002ee80000300800 */
[----:B------:R1:W-:Y:S04]  /*bcd0*/  STL [R1+0x278], R2 ;  /* 0x0002780201007387 */ /* 0x0003e80000100800 */
        /* <DEDUP_REMOVED lines=14> */
[----:B-1----:R-:W2:Y:S04]  /*bdc0*/  LDL.LU R2, [R1+0x2bc] ;  /* 0x0002bc0001027983 */ /* 0x002ea80000300800 */
[----:B------:R-:W2:Y:S01]  /*bdd0*/  LDL.LU R0, [R1+0x2c0] ;  /* 0x0002c00001007983 */ /* 0x000ea20000300800 */
[----:B----4-:R-:W-:-:S03]  /*bde0*/  FADD R149, R148, R149 ;  /* 0x0000009594957221 */ /* 0x010fc60000000000 */
[----:B------:R-:W4:Y:S04]  /*bdf0*/  LDL.LU R148, [R1+0x4e0] ;  /* 0x0004e00001947983 */ /* 0x000f280000300800 */
[----:B------:R1:W-:Y:S01]  /*be00*/  STL [R1+0x280], R149 ;  /* 0x0002809501007387 */ /* 0x0003e20000100800 */
[----:B---3--:R-:W-:-:S03]  /*be10*/  FADD R151, R150, R151 ;  /* 0x0000009796977221 */ /* 0x008fc60000000000 */
[----:B-1----:R-:W3:Y:S01]  /*be20*/  LDL.LU R149, [R1+0x4dc] ;  /* 0x0004dc0001957983 */ /* 0x002ee20000300800 */
[----:B--2---:R-:W-:-:S03]  /*be30*/  FADD R18, R19, R18 ;  /* 0x0000001213127221 */ /* 0x004fc60000000000 */
[----:B------:R-:W2:Y:S04]  /*be40*/  LDL.LU R150, [R1+0x4d8] ;  /* 0x0004d80001967983 */ /* 0x000ea80000300800 */
[----:B------:R1:W-:Y:S01]  /*be50*/  STL [R1+0x284], R151 ;  /* 0x0002849701007387 */ /* 0x0003e20000100800 */
[----:B------:R-:W-:-:S01]  /*be60*/  FADD R16, R17, R16 ;  /* 0x0000001011107221 */ /* 0x000fc20000000000 */
[----:B------:R-:W-:Y:S02]  /*be70*/  FADD R20, R21, R20 ;  /* 0x0000001415147221 */ /* 0x000fe40000000000 */
[----:B-1----:R-:W2:Y:S01]  /*be80*/  LDL.LU R151, [R1+0x4d4] ;  /* 0x0004d40001977983 */ /* 0x002ea20000300800 */
[----:B------:R-:W-:-:S03]  /*be90*/  FADD R14, R15, R14 ;  /* 0x0000000e0f0e7221 */ /* 0x000fc60000000000 */
[----:B------:R1:W5:Y:S01]  /*bea0*/  LDL.LU R19, [R1+0x4d0] ;  /* 0x0004d00001137983 */ /* 0x0003620000300800 */
[----:B------:R-:W-:-:S03]  /*beb0*/  FADD R12, R13, R12 ;  /* 0x0000000c0d0c7221 */ /* 0x000fc60000000000 */
[----:B------:R1:W-:Y:S01]  /*bec0*/  STL [R1+0x288], R18 ;  /* 0x0002881201007387 */ /* 0x0003e20000100800 */
[----:B------:R-:W-:-:S01]  /*bed0*/  FADD R10, R11, R10 ;  /* 0x0000000a0b0a7221 */ /* 0x000fc20000000000 */
[----:B------:R-:W-:Y:S01]  /*bee0*/  FADD R9, R24, R9 ;  /* 0x0000000918097221 */ /* 0x000fe20000000000 */
[----:B------:R-:W-:-:S01]  /*bef0*/  FADD R8, R25, R8 ;  /* 0x0000000819087221 */ /* 0x000fc20000000000 */
[----:B-1----:R1:W5:Y:S04]  /*bf00*/  LDL.LU R18, [R1+0x4cc] ;  /* 0x0004cc0001127983 */ /* 0x0023680000300800 */
[----:B------:R1:W5:Y:S01]  /*bf10*/  LDL.LU R17, [R1+0x4c8] ;  /* 0x0004c80001117983 */ /* 0x0003620000300800 */
[----:B------:R-:W-:-:S03]  /*bf20*/  FADD R7, R26, R7 ;  /* 0x000000071a077221 */ /* 0x000fc60000000000 */
[----:B------:R1:W-:Y:S01]  /*bf30*/  STL [R1+0x28c], R16 ;  /* 0x00028c1001007387 */ /* 0x0003e20000100800 */
[----:B------:R-:W-:-:S01]  /*bf40*/  FADD R6, R27, R6 ;  /* 0x000000061b067221 */ /* 0x000fc20000000000 */
[----:B------:R-:W-:Y:S01]  /*bf50*/  FADD R5, R28, R5 ;  /* 0x000000051c057221 */ /* 0x000fe20000000000 */
[----:B------:R-:W-:-:S01]  /*bf60*/  FADD R4, R29, R4 ;  /* 0x000000041d047221 */ /* 0x000fc20000000000 */
[----:B-1----:R1:W5:Y:S04]  /*bf70*/  LDL.LU R16, [R1+0x4c4] ;  /* 0x0004c40001107983 */ /* 0x0023680000300800 */
[----:B------:R1:W-:Y:S04]  /*bf80*/  STL [R1+0x290], R20 ;  /* 0x0002901401007387 */ /* 0x0003e80000100800 */
[----:B------:R1:W-:Y:S04]  /*bf90*/  STL [R1+0x294], R14 ;  /* 0x0002940e01007387 */ /* 0x0003e80000100800 */
[----:B------:R1:W-:Y:S01]  /*bfa0*/  STL [R1+0x298], R12 ;  /* 0x0002980c01007387 */ /* 0x0003e20000100800 */
[----:B------:R-:W-:-:S03]  /*bfb0*/  FADD R3, R30, R3 ;  /* 0x000000031e037221 */ /* 0x000fc60000000000 */
[----:B------:R1:W-:Y:S04]  /*bfc0*/  STL [R1+0x29c], R10 ;  /* 0x00029c0a01007387 */ /* 0x0003e80000100800 */
[----:B------:R1:W-:Y:S01]  /*bfd0*/  STL [R1+0x2a0], R9 ;  /* 0x0002a00901007387 */ /* 0x0003e20000100800 */
[----:B------:R-:W-:-:S03]  /*bfe0*/  FADD R2, R31, R2 ;  /* 0x000000021f027221 */ /* 0x000fc60000000000 */
[----:B------:R1:W-:Y:S04]  /*bff0*/  STL [R1+0x2a4], R8 ;  /* 0x0002a40801007387 */ /* 0x0003e80000100800 */
[----:B------:R1:W-:Y:S01]  /*c000*/  STL [R1+0x2a8], R7 ;  /* 0x0002a80701007387 */ /* 0x0003e20000100800 */
[----:B------:R-:W-:-:S03]  /*c010*/  FADD R0, R32, R0 ;  /* 0x0000000020007221 */ /* 0x000fc60000000000 */
[----:B------:R1:W-:Y:S04]  /*c020*/  STL [R1+0x2ac], R6 ;  /* 0x0002ac0601007387 */ /* 0x0003e80000100800 */
[----:B------:R1:W-:Y:S04]  /*c030*/  STL [R1+0x2b0], R5 ;  /* 0x0002b00501007387 */ /* 0x0003e80000100800 */
[----:B------:R1:W-:Y:S04]  /*c040*/  STL [R1+0x2b4], R4 ;  /* 0x0002b40401007387 */ /* 0x0003e80000100800 */
        /* <DEDUP_REMOVED lines=20> */
[----:B----4-:R-:W-:-:S01]  /*c190*/  FADD R21, R33, R21 ;  /* 0x0000001521157221 */ /* 0x010fc20000000000 */
[----:B---3--:R-:W-:-:S04]  /*c1a0*/  FADD R20, R34, R20 ;  /* 0x0000001422147221 */ /* 0x008fc80000000000 */
[----:B------:R1:W-:Y:S01]  /*c1b0*/  STL [R1+0x2c4], R21 ;  /* 0x0002c41501007387 */ /* 0x0003e20000100800 */
[----:B--2---:R-:W-:-:S03]  /*c1c0*/  FADD R15, R35, R15 ;  /* 0x0000000f230f7221 */ /* 0x004fc60000000000 */
[----:B------:R2:W-:Y:S01]  /*c1d0*/  STL [R1+0x2c8], R20 ;  /* 0x0002c81401007387 */ /* 0x0005e20000100800 */
[----:B------:R-:W-:-:S03]  /*c1e0*/  FADD R14, R36, R14 ;  /* 0x0000000e240e7221 */ /* 0x000fc60000000000 */
        /* <DEDUP_REMOVED lines=24> */
[----:B-1----:R-:W4:Y:S01]  /*c370*/  LDL.LU R21, [R1+0x308] ;  /* 0x0003080001157983 */ /* 0x002f220000300800 */
[----:B------:R-:W-:-:S03]  /*c380*/  FADD R0, R49, R0 ;  /* 0x0000000031007221 */ /* 0x000fc60000000000 */
[----:B------:R1:W-:Y:S04]  /*c390*/  STL [R1+0x2fc], R3 ;  /* 0x0002fc0301007387 */ /* 0x0003e80000100800 */
[----:B--2---:R-:W2:Y:S04]  /*c3a0*/  LDL.LU R20, [R1+0x30c] ;  /* 0x00030c0001147983 */ /* 0x004ea80000300800 */
[----:B------:R1:W-:Y:S04]  /*c3b0*/  STL [R1+0x300], R2 ;  /* 0x0003000201007387 */ /* 0x0003e80000100800 */
[----:B---3--:R-:W3:Y:S04]  /*c3c0*/  LDL.LU R15, [R1+0x310] ;  /* 0x00031000010f7983 */ /* 0x008ee80000300800 */
[----:B------:R1:W-:Y:S04]  /*c3d0*/  STL [R1+0x304], R0 ;  /* 0x0003040001007387 */ /* 0x0003e80000100800 */
[----:B----4-:R-:W4:Y:S04]  /*c3e0*/  LDL.LU R14, [R1+0x314] ;  /* 0x00031400010e7983 */ /* 0x010f280000300800 */
[----:B------:R-:W4:Y:S04]  /*c3f0*/  LDL.LU R13, [R1+0x318] ;  /* 0x00031800010d7983 */ /* 0x000f280000300800 */
        /* <DEDUP_REMOVED lines=9> */
[----:B-1----:R-:W4:Y:S04]  /*c490*/  LDL.LU R3, [R1+0x340] ;  /* 0x0003400001037983 */ /* 0x002f280000300800 */
[----:B------:R-:W4:Y:S04]  /*c4a0*/  LDL.LU R2, [R1+0x344] ;  /* 0x0003440001027983 */ /* 0x000f280000300800 */
[----:B------:R-:W4:Y:S01]  /*c4b0*/  LDL.LU R0, [R1+0x348] ;  /* 0x0003480001007983 */ /* 0x000f220000300800 */
[----:B------:R-:W-:-:S01]  /*c4c0*/  FADD R21, R50, R21 ;  /* 0x0000001532157221 */ /* 0x000fc20000000000 */
[----:B--2---:R-:W-:-:S04]  /*c4d0*/  FADD R20, R51, R20 ;  /* 0x0000001433147221 */ /* 0x004fc80000000000 */
[----:B------:R1:W-:Y:S01]  /*c4e0*/  STL [R1+0x308], R21 ;  /* 0x0003081501007387 */ /* 0x0003e20000100800 */
[----:B---3--:R-:W-:-:S03]  /*c4f0*/  FADD R15, R52, R15 ;  /* 0x0000000f340f7221 */ /* 0x008fc60000000000 */
[----:B------:R2:W-:Y:S01]  /*c500*/  STL [R1+0x30c], R20 ;  /* 0x00030c1401007387 */ /* 0x0005e20000100800 */
[----:B----4-:R-:W-:-:S03]  /*c510*/  FADD R14, R53, R14 ;  /* 0x0000000e350e7221 */ /* 0x010fc60000000000 */
        /* <DEDUP_REMOVED lines=200> */
[----:B------:R-:W-:Y:S01]  /*d1a0*/  STL [R1+0x418], R21 ;  /* 0x0004181501007387 */ /* 0x000fe20000100800 */
[----:B---3--:R-:W-:-:S03]  /*d1b0*/  FADD R15, R120, R15 ;  /* 0x0000000f780f7221 */ /* 0x008fc60000000000 */
[----:B------:R-:W-:Y:S01]  /*d1c0*/  STL [R1+0x41c], R20 ;  /* 0x00041c1401007387 */ /* 0x000fe20000100800 */
[----:B----4-:R-:W-:-:S03]  /*d1d0*/  FADD R14, R121, R14 ;  /* 0x0000000e790e7221 */ /* 0x010fc60000000000 */
[----:B------:R-:W-:Y:S01]  /*d1e0*/  STL [R1+0x420], R15 ;  /* 0x0004200f01007387 */ /* 0x000fe20000100800 */
[----:B------:R-:W-:-:S03]  /*d1f0*/  FADD R13, R122, R13 ;  /* 0x0000000d7a0d7221 */ /* 0x000fc60000000000 */
        /* <DEDUP_REMOVED lines=22> */
[----:B------:R1:W-:Y:S01]  /*d360*/  STL [R1+0x450], R3 ;  /* 0x0004500301007387 */ /* 0x0003e20000100800 */
[----:B------:R-:W-:-:S03]  /*d370*/  FADD R0, R134, R0 ;  /* 0x0000000086007221 */ /* 0x000fc60000000000 */
[----:B-1----:R-:W2:Y:S04]  /*d380*/  LDL.LU R3, [R1+0x45c] ;  /* 0x00045c0001037983 */ /* 0x002ea80000300800 */
[----:B------:R1:W-:Y:S04]  /*d390*/  STL [R1+0x454], R2 ;  /* 0x0004540201007387 */ /* 0x0003e80000100800 */
[----:B-1----:R-:W3:Y:S04]  /*d3a0*/  LDL.LU R2, [R1+0x460] ;  /* 0x0004600001027983 */ /* 0x002ee80000300800 */
[----:B------:R-:W4:Y:S04]  /*d3b0*/  LDL.LU R21, [R1+0x464] ;  /* 0x0004640001157983 */ /* 0x000f280000300800 */
[----:B------:R1:W-:Y:S04]  /*d3c0*/  STL [R1+0x458], R0 ;  /* 0x0004580001007387 */ /* 0x0003e80000100800 */
        /* <DEDUP_REMOVED lines=13> */
[----:B-1----:R-:W4:Y:S01]  /*d4a0*/  LDL.LU R0, [R1+0x49c] ;  /* 0x00049c0001007983 */ /* 0x002f220000300800 */
[----:B------:R-:W-:Y:S01]  /*d4b0*/  UMOV UR8, URZ ;  /* 0x0000003f00087c82 */ /* 0x000fe20008000000 */
[----:B--2---:R-:W-:-:S05]  /*d4c0*/  FADD R3, R135, R3 ;  /* 0x0000000387037221 */ /* 0x004fca0000000000 */
[----:B------:R1:W-:Y:S01]  /*d4d0*/  STL [R1+0x45c], R3 ;  /* 0x00045c0301007387 */ /* 0x0003e20000100800 */
[----:B---3--:R-:W-:-:S03]  /*d4e0*/  FADD R2, R136, R2 ;  /* 0x0000000288027221 */ /* 0x008fc60000000000 */
[----:B-1----:R1:W5:Y:S01]  /*d4f0*/  LDL.LU R3, [R1+0x4c0] ;  /* 0x0004c00001037983 */ /* 0x0023620000300800 */
[----:B----4-:R-:W-:-:S03]  /*d500*/  FADD R21, R137, R21 ;  /* 0x0000001589157221 */ /* 0x010fc60000000000 */
[----:B------:R2:W-:Y:S01]  /*d510*/  STL [R1+0x460], R2 ;  /* 0x0004600201007387 */ /* 0x0005e20000100800 */
[----:B------:R-:W-:-:S03]  /*d520*/  FADD R20, R138, R20 ;  /* 0x000000148a147221 */ /* 0x000fc60000000000 */
[----:B--2---:R1:W5:Y:S01]  /*d530*/  LDL.LU R2, [R1+0x4bc] ;  /* 0x0004bc0001027983 */ /* 0x0043620000300800 */
[----:B------:R-:W-:-:S01]  /*d540*/  FADD R15, R139, R15 ;  /* 0x0000000f8b0f7221 */ /* 0x000fc20000000000 */
[----:B------:R-:W-:Y:S02]  /*d550*/  FADD R14, R140, R14 ;  /* 0x0000000e8c0e7221 */ /* 0x000fe40000000000 */
        /* <DEDUP_REMOVED lines=22> */
[----:B------:R1:W-:Y:S04]  /*d6c0*/  STL [R1+0x490], R6 ;  /* 0x0004900601007387 */ /* 0x0003e80000100800 */
[----:B------:R1:W-:Y:S04]  /*d6d0*/  STL [R1+0x494], R5 ;  /* 0x0004940501007387 */ /* 0x0003e80000100800 */
[----:B------:R1:W-:Y:S04]  /*d6e0*/  STL [R1+0x49c], R0 ;  /* 0x00049c0001007387 */ /* 0x0003e80000100800 */
[----:B------:R1:W-:Y:S02]  /*d6f0*/  STL [R1+0x498], R4 ;  /* 0x0004980401007387 */ /* 0x0003e40000100800 */
.L_x_30:
[----:B------:R-:W-:Y:S05]  /*d700*/  @!P1 BRA `(.L_x_31) ;  /* 0x0000000000049947 */ /* 0x000fea0003800000 */
[----:B------:R-:W-:Y:S01]  /*d710*/  BPT.TRAP 0x1 ;  /* 0x000000040000795c */ /* 0x000fe20000300000 */
.L_x_31:
[----:B-1----:R-:W2:Y:S04]  /*d720*/  LDL R0, [R1+0x4a0] ;  /* 0x0004a00001007983 */ /* 0x002ea80000100800 */
[----:B------:R-:W3:Y:S01]  /*d730*/  LDL R4, [R1+0x4a8] ;  /* 0x0004a80001047983 */ /* 0x000ee20000100800 */
[----:B------:R-:W-:Y:S01]  /*d740*/  UISETP.GT.U32.AND UP0, UPT, UR46, 0x1, UPT ;  /* 0x000000012e00788c */ /* 0x000fe2000bf04070 */
[----:B--2---:R-:W-:Y:S02]  /*d750*/  ISETP.NE.AND P0, PT, R0, RZ, PT ;  /* 0x000000ff0000720c */ /* 0x004fe40003f05270 */
[----:B------:R-:W-:-:S11]  /*d760*/  MOV R0, UR13 ;  /* 0x0000000d00007c02 */ /* 0x000fd60008000f00 */
[----:B------:R-:W-:-:S04]  /*d770*/  @P0 LEA R0, R0, UR48, 0x3 ;  /* 0x0000003000000c11 */ /* 0x000fc8000f8e18ff */
[----:B------:R-:W-:-:S04]  /*d780*/  @P0 IADD3 R0, R0, 0x30, RZ ;  /* 0x0000003000000810 */ /* 0x000fc80007ffe0ff */
[----:B---3--:R-:W-:-:S04]  /*d790*/  @P0 PRMT R0, R4, 0x654, R0 ;  /* 0x0000065404000816 */ /* 0x008fc80000000000 */
[----:B------:R1:W-:Y:S01]  /*d7a0*/  @P0 SYNCS.ARRIVE.TRANS64.RED.A1T0 RZ, [R0+URZ], RZ ;  /* 0x000000ff00ff09a7 */ /* 0x0003e2000810043f */
[----:B------:R-:W-:-:S13]  /*d7b0*/  PLOP3.LUT P0, PT, PT, PT, UP0, 0x80, 0x0 ;  /* 0x000000000000781c */ /* 0x000fda0003f0f008 */
[----:B-1----:R-:W-:Y:S05]  /*d7c0*/  @P0 BRA `(.L_x_32) ;  /* 0x0000000000040947 */ /* 0x002fea0003800000 */
[----:B------:R-:W-:Y:S01]  /*d7d0*/  BPT.TRAP 0x1 ;  /* 0x000000040000795c */ /* 0x000fe20000300000 */
.L_x_32:
[----:B------:R-:W-:Y:S02]  /*d7e0*/  UISETP.GT.AND UP2, UPT, UR12, 0x1, UPT ;  /* 0x000000010c00788c */ /* 0x000fe4000bf44270 */
[----:B------:R-:W-:Y:S02]  /*d7f0*/  UIADD3 UR10, UR10, 0x1, URZ ;  /* 0x000000010a0a7890 */ /* 0x000fe4000fffe03f */
[----:B------:R-:W-:Y:S02]  /*d800*/  UIADD3 UR13, UR13, 0x1, URZ ;  /* 0x000000010d0d7890 */ /* 0x000fe4000fffe03f */
[----:B------:R-:W-:Y:S01]  /*d810*/  PLOP3.LUT P0, PT, PT, PT, UP2, 0x80, 0x0 ;  /* 0x000000000000781c */ /* 0x000fe20003f0f028 */
[----:B------:R-:W-:Y:S02]  /*d820*/  UISETP.NE.AND UP0, UPT, UR10, 0x6, UPT ;  /* 0x000000060a00788c */ /* 0x000fe4000bf05270 */
[----:B------:R-:W-:Y:S02]  /*d830*/  UIADD3 UR6, UR12, -0x1, URZ ;  /* 0xffffffff0c067890 */ /* 0x000fe4000fffe03f */
[----:B------:R-:W-:-:S02]  /*d840*/  USEL UR5, URZ, 0x1, UP0 ;  /* 0x000000013f057887 */ /* 0x000fc40008000000 */
[----:B------:R-:W-:Y:S02]  /*d850*/  UISETP.NE.AND UP1, UPT, UR13, 0x6, UPT ;  /* 0x000000060d00788c */ /* 0x000fe4000bf25270 */
[----:B------:R-:W-:Y:S02]  /*d860*/  ULOP3.LUT UR11, UR11, UR5, URZ, 0x3c, !UPT ;  /* 0x000000050b0b7292 */ /* 0x000fe4000f8e3c3f */
[----:B------:R-:W-:Y:S02]  /*d870*/  USEL UR10, UR10, URZ, UP0 ;  /* 0x0000003f0a0a7287 */ /* 0x000fe40008000000 */
[----:B------:R-:W-:Y:S01]  /*d880*/  USEL UR13, UR13, URZ, UP1 ;  /* 0x0000003f0d0d7287 */ /* 0x000fe20008800000 */
[----:B------:R-:W-:Y:S01]  /*d890*/  UMOV UR5, 0x1 ;  /* 0x0000000100057882 */ /* 0x000fe20000000000 */
[----:B------:R-:W-:Y:S01]  /*d8a0*/  UMOV UR12, UR6 ;  /* 0x00000006000c7c82 */ /* 0x000fe20008000000 */
[----:B------:R-:W-:Y:S09]  /*d8b0*/  @P0 BRA `(.L_x_33) ;  /* 0xffffffa000200947 */ /* 0x000ff2000383ffff */
.L_x_25:
[----:B------:R-:W-:-:S04]  /*d8c0*/  UISETP.NE.AND UP0, UPT, UR8, URZ, UPT ;  /* 0x0000003f0800728c */ /* 0x000fc8000bf05270 */
[----:B------:R-:W-:-:S06]  /*d8d0*/  USEL UR4, URZ, 0x1, !UP0 ;  /* 0x000000013f047887 */ /* 0x000fcc000c000000 */
[----:B------:R-:W-:-:S13]  /*d8e0*/  ISETP.NE.AND P0, PT, RZ, UR4, PT ;  /* 0x00000004ff007c0c */ /* 0x000fda000bf05270 */
[----:B------:R-:W-:Y:S05]  /*d8f0*/  @!P0 BRA `(.L_x_34) ;  /* 0x0000003800788947 */ /* 0x000fea0003800000 */
[----:B------:R3:W-:Y:S04]  /*d900*/  STL [R1+0x654], R55 ;  /* 0x0006543701007387 */ /* 0x0007e80000100800 */
[----:B---3--:R-:W3:Y:S04]  /*d910*/  LDL.LU R55, [R1] ;  /* 0x0000000001377983 */ /* 0x008ee80000300800 */
[----:B------:R4:W-:Y:S04]  /*d920*/  STL [R1+0x650], R56 ;  /* 0x0006503801007387 */ /* 0x0009e80000100800 */
[----:B----4-:R-:W4:Y:S04]  /*d930*/  LDL.LU R56, [R1+0x4] ;  /* 0x0000040001387983 */ /* 0x010f280000300800 */
[----:B------:R1:W-:Y:S04]  /*d940*/  STL [R1+0x64c], R57 ;  /* 0x00064c3901007387 */ /* 0x0003e80000100800 */
[----:B-1----:R-:W2:Y:S04]  /*d950*/  LDL.LU R57, [R1+0x8] ;  /* 0x0000080001397983 */ /* 0x002ea80000300800 */
        /* <DEDUP_REMOVED lines=203> */
[----:B-----5:R1:W-:Y:S04]  /*e610*/  STL [R1+0x4d0], R19 ;  /* 0x0004d01301007387 */ /* 0x0203e80000100800 */
[----:B-1----:R-:W2:Y:S04]  /*e620*/  LDL.LU R19, [R1+0x124] ;  /* 0x0001240001137983 */ /* 0x002ea80000300800 */
[----:B------:R1:W-:Y:S01]  /*e630*/  STL [R1+0x4cc], R18 ;  /* 0x0004cc1201007387 */ /* 0x0003e20000100800 */
[----:B---3--:R-:W-:-:S03]  /*e640*/  FADD R22, R55, R22 ;  /* 0x0000001637167221 */ /* 0x008fc60000000000 */
[----:B-1----:R-:W3:Y:S04]  /*e650*/  LDL.LU R18, [R1+0x120] ;  /* 0x0001200001127983 */ /* 0x002ee80000300800 */
[----:B------:R1:W-:Y:S01]  /*e660*/  STL [R1+0x4c8], R17 ;  /* 0x0004c81101007387 */ /* 0x0003e20000100800 */
[----:B----4-:R-:W-:Y:S01]  /*e670*/  FADD R23, R56, R23 ;  /* 0x0000001738177221 */ /* 0x010fe20000000000 */
[----:B--2---:R-:W-:Y:S02]  /*e680*/  FADD R152, R57, R152 ;  /* 0x0000009839987221 */ /* 0x004fe40000000000 */
[----:B-1----:R-:W2:Y:S04]  /*e690*/  LDL.LU R17, [R1+0x11c] ;  /* 0x00011c0001117983 */ /* 0x002ea80000300800 */
[----:B------:R1:W-:Y:S01]  /*e6a0*/  STL [R1+0x4c4], R16 ;  /* 0x0004c41001007387 */ /* 0x0003e20000100800 */
[----:B------:R-:W-:Y:S01]  /*e6b0*/  FADD R153, R58, R153 ;  /* 0x000000993a997221 */ /* 0x000fe20000000000 */
[----:B------:R-:W-:-:S02]  /*e6c0*/  FADD R154, R59, R154 ;  /* 0x0000009a3b9a7221 */ /* 0x000fc40000000000 */
[----:B-1----:R-:W4:Y:S04]  /*e6d0*/  LDL.LU R16, [R1+0x118] ;  /* 0x0001180001107983 */ /* 0x002f280000300800 */
[----:B------:R1:W-:Y:S01]  /*e6e0*/  STL [R1+0x4c0], R3 ;  /* 0x0004c00301007387 */ /* 0x0003e20000100800 */
[----:B------:R-:W-:Y:S01]  /*e6f0*/  FADD R155, R60, R155 ;  /* 0x0000009b3c9b7221 */ /* 0x000fe20000000000 */
[----:B------:R-:W-:Y:S02]  /*e700*/  FADD R156, R61, R156 ;  /* 0x0000009c3d9c7221 */ /* 0x000fe40000000000 */
[----:B-1----:R-:W3:Y:S04]  /*e710*/  LDL.LU R3, [R1+0x114] ;  /* 0x0001140001037983 */ /* 0x002ee80000300800 */
[----:B------:R1:W-:Y:S01]  /*e720*/  STL [R1+0x4bc], R2 ;  /* 0x0004bc0201007387 */ /* 0x0003e20000100800 */
[----:B------:R-:W-:Y:S01]  /*e730*/  FADD R157, R62, R157 ;  /* 0x0000009d3e9d7221 */ /* 0x000fe20000000000 */
[----:B------:R-:W-:-:S02]  /*e740*/  FADD R158, R63, R158 ;  /* 0x0000009e3f9e7221 */ /* 0x000fc40000000000 */
[----:B-1----:R-:W2:Y:S04]  /*e750*/  LDL.LU R2, [R1+0x110] ;  /* 0x0001100001027983 */ /* 0x002ea80000300800 */
[----:B------:R-:W4:Y:S04]  /*e760*/  LDL.LU R55, [R1+0x654] ;  /* 0x0006540001377983 */ /* 0x000f280000300800 */
[----:B------:R-:W4:Y:S04]  /*e770*/  LDL.LU R56, [R1+0x650] ;  /* 0x0006500001387983 */ /* 0x000f280000300800 */
[----:B------:R-:W4:Y:S04]  /*e780*/  LDL.LU R57, [R1+0x64c] ;  /* 0x00064c0001397983 */ /* 0x000f280000300800 */
[----:B------:R-:W4:Y:S04]  /*e790*/  LDL.LU R58, [R1+0x648] ;  /* 0x00064800013a7983 */ /* 0x000f280000300800 */
        /* <DEDUP_REMOVED lines=115> */
[----:B------:R-:W-:Y:S01]  /*eed0*/  FADD R215, R120, R215 ;  /* 0x000000d778d77221 */ /* 0x000fe20000000000 */
[----:B------:R-:W-:Y:S02]  /*eee0*/  FADD R134, R135, R134 ;  /* 0x0000008687867221 */ /* 0x000fe40000000000 */
[----:B------:R-:W4:Y:S01]  /*eef0*/  LDL.LU R117, [R1+0x55c] ;  /* 0x00055c0001757983 */ /* 0x000f220000300800 */
[----:B------:R-:W-:Y:S01]  /*ef00*/  FADD R216, R121, R216 ;  /* 0x000000d879d87221 */ /* 0x000fe20000000000 */
[----:B------:R-:W-:Y:S02]  /*ef10*/  FADD R132, R133, R132 ;  /* 0x0000008485847221 */ /* 0x000fe40000000000 */
[----:B------:R-:W4:Y:S01]  /*ef20*/  LDL.LU R118, [R1+0x558] ;  /* 0x0005580001767983 */ /* 0x000f220000300800 */
[----:B------:R-:W-:Y:S01]  /*ef30*/  FADD R217, R122, R217 ;  /* 0x000000d97ad97221 */ /* 0x000fe20000000000 */
[----:B------:R-:W-:-:S02]  /*ef40*/  FADD R130, R131, R130 ;  /* 0x0000008283827221 */ /* 0x000fc40000000000 */
        /* <DEDUP_REMOVED lines=8> */
[----:B------:R-:W-:Y:S01]  /*efd0*/  FADD R15, R20, R15 ;  /* 0x0000000f140f7221 */ /* 0x000fe20000000000 */
[----:B------:R-:W-:Y:S01]  /*efe0*/  FADD R13, R14, R13 ;  /* 0x0000000d0e0d7221 */ /* 0x000fe20000000000 */
[----:B------:R-:W-:Y:S01]  /*eff0*/  STL [R1+0x200], R136 ;  /* 0x0002008801007387 */ /* 0x000fe20000100800 */
        /* <DEDUP_REMOVED lines=23> */
[----:B------:R1:W-:Y:S01]  /*f170*/  STL [R1+0x218], R124 ;  /* 0x0002187c01007387 */ /* 0x0003e20000100800 */
[----:B------:R-:W-:Y:S01]  /*f180*/  FADD R224, R151, R224 ;  /* 0x000000e097e07221 */ /* 0x000fe20000000000 */
[----:B--2---:R-:W-:Y:S01]  /*f190*/  FADD R218, R2, R218 ;  /* 0x000000da02da7221 */ /* 0x004fe20000000000 */
[----:B---3--:R-:W-:Y:S01]  /*f1a0*/  FADD R219, R3, R219 ;  /* 0x000000db03db7221 */ /* 0x008fe20000000000 */
[----:B------:R-:W-:Y:S01]  /*f1b0*/  STL [R1+0x21c], R21 ;  /* 0x00021c1501007387 */ /* 0x000fe20000100800 */
[----:B----4-:R-:W-:Y:S01]  /*f1c0*/  FADD R220, R16, R220 ;  /* 0x000000dc10dc7221 */ /* 0x010fe20000000000 */
[----:B------:R-:W-:Y:S01]  /*f1d0*/  FADD R221, R17, R221 ;  /* 0x000000dd11dd7221 */ /* 0x000fe20000000000 */
[----:B------:R-:W-:Y:S01]  /*f1e0*/  FADD R222, R18, R222 ;  /* 0x000000de12de7221 */ /* 0x000fe20000000000 */
[----:B------:R-:W-:Y:S01]  /*f1f0*/  STL [R1+0x220], R15 ;  /* 0x0002200f01007387 */ /* 0x000fe20000100800 */
[----:B------:R-:W-:-:S03]  /*f200*/  FADD R223, R19, R223 ;  /* 0x000000df13df7221 */ /* 0x000fc60000000000 */
[----:B------:R-:W-:Y:S04]  /*f210*/  STL [R1+0x224], R13 ;  /* 0x0002240d01007387 */ /* 0x000fe80000100800 */
[----:B------:R-:W-:Y:S04]  /*f220*/  STL [R1+0x228], R11 ;  /* 0x0002280b01007387 */ /* 0x000fe80000100800 */
[----:B------:R-:W-:Y:S04]  /*f230*/  STL [R1+0x22c], R9 ;  /* 0x00022c0901007387 */ /* 0x000fe80000100800 */
[----:B------:R-:W2:Y:S04]  /*f240*/  LDL.LU R123, [R1+0x19c] ;  /* 0x00019c00017b7983 */ /* 0x000ea80000300800 */
[----:B------:R-:W-:Y:S04]  /*f250*/  STL [R1+0x230], R7 ;  /* 0x0002300701007387 */ /* 0x000fe80000100800 */
[----:B------:R-:W2:Y:S04]  /*f260*/  LDL.LU R6, [R1+0x23c] ;  /* 0x00023c0001067983 */ /* 0x000ea80000300800 */
[----:B------:R3:W-:Y:S04]  /*f270*/  STL [R1+0x234], R5 ;  /* 0x0002340501007387 */ /* 0x0007e80000100800 */
[----:B-1----:R-:W4:Y:S04]  /*f280*/  LDL.LU R124, [R1+0x1a0] ;  /* 0x0001a000017c7983 */ /* 0x002f280000300800 */
[----:B------:R1:W-:Y:S04]  /*f290*/  STL [R1+0x238], R0 ;  /* 0x0002380001007387 */ /* 0x0003e80000100800 */
[----:B---3--:R-:W4:Y:S04]  /*f2a0*/  LDL.LU R5, [R1+0x240] ;  /* 0x0002400001057983 */ /* 0x008f280000300800 */
[----:B------:R-:W3:Y:S04]  /*f2b0*/  LDL.LU R125, [R1+0x1a4] ;  /* 0x0001a400017d7983 */ /* 0x000ee80000300800 */
[----:B------:R-:W3:Y:S04]  /*f2c0*/  LDL.LU R4, [R1+0x244] ;  /* 0x0002440001047983 */ /* 0x000ee80000300800 */
[----:B------:R-:W3:Y:S04]  /*f2d0*/  LDL.LU R126, [R1+0x1a8] ;  /* 0x0001a800017e7983 */ /* 0x000ee80000300800 */
[----:B-1----:R-:W3:Y:S04]  /*f2e0*/  LDL.LU R0, [R1+0x248] ;  /* 0x0002480001007983 */ /* 0x002ee80000300800 */
[----:B------:R-:W3:Y:S04]  /*f2f0*/  LDL.LU R127, [R1+0x1ac] ;  /* 0x0001ac00017f7983 */ /* 0x000ee80000300800 */
        /* <DEDUP_REMOVED lines=40> */
[----:B------:R-:W3:Y:S01]  /*f580*/  LDL.LU R7, [R1+0x29c] ;  /* 0x00029c0001077983 */ /* 0x000ee20000300800 */
[----:B--2---:R-:W-:-:S03]  /*f590*/  FADD R6, R123, R6 ;  /* 0x000000067b067221 */ /* 0x004fc60000000000 */
[----:B------:R-:W2:Y:S04]  /*f5a0*/  LDL.LU R123, [R1+0x544] ;  /* 0x00054400017b7983 */ /* 0x000ea80000300800 */
[----:B------:R1:W-:Y:S04]  /*f5b0*/  STL [R1+0x23c], R6 ;  /* 0x00023c0601007387 */ /* 0x0003e80000100800 */
[----:B-1----:R-:W2:Y:S01]  /*f5c0*/  LDL.LU R6, [R1+0x2a0] ;  /* 0x0002a00001067983 */ /* 0x002ea20000300800 */
[----:B----4-:R-:W-:-:S03]  /*f5d0*/  FADD R5, R124, R5 ;  /* 0x000000057c057221 */ /* 0x010fc60000000000 */
[----:B------:R-:W4:Y:S01]  /*f5e0*/  LDL.LU R124, [R1+0x540] ;  /* 0x00054000017c7983 */ /* 0x000f220000300800 */
[----:B---3--:R-:W-:-:S03]  /*f5f0*/  FADD R4, R125, R4 ;  /* 0x000000047d047221 */ /* 0x008fc60000000000 */
[----:B------:R1:W-:Y:S01]  /*f600*/  STL [R1+0x240], R5 ;  /* 0x0002400501007387 */ /* 0x0003e20000100800 */
[----:B------:R-:W-:-:S03]  /*f610*/  FADD R0, R126, R0 ;  /* 0x000000007e007221 */ /* 0x000fc60000000000 */
[----:B-1----:R-:W3:Y:S04]  /*f620*/  LDL.LU R5, [R1+0x2a4] ;  /* 0x0002a40001057983 */ /* 0x002ee80000300800 */
[----:B------:R-:W4:Y:S01]  /*f630*/  LDL.LU R125, [R1+0x53c] ;  /* 0x00053c00017d7983 */ /* 0x000f220000300800 */
[----:B------:R-:W-:-:S03]  /*f640*/  FADD R128, R127, R128 ;  /* 0x000000807f807221 */ /* 0x000fc60000000000 */
[----:B------:R1:W-:Y:S01]  /*f650*/  STL [R1+0x244], R4 ;  /* 0x0002440401007387 */ /* 0x0003e20000100800 */
[----:B------:R-:W-:-:S03]  /*f660*/  FADD R130, R129, R130 ;  /* 0x0000008281827221 */ /* 0x000fc60000000000 */
[----:B-1----:R-:W4:Y:S04]  /*f670*/  LDL.LU R4, [R1+0x2a8] ;  /* 0x0002a80001047983 */ /* 0x002f280000300800 */
[----:B------:R-:W4:Y:S04]  /*f680*/  LDL.LU R126, [R1+0x538] ;  /* 0x00053800017e7983 */ /* 0x000f280000300800 */
[----:B------:R1:W-:Y:S01]  /*f690*/  STL [R1+0x248], R0 ;  /* 0x0002480001007387 */ /* 0x0003e20000100800 */
[----:B------:R-:W-:Y:S01]  /*f6a0*/  FADD R132, R131, R132 ;  /* 0x0000008483847221 */ /* 0x000fe20000000000 */
[----:B------:R-:W-:-:S02]  /*f6b0*/  FADD R134, R133, R134 ;  /* 0x0000008685867221 */ /* 0x000fc40000000000 */
[----:B-1----:R-:W4:Y:S04]  /*f6c0*/  LDL.LU R0, [R1+0x2ac] ;  /* 0x0002ac0001007983 */ /* 0x002f280000300800 */
[----:B------:R-:W4:Y:S04]  /*f6d0*/  LDL.LU R127, [R1+0x534] ;  /* 0x00053400017f7983 */ /* 0x000f280000300800 */
[----:B------:R1:W-:Y:S01]  /*f6e0*/  STL [R1+0x24c], R128 ;  /* 0x00024c8001007387 */ /* 0x0003e20000100800 */
[----:B------:R-:W-:-:S03]  /*f6f0*/  FADD R136, R135, R136 ;  /* 0x0000008887887221 */ /* 0x000fc60000000000 */
        /* <DEDUP_REMOVED lines=49> */
[----:B------:R-:W-:Y:S04]  /*fa10*/  STL [R1+0x27c], R2 ;  /* 0x00027c0201007387 */ /* 0x000fe80000100800 */
[----:B------:R-:W-:Y:S04]  /*fa20*/  STL [R1+0x280], R16 ;  /* 0x0002801001007387 */ /* 0x000fe80000100800 */
[----:B------:R1:W-:Y:S04]  /*fa30*/  STL [R1+0x284], R18 ;  /* 0x0002841201007387 */ /* 0x0003e80000100800 */
[----:B------:R4:W-:Y:S01]  /*fa40*/  STL [R1+0x288], R21 ;  /* 0x0002881501007387 */ /* 0x0009e20000100800 */
[----:B------:R-:W-:-:S03]  /*fa50*/  FADD R9, R10, R9 ;  /* 0x000000090a097221 */ /* 0x000fc60000000000 */
[----:B------:R-:W4:Y:S04]  /*fa60*/  LDL.LU R19, [R1+0x2b0] ;  /* 0x0002b00001137983 */ /* 0x000f280000300800 */
[----:B------:R4:W-:Y:S04]  /*fa70*/  STL [R1+0x28c], R15 ;  /* 0x00028c0f01007387 */ /* 0x0009e80000100800 */
[----:B------:R4:W-:Y:S01]  /*fa80*/  STL [R1+0x290], R13 ;  /* 0x0002900d01007387 */ /* 0x0009e20000100800 */
[----:B------:R-:W-:-:S03]  /*fa90*/  FADD R7, R8, R7 ;  /* 0x0000000708077221 */ /* 0x000fc60000000000 */
[----:B-1----:R-:W4:Y:S04]  /*faa0*/  LDL.LU R18, [R1+0x2b4] ;  /* 0x0002b40001127983 */ /* 0x002f280000300800 */
[----:B------:R1:W-:Y:S01]  /*fab0*/  STL [R1+0x294], R11 ;  /* 0x0002940b01007387 */ /* 0x0003e20000100800 */
[----:B--2---:R-:W-:-:S03]  /*fac0*/  FADD R6, R24, R6 ;  /* 0x0000000618067221 */ /* 0x004fc60000000000 */
[----:B------:R-:W2:Y:S04]  /*fad0*/  LDL.LU R17, [R1+0x2b8] ;  /* 0x0002b80001117983 */ /* 0x000ea80000300800 */
[----:B------:R1:W-:Y:S04]  /*fae0*/  STL [R1+0x298], R9 ;  /* 0x0002980901007387 */ /* 0x0003e80000100800 */
[----:B------:R-:W2:Y:S01]  /*faf0*/  LDL.LU R16, [R1+0x2bc] ;  /* 0x0002bc0001107983 */ /* 0x000ea20000300800 */
[----:B---3--:R-:W-:-:S03]  /*fb00*/  FADD R5, R25, R5 ;  /* 0x0000000519057221 */ /* 0x008fc60000000000 */
[----:B------:R3:W-:Y:S04]  /*fb10*/  STL [R1+0x29c], R7 ;  /* 0x00029c0701007387 */ /* 0x0007e80000100800 */
[----:B------:R-:W2:Y:S04]  /*fb20*/  LDL.LU R3, [R1+0x2c0] ;  /* 0x0002c00001037983 */ /* 0x000ea80000300800 */
[----:B------:R3:W-:Y:S01]  /*fb30*/  STL [R1+0x2a0], R6 ;  /* 0x0002a00601007387 */ /* 0x0007e20000100800 */
[----:B----4-:R-:W-:-:S03]  /*fb40*/  FADD R4, R26, R4 ;  /* 0x000000041a047221 */ /* 0x010fc60000000000 */
[----:B------:R-:W4:Y:S04]  /*fb50*/  LDL.LU R2, [R1+0x2c4] ;  /* 0x0002c40001027983 */ /* 0x000f280000300800 */
[----:B------:R3:W-:Y:S01]  /*fb60*/  STL [R1+0x2a4], R5 ;  /* 0x0002a40501007387 */ /* 0x0007e20000100800 */
[----:B------:R-:W-:-:S03]  /*fb70*/  FADD R0, R27, R0 ;  /* 0x000000001b007221 */ /* 0x000fc60000000000 */
[----:B------:R-:W4:Y:S04]  /*fb80*/  LDL.LU R27, [R1+0x2e0] ;  /* 0x0002e000011b7983 */ /* 0x000f280000300800 */
[----:B------:R3:W-:Y:S04]  /*fb90*/  STL [R1+0x2a8], R4 ;  /* 0x0002a80401007387 */ /* 0x0007e80000100800 */
[----:B------:R-:W4:Y:S04]  /*fba0*/  LDL.LU R26, [R1+0x2e4] ;  /* 0x0002e400011a7983 */ /* 0x000f280000300800 */
        /* <DEDUP_REMOVED lines=11> */
[----:B------:R-:W4:Y:S04]  /*fc60*/  LDL.LU R9, [R1+0x310] ;  /* 0x0003100001097983 */ /* 0x000f280000300800 */
[----:B------:R-:W4:Y:S04]  /*fc70*/  LDL.LU R8, [R1+0x314] ;  /* 0x0003140001087983 */ /* 0x000f280000300800 */
[----:B---3--:R-:W3:Y:S04]  /*fc80*/  LDL.LU R7, [R1+0x318] ;  /* 0x0003180001077983 */ /* 0x008ee80000300800 */
[----:B------:R-:W3:Y:S04]  /*fc90*/  LDL.LU R6, [R1+0x31c] ;  /* 0x00031c0001067983 */ /* 0x000ee80000300800 */
[----:B------:R-:W3:Y:S04]  /*fca0*/  LDL.LU R5, [R1+0x320] ;  /* 0x0003200001057983 */ /* 0x000ee80000300800 */
[----:B------:R-:W3:Y:S04]  /*fcb0*/  LDL.LU R4, [R1+0x324] ;  /* 0x0003240001047983 */ /* 0x000ee80000300800 */
[----:B------:R-:W3:Y:S01]  /*fcc0*/  LDL.LU R0, [R1+0x328] ;  /* 0x0003280001007983 */ /* 0x000ee20000300800 */
[----:B------:R-:W-:-:S05]  /*fcd0*/  FADD R19, R28, R19 ;  /* 0x000000131c137221 */ /* 0x000fca0000000000 */
[----:B------:R1:W-:Y:S01]  /*fce0*/  STL [R1+0x2b0], R19 ;  /* 0x0002b01301007387 */ /* 0x0003e20000100800 */
[----:B------:R-:W-:-:S03]  /*fcf0*/  FADD R18, R29, R18 ;  /* 0x000000121d127221 */ /* 0x000fc60000000000 */
[----:B-1----:R1:W5:Y:S04]  /*fd00*/  LDL.LU R19, [R1+0x4d0] ;  /* 0x0004d00001137983 */ /* 0x0023680000300800 */
[----:B------:R-:W3:Y:S01]  /*fd10*/  LDL.LU R28, [R1+0x2dc] ;  /* 0x0002dc00011c7983 */ /* 0x000ee20000300800 */
[----:B--2---:R-:W-:-:S03]  /*fd20*/  FADD R17, R30, R17 ;  /* 0x000000111e117221 */ /* 0x004fc60000000000 */
[----:B------:R2:W-:Y:S01]  /*fd30*/  STL [R1+0x2b4], R18 ;  /* 0x0002b41201007387 */ /* 0x0005e20000100800 */
[----:B------:R-:W-:-:S03]  /*fd40*/  FADD R16, R31, R16 ;  /* 0x000000101f107221 */ /* 0x000fc60000000000 */
[----:B--2---:R1:W5:Y:S04]  /*fd50*/  LDL.LU R18, [R1+0x4cc] ;  /* 0x0004cc0001127983 */ /* 0x0043680000300800 */
[----:B------:R-:W2:Y:S01]  /*fd60*/  LDL.LU R29, [R1+0x2d8] ;  /* 0x0002d800011d7983 */ /* 0x000ea20000300800 */
[----:B------:R-:W-:-:S03]  /*fd70*/  FADD R3, R32, R3 ;  /* 0x0000000320037221 */ /* 0x000fc60000000000 */
[----:B------:R1:W-:Y:S01]  /*fd80*/  STL [R1+0x2b8], R17 ;  /* 0x0002b81101007387 */ /* 0x0003e20000100800 */
[----:B----4-:R-:W-:-:S03]  /*fd90*/  FADD R2, R33, R2 ;  /* 0x0000000221027221 */ /* 0x010fc60000000000 */
[----:B-1----:R4:W5:Y:S04]  /*fda0*/  LDL.LU R17, [R1+0x4c8] ;  /* 0x0004c80001117983 */ /* 0x0029680000300800 */
[----:B------:R-:W4:Y:S04]  /*fdb0*/  LDL.LU R30, [R1+0x2d4] ;  /* 0x0002d400011e7983 */ /* 0x000f280000300800 */
[----:B------:R1:W-:Y:S04]  /*fdc0*/  STL [R1+0x2bc], R16 ;  /* 0x0002bc1001007387 */ /* 0x0003e80000100800 */
[----:B-1----:R1:W5:Y:S04]  /*fdd0*/  LDL.LU R16, [R1+0x4c4] ;  /* 0x0004c40001107983 */ /* 0x0023680000300800 */
[----:B------:R-:W4:Y:S04]  /*fde0*/  LDL.LU R31, [R1+0x2d0] ;  /* 0x0002d000011f7983 */ /* 0x000f280000300800 */
[----:B------:R1:W-:Y:S04]  /*fdf0*/  STL [R1+0x2c0], R3 ;  /* 0x0002c00301007387 */ /* 0x0003e80000100800 */
[----:B-1----:R1:W5:Y:S04]  /*fe00*/  LDL.LU R3, [R1+0x4c0] ;  /* 0x0004c00001037983 */ /* 0x0023680000300800 */
[----:B------:R-:W4:Y:S04]  /*fe10*/  LDL.LU R32, [R1+0x2cc] ;  /* 0x0002cc0001207983 */ /* 0x000f280000300800 */
[----:B------:R1:W-:Y:S04]  /*fe20*/  STL [R1+0x2c4], R2 ;  /* 0x0002c40201007387 */ /* 0x0003e80000100800 */
[----:B-1----:R1:W5:Y:S04]  /*fe30*/  LDL.LU R2, [R1+0x4bc] ;  /* 0x0004bc0001027983 */ /* 0x0023680000300800 */
[----:B------:R-:W4:Y:S01]  /*fe40*/  LDL.LU R33, [R1+0x2c8] ;  /* 0x0002c80001217983 */ /* 0x000f220000300800 */
[----:B------:R-:W-:Y:S01]  /*fe50*/  FADD R27, R40, R27 ;  /* 0x0000001b281b7221 */ /* 0x000fe20000000000 */
        /* <DEDUP_REMOVED lines=13> */
[----:B---3--:R-:W-:Y:S01]  /*ff30*/  FADD R7, R54, R7 ;  /* 0x0000000736077221 */ /* 0x008fe20000000000 */
[----:B------:R-:W-:Y:S01]  /*ff40*/  FADD R6, R55, R6 ;  /* 0x0000000637067221 */ /* 0x000fe20000000000 */
[----:B------:R-:W-:Y:S01]  /*ff50*/  FADD R5, R56, R5 ;  /* 0x0000000538057221 */ /* 0x000fe20000000000 */
[----:B------:R-:W-:Y:S01]  /*ff60*/  FADD R4, R57, R4 ;  /* 0x0000000439047221 */ /* 0x000fe20000000000 */
[----:B------:R-:W-:Y:S01]  /*ff70*/  FADD R0, R58, R0 ;  /* 0x000000003a007221 */ /* 0x000fe20000000000 */
[----:B------:R-:W-:Y:S01]  /*ff80*/  FADD R28, R39, R28 ;  /* 0x0000001c271c7221 */ /* 0x000fe20000000000 */
[----:B--2---:R-:W-:Y:S01]  /*ff90*/  FADD R29, R38, R29 ;  /* 0x0000001d261d7221 */ /* 0x004fe20000000000 */
[----:B----4-:R-:W-:Y:S01]  /*ffa0*/  FADD R30, R37, R30 ;  /* 0x0000001e251e7221 */ /* 0x010fe20000000000 */
[----:B------:R-:W-:Y:S01]  /*ffb0*/  FADD R31, R36, R31 ;  /* 0x0000001f241f7221 */ /* 0x000fe20000000000 */
[----:B------:R-:W-:Y:S01]  /*ffc0*/  FADD R32, R35, R32 ;  /* 0x0000002023207221 */ /* 0x000fe20000000000 */
[----:B------:R-:W-:-:S05]  /*ffd0*/  FADD R33, R34, R33 ;  /* 0x0000002122217221 */ /* 0x000fca0000000000 */
[----:B------:R2:W-:Y:S04]  /*ffe0*/  STL [R1+0x2c8], R33 ;  /* 0x0002c82101007387 */ /* 0x0005e80000100800 */
        /* <DEDUP_REMOVED lines=21> */
[----:B------:R-:W4:Y:S04]  /*10140*/  LDL.LU R39, [R1+0x32c] ;  /* 0x00032c0001277983 */ /* 0x000f280000300800 */
[----:B------:R1:W-:Y:S04]  /*10150*/  STL [R1+0x320], R5 ;  /* 0x0003200501007387 */ /* 0x0003e80000100800 */
[----:B------:R-:W4:Y:S04]  /*10160*/  LDL.LU R38, [R1+0x330] ;  /* 0x0003300001267983 */ /* 0x000f280000300800 */
[----:B------:R1:W-:Y:S04]  /*10170*/  STL [R1+0x324], R4 ;  /* 0x0003240401007387 */ /* 0x0003e80000100800 */
[----:B------:R-:W4:Y:S04]  /*10180*/  LDL.LU R37, [R1+0x334] ;  /* 0x0003340001257983 */ /* 0x000f280000300800 */
[----:B------:R1:W-:Y:S04]  /*10190*/  STL [R1+0x328], R0 ;  /* 0x0003280001007387 */ /* 0x0003e80000100800 */
[----:B------:R-:W4:Y:S04]  /*101a0*/  LDL.LU R36, [R1+0x338] ;  /* 0x0003380001247983 */ /* 0x000f280000300800 */
[----:B------:R-:W4:Y:S04]  /*101b0*/  LDL.LU R35, [R1+0x33c] ;  /* 0x00033c0001237983 */ /* 0x000f280000300800 */
[----:B------:R-:W4:Y:S04]  /*101c0*/  LDL.LU R34, [R1+0x340] ;  /* 0x0003400001227983 */ /* 0x000f280000300800 */
[----:B--2---:R-:W2:Y:S04]  /*101d0*/  LDL.LU R33, [R1+0x344] ;  /* 0x0003440001217983 */ /* 0x004ea80000300800 */
[----:B---3--:R-:W3:Y:S04]  /*101e0*/  LDL.LU R32, [R1+0x348] ;  /* 0x0003480001207983 */ /* 0x008ee80000300800 */
[----:B----4-:R-:W4:Y:S04]  /*101f0*/  LDL.LU R31, [R1+0x34c] ;  /* 0x00034c00011f7983 */ /* 0x010f280000300800 */
[----:B-1----:R-:W4:Y:S04]  /*10200*/  LDL.LU R30, [R1+0x350] ;  /* 0x00035000011e7983 */ /* 0x002f280000300800 */
        /* <DEDUP_REMOVED lines=20> */
[----:B------:R-:W4:Y:S01]  /*10350*/  LDL.LU R0, [R1+0x3a4] ;  /* 0x0003a40001007983 */ /* 0x000f220000300800 */
[----:B------:R-:W-:-:S05]  /*10360*/  FADD R39, R59, R39 ;  /* 0x000000273b277221 */ /* 0x000fca0000000000 */
[----:B------:R1:W-:Y:S01]  /*10370*/  STL [R1+0x32c], R39 ;  /* 0x00032c2701007387 */ /* 0x0003e20000100800 */
[----:B------:R-:W-:-:S05]  /*10380*/  FADD R38, R60, R38 ;  /* 0x000000263c267221 */ /* 0x000fca0000000000 */
[----:B------:R1:W-:Y:S01]  /*10390*/  STL [R1+0x330], R38 ;  /* 0x0003302601007387 */ /* 0x0003e20000100800 */
[----:B------:R-:W-:-:S05]  /*103a0*/  FADD R37, R61, R37 ;  /* 0x000000253d257221 */ /* 0x000fca0000000000 */
[----:B------:R1:W-:Y:S01]  /*103b0*/  STL [R1+0x334], R37 ;  /* 0x0003342501007387 */ /* 0x0003e20000100800 */
[----:B------:R-:W-:Y:S01]  /*103c0*/  FADD R36, R62, R36 ;  /* 0x000000243e247221 */ /* 0x000fe20000000000 */
[----:B------:R-:W-:-:S04]  /*103d0*/  FADD R35, R63, R35 ;  /* 0x000000233f237221 */ /* 0x000fc80000000000 */
[----:B------:R1:W-:Y:S01]  /*103e0*/  STL [R1+0x338], R36 ;  /* 0x0003382401007387 */ /* 0x0003e20000100800 */
[----:B------:R-:W-:-:S03]  /*103f0*/  FADD R34, R64, R34 ;  /* 0x0000002240227221 */ /* 0x000fc60000000000 */
[----:B------:R1:W-:Y:S01]  /*10400*/  STL [R1+0x33c], R35 ;  /* 0x00033c2301007387 */ /* 0x0003e20000100800 */
[----:B--2---:R-:W-:-:S03]  /*10410*/  FADD R33, R65, R33 ;  /* 0x0000002141217221 */ /* 0x004fc60000000000 */
        /* <DEDUP_REMOVED lines=49> */
[----:B------:R-:W4:Y:S04]  /*10730*/  LDL.LU R38, [R1+0x3ac] ;  /* 0x0003ac0001267983 */ /* 0x000f280000300800 */
[----:B------:R1:W-:Y:S04]  /*10740*/  STL [R1+0x3a0], R4 ;  /* 0x0003a00401007387 */ /* 0x0003e80000100800 */
[----:B------:R-:W4:Y:S04]  /*10750*/  LDL.LU R37, [R1+0x3b0] ;  /* 0x0003b00001257983 */ /* 0x000f280000300800 */
[----:B------:R1:W-:Y:S04]  /*10760*/  STL [R1+0x3a4], R0 ;  /* 0x0003a40001007387 */ /* 0x0003e80000100800 */
[----:B------:R-:W4:Y:S04]  /*10770*/  LDL.LU R36, [R1+0x3b4] ;  /* 0x0003b40001247983 */ /* 0x000f280000300800 */
[----:B------:R-:W4:Y:S04]  /*10780*/  LDL.LU R35, [R1+0x3b8] ;  /* 0x0003b80001237983 */ /* 0x000f280000300800 */
[----:B--2---:R-:W2:Y:S04]  /*10790*/  LDL.LU R34, [R1+0x3bc] ;  /* 0x0003bc0001227983 */ /* 0x004ea80000300800 */
[----:B---3--:R-:W3:Y:S04]  /*107a0*/  LDL.LU R33, [R1+0x3c0] ;  /* 0x0003c00001217983 */ /* 0x008ee80000300800 */
        /* <DEDUP_REMOVED lines=24> */
[----:B------:R-:W-:Y:S01]  /*10930*/  FADD R39, R90, R39 ;  /* 0x000000275a277221 */ /* 0x000fe20000000000 */
[----:B------:R-:W-:-:S04]  /*10940*/  FADD R38, R91, R38 ;  /* 0x000000265b267221 */ /* 0x000fc80000000000 */
[----:B------:R1:W-:Y:S01]  /*10950*/  STL [R1+0x3a8], R39 ;  /* 0x0003a82701007387 */ /* 0x0003e20000100800 */
[----:B------:R-:W-:-:S03]  /*10960*/  FADD R37, R92, R37 ;  /* 0x000000255c257221 */ /* 0x000fc60000000000 */
[----:B------:R1:W-:Y:S01]  /*10970*/  STL [R1+0x3ac], R38 ;  /* 0x0003ac2601007387 */ /* 0x0003e20000100800 */
[----:B------:R-:W-:-:S03]  /*10980*/  FADD R36, R93, R36 ;  /* 0x000000245d247221 */ /* 0x000fc60000000000 */
        /* <DEDUP_REMOVED lines=144> */
[----:B------:R-:W-:Y:S01]  /*11290*/  FADD R4, R150, R4 ;  /* 0x0000000496047221 */ /* 0x000fe20000000000 */
[----:B------:R-:W-:-:S05]  /*112a0*/  FADD R0, R0, R151 ;  /* 0x0000009700007221 */ /* 0x000fca0000000000 */
[----:B------:R1:W-:Y:S04]  /*112b0*/  STL [R1+0x49c], R0 ;  /* 0x00049c0001007387 */ /* 0x0003e80000100800 */
[----:B------:R1:W-:Y:S04]  /*112c0*/  STL [R1+0x494], R5 ;  /* 0x0004940501007387 */ /* 0x0003e80000100800 */
[----:B------:R1:W-:Y:S02]  /*112d0*/  STL [R1+0x498], R4 ;  /* 0x0004980401007387 */ /* 0x0003e40000100800 */
.L_x_34:
[----:B-1----:R-:W1:Y:S02]  /*112e0*/  LDC R0, c[0x0][0x28c] ;  /* 0x0000a300ff007b82 */ /* 0x002e640000000800 */
[----:B-1----:R-:W-:-:S13]  /*112f0*/  ISETP.GE.AND P0, PT, R0, 0x1, PT ;  /* 0x000000010000780c */ /* 0x002fda0003f06270 */
[----:B------:R-:W-:Y:S05]  /*11300*/  @!P0 BRA `(.L_x_35) ;  /* 0x0000000000648947 */ /* 0x000fea0003800000 */
[----:B------:R-:W-:-:S06]  /*11310*/  UISETP.NE.AND UP0, UPT, UR49, 0x3, UPT ;  /* 0x000000033100788c */ /* 0x000fcc000bf05270 */
[----:B------:R-:W-:-:S13]  /*11320*/  PLOP3.LUT P0, PT, PT, PT, UP0, 0x80, 0x0 ;  /* 0x000000000000781c */ /* 0x000fda0003f0f008 */
[----:B------:R-:W-:Y:S05]  /*11330*/  @!P0 BRA `(.L_x_36) ;  /* 0x0000000000048947 */ /* 0x000fea0003800000 */
[----:B------:R-:W-:Y:S01]  /*11340*/  BPT.TRAP 0x1 ;  /* 0x000000040000795c */ /* 0x000fe20000300000 */
.L_x_36:
[----:B------:R-:W3:Y:S01]  /*11350*/  LDL R0, [R1+0x4a0] ;  /* 0x0004a00001007983 */ /* 0x000ee20000100800 */
[----:B------:R-:W-:Y:S01]  /*11360*/  BSSY B0, `(.L_x_37) ;  /* 0x000000f000007945 */ /* 0x000fe20003800000 */
[----:B---3--:R-:W-:-:S13]  /*11370*/  ISETP.NE.AND P0, PT, R0, RZ, PT ;  /* 0x000000ff0000720c */ /* 0x008fda0003f05270 */
[----:B------:R-:W-:Y:S05]  /*11380*/  @!P0 BRA `(.L_x_38) ;  /* 0x0000000000308947 */ /* 0x000fea0003800000 */
[----:B------:R-:W3:Y:S01]  /*11390*/  LDL R4, [R1+0x4a8] ;  /* 0x0004a80001047983 */ /* 0x000ee20000100800 */
[----:B------:R-:W-:-:S04]  /*113a0*/  UISETP.LT.AND UP0, UPT, UR50, 0x1, UPT ;  /* 0x000000013200788c */ /* 0x000fc8000bf01270 */
[----:B------:R-:W-:-:S04]  /*113b0*/  USEL UR6, UR50, 0x1, UP0 ;  /* 0x0000000132067887 */ /* 0x000fc80008000000 */
[----:B------:R-:W-:-:S04]  /*113c0*/  UIADD3 UR6, UR51, UR50, -UR6 ;  /* 0x0000003233067290 */ /* 0x000fc8000fffe806 */
[----:B------:R-:W-:-:S04]  /*113d0*/  UIMAD.WIDE.U32 UR4, UR6, -0x55555555, URZ ;  /* 0xaaaaaaab060478a5 */ /* 0x000fc8000f8e003f */
[----:B------:R-:W-:-:S04]  /*113e0*/  USHF.R.U32.HI UR4, URZ, 0x2, UR5 ;  /* 0x000000023f047899 */ /* 0x000fc80008011605 */
[----:B------:R-:W-:-:S04]  /*113f0*/  UIMAD UR6, UR4, -0x6, UR6 ;  /* 0xfffffffa040678a4 */ /* 0x000fc8000f8e0206 */
[----:B------:R-:W-:-:S04]  /*11400*/  ULEA UR6, UR6, UR48, 0x3 ;  /* 0x0000003006067291 */ /* 0x000fc8000f8e183f */
[----:B------:R-:W-:-:S06]  /*11410*/  UIADD3 UR6, UR6, 0x30, URZ ;  /* 0x0000003006067890 */ /* 0x000fcc000fffe03f */
[----:B------:R-:W-:-:S04]  /*11420*/  MOV R0, UR6 ;  /* 0x0000000600007c02 */ /* 0x000fc80008000f00 */
[----:B---3--:R-:W-:-:S04]  /*11430*/  PRMT R0, R4, 0x654, R0 ;  /* 0x0000065404007816 */ /* 0x008fc80000000000 */
[----:B------:R1:W-:Y:S03]  /*11440*/  SYNCS.ARRIVE.TRANS64.RED.A1T0 RZ, [R0+URZ], RZ ;  /* 0x000000ff00ff79a7 */ /* 0x0003e6000810043f */
.L_x_38:
[----:B------:R-:W-:Y:S05]  /*11450*/  BSYNC B0 ;  /* 0x0000000000007941 */ /* 0x000fea0003800000 */
.L_x_37:
[----:B------:R-:W-:-:S06]  /*11460*/  UISETP.GT.U32.AND UP0, UPT, UR46, 0x1, UPT ;  /* 0x000000012e00788c */ /* 0x000fcc000bf04070 */
[----:B------:R-:W-:-:S13]  /*11470*/  PLOP3.LUT P0, PT, PT, PT, UP0, 0x80, 0x0 ;  /* 0x000000000000781c */ /* 0x000fda0003f0f008 */
[----:B------:R-:W-:Y:S05]  /*11480*/  @P0 BRA `(.L_x_35) ;  /* 0x0000000000040947 */ /* 0x000fea0003800000 */
[----:B------:R-:W-:Y:S01]  /*11490*/  BPT.TRAP 0x1 ;  /* 0x000000040000795c */ /* 0x000fe20000300000 */
.L_x_35:
[----:B------:R-:W-:Y:S01]  /*114a0*/  UIADD3 UR51, UR50, UR51, URZ ;  /* 0x0000003332337290 */ /* 0x000fe2000fffe03f */
[----:B-----5:R-:W-:Y:S01]  /*114b0*/  R2UR UR42, R3 ;  /* 0x00000000032a72ca */ /* 0x020fe200000e0000 */
[----:B------:R-:W-:Y:S02]  /*114c0*/  UIADD3 UR7, UR48, 0x100, URZ ;  /* 0x0000010030077890 */ /* 0x000fe4000fffe03f */
[----:B------:R-:W-:Y:S02]  /*114d0*/  UISETP.GT.U32.AND UP0, UPT, UR51, 0x5, UPT ;  /* 0x000000053300788c */ /* 0x000fe4000bf04070 */
[----:B------:R-:W-:Y:S02]  /*114e0*/  UISETP.GE.U32.AND UP1, UPT, UR50, 0x6, UPT ;  /* 0x000000063200788c */ /* 0x000fe4000bf26070 */
[----:B------:R-:W-:Y:S02]  /*114f0*/  UISETP.LT.U32.AND UP0, UPT, UR50, 0x6, UP0 ;  /* 0x000000063200788c */ /* 0x000fe40008701070 */
[----:B------:R-:W-:-:S02]  /*11500*/  USHF.L.U32 UR41, UR41, 0x8, URZ ;  /* 0x0000000829297899 */ /* 0x000fc4000800063f */
[----:B------:R-:W-:Y:S02]  /*11510*/  USEL UR6, URZ, 0x1, !UP0 ;  /* 0x000000013f067887 */ /* 0x000fe4000c000000 */
[----:B------:R-:W-:Y:S02]  /*11520*/  ULOP3.LUT UP0, URZ, UR7, 0x9f, URZ, 0xc0, !UPT ;  /* 0x0000009f073f7892 */ /* 0x000fe4000f80c03f */
[----:B------:R-:W-:Y:S02]  /*11530*/  ULOP3.LUT UR36, UR36, UR6, URZ, 0x3c, !UPT ;  /* 0x0000000624247292 */ /* 0x000fe4000f8e3c3f */
[----:B------:R-:W-:Y:S02]  /*11540*/  @UP1 UIMAD.WIDE.U32 UR4, UR51, -0x55555555, URZ ;  /* 0xaaaaaaab330418a5 */ /* 0x000fe4000f8e003f */
[----:B------:R-:W-:Y:S01]  /*11550*/  PLOP3.LUT P0, PT, PT, PT, UP0, 0x80, 0x0 ;  /* 0x000000000000781c */ /* 0x000fe20003f0f008 */
[----:B------:R-:W-:Y:S02]  /*11560*/  USHF.L.U32 UR42, UR42, 0x8, URZ ;  /* 0x000000082a2a7899 */ /* 0x000fe4000800063f */
[----:B------:R-:W-:-:S04]  /*11570*/  @UP1 USHF.R.U32.HI UR4, URZ, 0x2, UR5 ;  /* 0x000000023f041899 */ /* 0x000fc80008011605 */
[----:B------:R-:W-:-:S06]  /*11580*/  @UP1 ULOP3.LUT UR36, UR36, 0x1, UR4, 0x78, !UPT ;  /* 0x0000000124241892 */ /* 0x000fcc000f8e7804 */
[----:B------:R-:W-:Y:S06]  /*11590*/  @!P0 BRA `(.L_x_39) ;  /* 0x0000000000408947 */ /* 0x000fec0003800000 */
[----:B------:R-:W-:Y:S01]  /*115a0*/  MOV R14, 0x0 ;  /* 0x00000000000e7802 */ /* 0x000fe20000000f00 */
[----:B------:R-:W-:Y:S01]  /*115b0*/  ULDC.64 UR4, c[0x4][0x70] ;  /* 0x01001c0000047ab9 */ /* 0x000fe20000000a00 */
[----:B------:R-:W-:Y:S01]  /*115c0*/  ULDC.64 UR6, c[0x4][0x78] ;  /* 0x01001e0000067ab9 */ /* 0x000fe20000000a00 */
[----:B------:R-:W-:Y:S01]  /*115d0*/  ULDC.64 UR8, c[0x4][0x8] ;  /* 0x0100020000087ab9 */ /* 0x000fe20000000a00 */
[----:B------:R-:W-:Y:S02]  /*115e0*/  MOV R4, UR4 ;  /* 0x0000000400047c02 */ /* 0x000fe40008000f00 */
[----:B------:R-:W3:Y:S01]  /*115f0*/  LDC.64 R14, c[0x4][R14] ;  /* 0x010000000e0e7b82 */ /* 0x000ee20000000a00 */
[----:B------:R-:W-:Y:S02]  /*11600*/  MOV R5, UR5 ;  /* 0x0000000500057c02 */ /* 0x000fe40008000f00 */
[----:B------:R-:W-:Y:S02]  /*11610*/  MOV R6, UR6 ;  /* 0x0000000600067c02 */ /* 0x000fe40008000f00 */
[----:B------:R-:W-:-:S02]  /*11620*/  MOV R7, UR7 ;  /* 0x0000000700077c02 */ /* 0x000fc40008000f00 */
[----:B------:R-:W-:Y:S02]  /*11630*/  MOV R10, UR8 ;  /* 0x00000008000a7c02 */ /* 0x000fe40008000f00 */
[----:B------:R-:W-:Y:S02]  /*11640*/  MOV R11, UR9 ;  /* 0x00000009000b7c02 */ /* 0x000fe40008000f00 */
[----:B------:R-:W-:Y:S02]  /*11650*/  MOV R8, 0x70 ;  /* 0x0000007000087802 */ /* 0x000fe40000000f00 */
[----:B------:R-:W-:Y:S02]  /*11660*/  MOV R12, 0x1 ;  /* 0x00000001000c7802 */ /* 0x000fe40000000f00 */
[----:B------:R-:W-:-:S07]  /*11670*/  MOV R13, RZ ;  /* 0x000000ff000d7202 */ /* 0x000fce0000000f00 */
[----:B------:R-:W-:-:S07]  /*11680*/  LEPC R20, `(.L_x_39) ;  /* 0x000000001014794e */ /* 0x000fce0000000000 */
[----:B-123--:R-:W-:Y:S05]  /*11690*/  CALL.ABS.NOINC R14 ;  /* 0x000000000e007343 */ /* 0x00efea0003c00000 */
.L_x_39:
[----:B------:R-:W-:-:S04]  /*116a0*/  UIADD3 UR4, UR48, 0x4100, URZ ;  /* 0x0000410030047890 */ /* 0x000fc8000fffe03f */
[----:B------:R-:W-:-:S06]  /*116b0*/  ULOP3.LUT UP0, URZ, UR4, 0x9f, URZ, 0xc0, !UPT ;  /* 0x0000009f043f7892 */ /* 0x000fcc000f80c03f */
[----:B------:R-:W-:-:S13]  /*116c0*/  PLOP3.LUT P0, PT, PT, PT, UP0, 0x80, 0x0 ;  /* 0x000000000000781c */ /* 0x000fda0003f0f008 */
[----:B------:R-:W-:Y:S05]  /*116d0*/  @!P0 BRA `(.L_x_40) ;  /* 0x0000000000408947 */ /* 0x000fea0003800000 */
        /* <DEDUP_REMOVED lines=16> */
.L_x_40:
[----:B------:R-:W3:Y:S02]  /*117e0*/  LDC.64 R4, c[0x0][0x590] ;  /* 0x00016400ff047b82 */ /* 0x000ee40000000a00 */
[----:B---3--:R-:W-:-:S04]  /*117f0*/  ISETP.NE.U32.AND P0, PT, R4, RZ, PT ;  /* 0x000000ff0400720c */ /* 0x008fc80003f05070 */
[----:B------:R-:W-:-:S13]  /*11800*/  ISETP.NE.AND.EX P0, PT, R5, RZ, PT, P0 ;  /* 0x000000ff0500720c */ /* 0x000fda0003f05300 */
[----:B------:R-:W-:Y:S05]  /*11810*/  @!P0 BRA `(.L_x_41) ;  /* 0x00000000003c8947 */ /* 0x000fea0003800000 */
[----:B------:R-:W-:Y:S02]  /*11820*/  ULDC.64 UR4, c[0x0][0x588] ;  /* 0x0001620000047ab9 */ /* 0x000fe40000000a00 */
[----:B------:R-:W-:-:S04]  /*11830*/  ISETP.NE.U32.AND P1, PT, RZ, UR4, PT ;  /* 0x00000004ff007c0c */ /* 0x000fc8000bf25070 */
[----:B------:R-:W-:-:S13]  /*11840*/  ISETP.NE.AND.EX P1, PT, RZ, UR5, PT, P1 ;  /* 0x00000005ff007c0c */ /* 0x000fda000bf25310 */
[----:B------:R-:W-:Y:S05]  /*11850*/  @!P1 BRA `(.L_x_42) ;  /* 0x00000000001c9947 */ /* 0x000fea0003800000 */
[----:B------:R-:W3:Y:S01]  /*11860*/  LDC.64 R6, c[0x0][0x588] ;  /* 0x00016200ff067b82 */ /* 0x000ee20000000a00 */
[----:B------:R-:W-:-:S04]  /*11870*/  IMAD R2, R4, UR43, RZ ;  /* 0x0000002b04027c24 */ /* 0x000fc8000f8e02ff */
[----:B---3--:R-:W-:-:S06]  /*11880*/  IMAD.WIDE R2, R2, 0x4, R6 ;  /* 0x0000000402027825 */ /* 0x008fcc00078e0206 */
[----:B------:R3:W5:Y:S01]  /*11890*/  LDG.E R2, desc[UR56][R2.64] ;  /* 0x0000003802027981 */ /* 0x000762000c1e1900 */
[----:B-1----:R-:W-:-:S05]  /*118a0*/  MOV R0, 0x1 ;  /* 0x0000000100007802 */ /* 0x002fca0000000f00 */
[----:B------:R3:W-:Y:S01]  /*118b0*/  STL.S16 [R1+0x4b8], R0 ;  /* 0x0004b80001007387 */ /* 0x0007e20000100600 */
[----:B------:R-:W-:Y:S05]  /*118c0*/  BRA `(.L_x_41) ;  /* 0x0000000000107947 */ /* 0x000fea0003800000 */
.L_x_42:
[----:B-1----:R-:W-:Y:S01]  /*118d0*/  MOV R0, 0x1 ;  /* 0x0000000100007802 */ /* 0x002fe20000000f00 */
[----:B------:R-:W-:Y:S02]  /*118e0*/  ULDC UR4, c[0x0][0x580] ;  /* 0x0001600000047ab9 */ /* 0x000fe40000000800 */
[----:B------:R-:W-:Y:S02]  /*118f0*/  MOV R2, UR4 ;  /* 0x0000000400027c02 */ /* 0x000fe40008000f00 */
[----:B------:R4:W-:Y:S05]  /*11900*/  STL.S16 [R1+0x4b8], R0 ;  /* 0x0004b80001007387 */ /* 0x0009ea0000100600 */
.L_x_41:
[----:B------:R-:W1:Y:S02]  /*11910*/  LDC.64 R6, c[0x0][0x5b0] ;  /* 0x00016c00ff067b82 */ /* 0x000e640000000a00 */
[----:B-1----:R-:W-:-:S04]  /*11920*/  ISETP.NE.U32.AND P1, PT, R6, RZ, PT ;  /* 0x000000ff0600720c */ /* 0x002fc80003f25070 */
[----:B------:R-:W-:-:S13]  /*11930*/  ISETP.NE.AND.EX P1, PT, R7, RZ, PT, P1 ;  /* 0x000000ff0700720c */ /* 0x000fda0003f25310 */
[----:B------:R-:W-:Y:S05]  /*11940*/  @!P1 BRA `(.L_x_43) ;  /* 0x00000000002c9947 */ /* 0x000fea0003800000 */
[----:B------:R-:W-:Y:S02]  /*11950*/  ULDC.64 UR4, c[0x0][0x5a8] ;  /* 0x00016a0000047ab9 */ /* 0x000fe40000000a00 */
[----:B------:R-:W-:-:S04]  /*11960*/  ISETP.NE.U32.AND P1, PT, RZ, UR4, PT ;  /* 0x00000004ff007c0c */ /* 0x000fc8000bf25070 */
[----:B------:R-:W-:-:S13]  /*11970*/  ISETP.NE.AND.EX P1, PT, RZ, UR5, PT, P1 ;  /* 0x00000005ff007c0c */ /* 0x000fda000bf25310 */
[----:B------:R-:W-:Y:S05]  /*11980*/  @!P1 BRA `(.L_x_44) ;  /* 0x0000000000149947 */ /* 0x000fea0003800000 */
[----:B------:R-:W1:Y:S01]  /*11990*/  LDC.64 R8, c[0x0][0x5a8] ;  /* 0x00016a00ff087b82 */ /* 0x000e620000000a00 */
[----:B------:R-:W-:-:S04]  /*119a0*/  IMAD R6, R6, UR43, RZ ;  /* 0x0000002b06067c24 */ /* 0x000fc8000f8e02ff */
[----:B-1----:R-:W-:-:S05]  /*119b0*/  IMAD.WIDE R6, R6, 0x4, R8 ;  /* 0x0000000406067825 */ /* 0x002fca00078e0208 */
[----:B------:R1:W5:Y:S01]  /*119c0*/  LDG.E R16, desc[UR56][R6.64] ;  /* 0x0000003806107981 */ /* 0x000362000c1e1900 */
[----:B------:R-:W-:Y:S05]  /*119d0*/  BRA `(.L_x_43) ;  /* 0x0000000000087947 */ /* 0x000fea0003800000 */
.L_x_44:
[----:B------:R-:W-:Y:S02]  /*119e0*/  ULDC UR4, c[0x0][0x5a0] ;  /* 0x0001680000047ab9 */ /* 0x000fe40000000800 */
[----:B------:R-:W-:-:S07]  /*119f0*/  MOV R16, UR4 ;  /* 0x0000000400107c02 */ /* 0x000fce0008000f00 */
.L_x_43:
[----:B------:R-:W-:Y:S01]  /*11a00*/  ULDC.64 UR4, c[0x0][0x588] ;  /* 0x0001620000047ab9 */ /* 0x000fe20000000a00 */
[----:B------:R-:W-:Y:S01]  /*11a10*/  ISETP.NE.U32.AND P1, PT, R4, RZ, PT ;  /* 0x000000ff0400720c */ /* 0x000fe20003f25070 */
[----:B------:R-:W-:Y:S02]  /*11a20*/  UISETP.NE.U32.AND UP0, UPT, UR4, URZ, UPT ;  /* 0x0000003f0400728c */ /* 0x000fe4000bf05070 */
[----:B------:R-:W-:Y:S02]  /*11a30*/  ISETP.NE.U32.AND P3, PT, RZ, UR4, PT ;  /* 0x00000004ff007c0c */ /* 0x000fe4000bf65070 */
[----:B------:R-:W-:Y:S01]  /*11a40*/  ISETP.NE.AND.EX P1, PT, R5, RZ, PT, P1 ;  /* 0x000000ff0500720c */ /* 0x000fe20003f25310 */
[----:B------:R-:W-:Y:S02]  /*11a50*/  UISETP.NE.AND.EX UP0, UPT, UR5, URZ, UPT, UP0 ;  /* 0x0000003f0500728c */ /* 0x000fe4000bf05300 */
[----:B------:R-:W-:Y:S02]  /*11a60*/  ISETP.NE.AND.EX P3, PT, RZ, UR5, PT, P3 ;  /* 0x00000005ff007c0c */ /* 0x000fe4000bf65330 */
[----:B---34-:R-:W-:-:S02]  /*11a70*/  MOV R0, 0x1 ;  /* 0x0000000100007802 */ /* 0x018fc40000000f00 */
[----:B------:R-:W-:Y:S02]  /*11a80*/  MOV R26, 0x1 ;  /* 0x00000001001a7802 */ /* 0x000fe40000000f00 */
[----:B------:R-:W-:-:S04]  /*11a90*/  PLOP3.LUT P2, PT, PT, PT, UP0, 0x80, 0x0 ;  /* 0x000000000000781c */ /* 0x000fc80003f4f008 */
[----:B------:R-:W-:-:S03]  /*11aa0*/  PLOP3.LUT P2, PT, P2, PT, PT, 0x8, 0x0 ;  /* 0x000000000000781c */ /* 0x000fc6000174e170 */
[----:B------:R-:W-:Y:S10]  /*11ab0*/  @P3 BRA P1, `(.L_x_45) ;  /* 0x00000000002c3947 */ /* 0x000ff40000800000 */
[----:B------:R-:W-:Y:S04]  /*11ac0*/  BSSY B0, `(.L_x_46) ;  /* 0x0000009000007945 */ /* 0x000fe80003800000 */
[----:B------:R-:W-:Y:S05]  /*11ad0*/  @!P0 BRA `(.L_x_47) ;  /* 0x0000000000188947 */ /* 0x000fea0003800000 */
[----:B------:R-:W3:Y:S01]  /*11ae0*/  LDL R3, [R1+0x4b8] ;  /* 0x0004b80001037983 */ /* 0x000ee20000100800 */
[----:B------:R-:W-:Y:S02]  /*11af0*/  PLOP3.LUT P1, PT, P2, PT, PT, 0x80, 0x0 ;  /* 0x000000000000781c */ /* 0x000fe4000172f070 */
[----:B---3--:R-:W-:-:S13]  /*11b00*/  LOP3.LUT P3, RZ, R3, 0xff, RZ, 0xc0, !PT ;  /* 0x000000ff03ff7812 */ /* 0x008fda000786c0ff */
[----:B------:R-:W-:Y:S05]  /*11b10*/  @!P3 BRA `(.L_x_48) ;  /* 0x00000000000cb947 */ /* 0x000fea0003800000 */
[----:B-----5:R-:W-:Y:S01]  /*11b20*/  FSETP.EQ.AND P1, PT, R2, RZ, PT ;  /* 0x000000ff0200720b */ /* 0x020fe20003f22000 */
[----:B------:R-:W-:-:S12]  /*11b30*/  BRA `(.L_x_48) ;  /* 0x0000000000047947 */ /* 0x000fd80003800000 */
.L_x_47:
[----:B-----5:R-:W-:-:S13]  /*11b40*/  FSETP.EQ.AND P1, PT, R2, RZ, PT ;  /* 0x000000ff0200720b */ /* 0x020fda0003f22000 */
.L_x_48:
[----:B------:R-:W-:Y:S05]  /*11b50*/  BSYNC B0 ;  /* 0x0000000000007941 */ /* 0x000fea0003800000 */
.L_x_46:
[----:B------:R-:W-:-:S07]  /*11b60*/  SEL R0, RZ, 0x1, P1 ;  /* 0x00000001ff007807 */ /* 0x000fce0000800000 */
.L_x_45:
[----:B------:R-:W-:Y:S04]  /*11b70*/  BSSY B0, `(.L_x_49) ;  /* 0x0000008000007945 */ /* 0x000fe80003800000 */
[----:B------:R-:W-:Y:S05]  /*11b80*/  @!P0 BRA `(.L_x_50) ;  /* 0x0000000000148947 */ /* 0x000fea0003800000 */
[----:B------:R-:W3:Y:S02]  /*11b90*/  LDL R3, [R1+0x4b8] ;  /* 0x0004b80001037983 */ /* 0x000ee40000100800 */
[----:B---3--:R-:W-:-:S13]  /*11ba0*/  LOP3.LUT P0, RZ, R3, 0xff, RZ, 0xc0, !PT ;  /* 0x000000ff03ff7812 */ /* 0x008fda000780c0ff */
[----:B------:R-:W-:Y:S05]  /*11bb0*/  @!P0 BRA `(.L_x_51) ;  /* 0x00000000000c8947 */ /* 0x000fea0003800000 */
[----:B-----5:R-:W-:Y:S01]  /*11bc0*/  FSETP.EQ.AND P2, PT, R2, RZ, PT ;  /* 0x000000ff0200720b */ /* 0x020fe20003f42000 */
[----:B------:R-:W-:-:S12]  /*11bd0*/  BRA `(.L_x_51) ;  /* 0x0000000000047947 */ /* 0x000fd80003800000 */
.L_x_50:
[----:B-----5:R-:W-:-:S13]  /*11be0*/  FSETP.EQ.AND P2, PT, R2, RZ, PT ;  /* 0x000000ff0200720b */ /* 0x020fda0003f42000 */
.L_x_51:
[----:B------:R-:W-:Y:S05]  /*11bf0*/  BSYNC B0 ;  /* 0x0000000000007941 */ /* 0x000fea0003800000 */
.L_x_49:
[----:B------:R-:W-:Y:S01]  /*11c00*/  PRMT R0, R0, 0x9910, RZ ;  /* 0x0000991000007816 */ /* 0x000fe200000000ff */
[----:B------:R-:W-:Y:S01]  /*11c10*/  BSSY B0, `(.L_x_52) ;  /* 0x000003b000007945 */ /* 0x000fe20003800000 */
[----:B------:R-:W-:Y:S02]  /*11c20*/  MOV R3, RZ ;  /* 0x000000ff00037202 */ /* 0x000fe40000000f00 */
[----:B------:R-:W-:Y:S02]  /*11c30*/  CS2R R4, SRZ ;  /* 0x0000000000047805 */ /* 0x000fe4000001ff00 */
[----:B------:R-:W-:Y:S02]  /*11c40*/  ISETP.NE.AND P1, PT, R0, RZ, PT ;  /* 0x000000ff0000720c */ /* 0x000fe40003f25270 */
[----:B------:R-:W-:-:S11]  /*11c50*/  MOV R0, RZ ;  /* 0x000000ff00007202 */ /* 0x000fd60000000f00 */
[----:B------:R-:W-:Y:S05]  /*11c60*/  @!P1 BRA `(.L_x_53) ;  /* 0x0000000000d49947 */ /* 0x000fea0003800000 */
[----:B------:R-:W-:-:S04]  /*11c70*/  MOV R0, UR44 ;  /* 0x0000002c00007c02 */ /* 0x000fc80008000f00 */
[----:B------:R-:W-:-:S13]  /*11c80*/  ISETP.NE.AND P3, PT, R0, 0x3, PT ;  /* 0x000000030000780c */ /* 0x000fda0003f65270 */
[----:B------:R-:W-:Y:S05]  /*11c90*/  @!P3 BRA `(.L_x_54) ;  /* 0x000000000004b947 */ /* 0x000fea0003800000 */
[----:B------:R-:W-:Y:S01]  /*11ca0*/  BPT.TRAP 0x1 ;  /* 0x000000040000795c */ /* 0x000fe20000300000 */
.L_x_54:
[----:B-1----:R-:W-:Y:S01]  /*11cb0*/  LEA R6, R18, UR48, 0x3 ;  /* 0x0000003012067c11 */ /* 0x002fe2000f8e18ff */
[----:B------:R-:W-:Y:S01]  /*11cc0*/  BSSY B1, `(.L_x_55) ;  /* 0x0000004000017945 */ /* 0x000fe20003800000 */
[----:B------:R-:W-:-:S04]  /*11cd0*/  SHF.L.U32 R0, R19, 0x1f, RZ ;  /* 0x0000001f13007819 */ /* 0x000fc800000006ff */
[----:B------:R-:W1:Y:S02]  /*11ce0*/  SYNCS.PHASECHK.TRANS64.TRYWAIT P0, [R6+URZ+0x60], R0 ;  /* 0x00006000060075a7 */ /* 0x000e64000800017f */
[----:B-1----:R-:W-:Y:S05]  /*11cf0*/  @!P0 BRA `(.L_x_56) ;  /* 0x000000e400948947 */ /* 0x002fea0003800000 */
.L_x_377:
[----:B------:R-:W-:Y:S05]  /*11d00*/  BSYNC B1 ;  /* 0x0000000000017941 */ /* 0x000fea0003800000 */
.L_x_55:
[----:B------:R-:W-:Y:S01]  /*11d10*/  BSSY B1, `(.L_x_57) ;  /* 0x0000019000017945 */ /* 0x000fe20003800000 */
[----:B-1----:R-:W-:Y:S02]  /*11d20*/  MOV R0, RZ ;  /* 0x000000ff00007202 */ /* 0x002fe40000000f00 */
[----:B------:R-:W-:Y:S02]  /*11d30*/  CS2R R4, SRZ ;  /* 0x0000000000047805 */ /* 0x000fe4000001ff00 */
[----:B------:R-:W-:Y:S01]  /*11d40*/  MOV R3, RZ ;  /* 0x000000ff00037202 */ /* 0x000fe20000000f00 */
[----:B------:R-:W-:Y:S06]  /*11d50*/  @P2 BRA `(.L_x_58) ;  /* 0x0000000000502947 */ /* 0x000fec0003800000 */
[----:B------:R-:W-:Y:S01]  /*11d60*/  LEA R3, R18, R17, 0xc ;  /* 0x0000001112037211 */ /* 0x000fe200078e60ff */
[----:B------:R-:W1:Y:S03]  /*11d70*/  S2R R7, SR_TID.X ;  /* 0x0000000000077919 */ /* 0x000e660000002100 */
[----:B------:R-:W-:Y:S01]  /*11d80*/  IADD3 R5, R3, UR48, RZ ;  /* 0x0000003003057c10 */ /* 0x000fe2000fffe0ff */
[----:B------:R-:W-:Y:S04]  /*11d90*/  LDS.U16 R4, [R3+UR48+0x200] ;  /* 0x0002003003047984 */ /* 0x000fe80008000400 */
[----:B------:R-:W3:Y:S01]  /*11da0*/  LDS.U16 R0, [R3+UR48+0x100] ;  /* 0x0001003003007984 */ /* 0x000ee20008000400 */
[----:B-1----:R-:W-:-:S03]  /*11db0*/  SHF.R.U32.HI R8, RZ, 0x4, R7 ;  /* 0x00000004ff087819 */ /* 0x002fc60000011607 */
[----:B------:R-:W-:Y:S01]  /*11dc0*/  LDS.U16 R7, [R3+UR48+0x208] ;  /* 0x0002083003077984 */ /* 0x000fe20008000400 */
[----:B------:R-:W-:Y:S02]  /*11dd0*/  LOP3.LUT P0, RZ, R8, 0x1, RZ, 0xc0, !PT ;  /* 0x0000000108ff7812 */ /* 0x000fe4000780c0ff */
[----:B------:R-:W-:-:S04]  /*11de0*/  MOV R8, 0x8 ;  /* 0x0000000800087802 */ /* 0x000fc80000000f00 */
[----:B------:R-:W-:-:S04]  /*11df0*/  SEL R8, R8, 0xfffffff8, !P0 ;  /* 0xfffffff808087807 */ /* 0x000fc80004000000 */
[----:B------:R-:W-:Y:S02]  /*11e00*/  LEA R5, R8, R5, 0x1 ;  /* 0x0000000508057211 */ /* 0x000fe400078e08ff */
[----:B---3--:R-:W-:Y:S02]  /*11e10*/  PRMT R0, R0, 0x5410, R4 ;  /* 0x0000541000007816 */ /* 0x008fe40000000004 */
[----:B------:R-:W1:Y:S02]  /*11e20*/  LDS.U16 R4, [R3+UR48+0x108] ;  /* 0x0001083003047984 */ /* 0x000e640008000400 */
[----:B-1----:R-:W-:Y:S02]  /*11e30*/  PRMT R3, R4, 0x5410, R7 ;  /* 0x0000541004037816 */ /* 0x002fe40000000007 */
[----:B------:R-:W-:Y:S04]  /*11e40*/  LDS.U16 R7, [R5+0x200] ;  /* 0x0002000005077984 */ /* 0x000fe80000000400 */
[----:B------:R-:W1:Y:S02]  /*11e50*/  LDS.U16 R4, [R5+0x100] ;  /* 0x0001000005047984 */ /* 0x000e640000000400 */
[----:B-1----:R-:W-:-:S02]  /*11e60*/  PRMT R4, R4, 0x5410, R7 ;  /* 0x0000541004047816 */ /* 0x002fc40000000007 */
[----:B------:R-:W-:Y:S04]  /*11e70*/  LDS.U16 R7, [R5+0x208] ;  /* 0x0002080005077984 */ /* 0x000fe80000000400 */
[----:B------:R-:W1:Y:S02]  /*11e80*/  LDS.U16 R5, [R5+0x108] ;  /* 0x0001080005057984 */ /* 0x000e640000000400 */
[----:B-1----:R-:W-:-:S07]  /*11e90*/  PRMT R5, R5, 0x5410, R7 ;  /* 0x0000541005057816 */ /* 0x002fce0000000007 */
.L_x_58:
[----:B------:R-:W-:Y:S05]  /*11ea0*/  BSYNC B1 ;  /* 0x0000000000017941 */ /* 0x000fea0003800000 */
.L_x_57:
[----:B------:R-:W-:Y:S01]  /*11eb0*/  @!PT LDS RZ, [RZ] ;  /* 0x00000000fffff984 */ /* 0x000fe20000000800 */
[----:B------:R-:W-:Y:S01]  /*11ec0*/  @!PT LDS RZ, [RZ] ;  /* 0x00000000fffff984 */ /* 0x000fe20000000800 */
[----:B------:R-:W-:Y:S01]  /*11ed0*/  @!PT LDS RZ, [RZ] ;  /* 0x00000000fffff984 */ /* 0x000fe20000000800 */
[----:B------:R-:W-:Y:S01]  /*11ee0*/  @!PT LDS RZ, [RZ] ;  /* 0x00000000fffff984 */ /* 0x000fe20000000800 */
[----:B------:R1:W-:Y:S06]  /*11ef0*/  MEMBAR.ALL.CTA ;  /* 0x0000000000007992 */ /* 0x0003ec0000008000 */
[----:B-1----:R-:W1:Y:S01]  /*11f00*/  FENCE.VIEW.ASYNC.S ;  /* 0x00000000000073c6 */ /* 0x002e620000000000 */
[----:B------:R-:W-:Y:S05]  /*11f10*/  @!P3 BRA `(.L_x_59) ;  /* 0x000000000004b947 */ /* 0x000fea0003800000 */
[----:B------:R-:W-:Y:S01]  /*11f20*/  BPT.TRAP 0x1 ;  /* 0x000000040000795c */ /* 0x000fe20000300000 */
.L_x_59:
[----:B------:R-:W3:Y:S01]  /*11f30*/  S2R R7, SR_CgaCtaId ;  /* 0x0000000000077919 */ /* 0x000ee20000008800 */
[----:B------:R-:W-:Y:S02]  /*11f40*/  IADD3 R6, R6, 0x80, RZ ;  /* 0x0000008006067810 */ /* 0x000fe40007ffe0ff */
[----:B------:R-:W-:-:S04]  /*11f50*/  IADD3 R18, R18, 0x1, RZ ;  /* 0x0000000112127810 */ /* 0x000fc80007ffe0ff */
[----:B------:R-:W-:-:S04]  /*11f60*/  ISETP.NE.AND P0, PT, R18, 0x4, PT ;  /* 0x000000041200780c */ /* 0x000fc80003f05270 */
[----:B------:R-:W-:Y:S02]  /*11f70*/  SEL R18, R18, RZ, P0 ;  /* 0x000000ff12127207 */ /* 0x000fe40000000000 */
[----:B---3--:R-:W-:-:S04]  /*11f80*/  PRMT R6, R7, 0x654, R6 ;  /* 0x0000065407067816 */ /* 0x008fc80000000006 */
[----:B-1----:R1:W-:Y:S02]  /*11f90*/  SYNCS.ARRIVE.TRANS64.RED.A1T0 RZ, [R6+URZ], RZ ;  /* 0x000000ff06ff79a7 */ /* 0x0023e4000810043f */
[----:B-1----:R-:W-:-:S04]  /*11fa0*/  SEL R6, RZ, 0x1, P0 ;  /* 0x00000001ff067807 */ /* 0x002fc80000000000 */
[----:B------:R-:W-:-:S07]  /*11fb0*/  LOP3.LUT R19, R19, R6, RZ, 0x3c, !PT ;  /* 0x0000000613137212 */ /* 0x000fce00078e3cff */
.L_x_53:
[----:B------:R-:W-:Y:S05]  /*11fc0*/  BSYNC B0 ;  /* 0x0000000000007941 */ /* 0x000fea0003800000 */
.L_x_52:
[----:B-1----:R-:W-:Y:S01]  /*11fd0*/  F2FP.F16.E4M3.UNPACK_B R6, R0 ;  /* 0x00000000ff06723e */ /* 0x002fe200020006ff */
[C---:B-----5:R-:W-:Y:S01]  /*11fe0*/  FMUL R22, R16.reuse, R22 ;  /* 0x0000001610167220 */ /* 0x060fe20000400000 */
[C---:B------:R-:W-:Y:S01]  /*11ff0*/  FMUL R152, R16.reuse, R152 ;  /* 0x0000009810987220 */ /* 0x040fe20000400000 */
[C---:B------:R-:W-:Y:S01]  /*12000*/  FMUL R154, R16.reuse, R154 ;  /* 0x0000009a109a7220 */ /* 0x040fe20000400000 */
[C---:B------:R-:W-:Y:S01]  /*12010*/  FMUL R157, R16.reuse, R157 ;  /* 0x0000009d109d7220 */ /* 0x040fe20000400000 */
[--C-:B------:R-:W-:Y:S01]  /*12020*/  HADD2.F32 R7, -RZ, R6.reuse.H0_H0 ;  /* 0x20000006ff077230 */ /* 0x100fe20000004100 */
[----:B------:R-:W1:Y:S01]  /*12030*/  S2R R14, SR_TID.X ;  /* 0x00000000000e7919 */ /* 0x000e620000002100 */
[C---:B------:R-:W-:Y:S01]  /*12040*/  FMUL R156, R16.reuse, R156 ;  /* 0x0000009c109c7220 */ /* 0x040fe20000400000 */
[C---:B------:R-:W-:Y:S01]  /*12050*/  FMUL R159, R16.reuse, R159 ;  /* 0x0000009f109f7220 */ /* 0x040fe20000400000 */
[----:B------:R-:W-:Y:S01]  /*12060*/  FMUL R158, R16, R158 ;  /* 0x0000009e109e7220 */ /* 0x000fe20000400000 */
[----:B------:R-:W-:Y:S01]  /*12070*/  FFMA R22, R2, R7, R22 ;  /* 0x0000000702167223 */ /* 0x000fe20000000016 */
[----:B------:R-:W-:-:S02]  /*12080*/  HADD2.F32 R7, -RZ, R6.H1_H1 ;  /* 0x30000006ff077230 */ /* 0x000fc40000004100 */
[C---:B------:R-:W-:Y:S01]  /*12090*/  FMUL R6, R16.reuse, R23 ;  /* 0x0000001710067220 */ /* 0x040fe20000400000 */
[C---:B------:R-:W-:Y:S01]  /*120a0*/  FMUL R161, R16.reuse, R161 ;  /* 0x000000a110a17220 */ /* 0x040fe20000400000 */
[C---:B------:R-:W-:Y:S01]  /*120b0*/  FMUL R160, R16.reuse, R160 ;  /* 0x000000a010a07220 */ /* 0x040fe20000400000 */
[----:B------:R-:W-:Y:S01]  /*120c0*/  FMUL R163, R16, R163 ;  /* 0x000000a310a37220 */ /* 0x000fe20000400000 */
[----:B------:R-:W-:Y:S01]  /*120d0*/  FFMA R6, R2, R7, R6 ;  /* 0x0000000702067223 */ /* 0x000fe20000000006 */
[----:B------:R-:W-:-:S04]  /*120e0*/  FMUL R162, R16, R162 ;  /* 0x000000a210a27220 */ /* 0x000fc80000400000 */
[----:B------:R-:W-:Y:S02]  /*120f0*/  F2FP.SATFINITE.E4M3.F32.PACK_AB_MERGE_C R22, R6, R22, RZ ;  /* 0x000000160616723e */ /* 0x000fe400048070ff */
[----:B------:R-:W-:-:S05]  /*12100*/  F2FP.F16.E4M3.UNPACK_B R6, R0.H1 ;  /* 0x00000000ff06723e */ /* 0x000fca00030006ff */
[----:B------:R-:W-:-:S05]  /*12110*/  HADD2.F32 R7, -RZ, R6.H0_H0 ;  /* 0x20000006ff077230 */ /* 0x000fca0000004100 */
[----:B------:R-:W-:Y:S01]  /*12120*/  FFMA R152, R2, R7, R152 ;  /* 0x0000000702987223 */ /* 0x000fe20000000098 */
[----:B------:R-:W-:Y:S02]  /*12130*/  HADD2.F32 R7, -RZ, R6.H1_H1 ;  /* 0x30000006ff077230 */ /* 0x000fe40000004100 */
[----:B------:R-:W-:Y:S01]  /*12140*/  FMUL R6, R16, R153 ;  /* 0x0000009910067220 */ /* 0x000fe20000400000 */
[----:B-1----:R-:W-:-:S03]  /*12150*/  LOP3.LUT R14, R14, 0xff, RZ, 0xc0, !PT ;  /* 0x000000ff0e0e7812 */ /* 0x002fc600078ec0ff */
[----:B------:R-:W-:Y:S01]  /*12160*/  FFMA R6, R2, R7, R6 ;  /* 0x0000000702067223 */ /* 0x000fe20000000006 */
[----:B------:R-:W-:-:S04]  /*12170*/  IADD3 R14, R14, 0x1f, RZ ;  /* 0x0000001f0e0e7810 */ /* 0x000fc80007ffe0ff */
[----:B------:R-:W-:Y:S02]  /*12180*/  F2FP.SATFINITE.E4M3.F32.PACK_AB_MERGE_C R152, R6, R152, RZ ;  /* 0x000000980698723e */ /* 0x000fe400048070ff */
[----:B------:R-:W-:Y:S02]  /*12190*/  F2FP.F16.E4M3.UNPACK_B R6, R3 ;  /* 0x00000003ff06723e */ /* 0x000fe400020006ff */
[----:B------:R-:W-:-:S03]  /*121a0*/  ISETP.GT.U32.AND P0, PT, R14, 0x3e, PT ;  /* 0x0000003e0e00780c */ /* 0x000fc60003f04070 */
[----:B------:R-:W-:-:S05]  /*121b0*/  HADD2.F32 R7, -RZ, R6.H0_H0 ;  /* 0x20000006ff077230 */ /* 0x000fca0000004100 */
[----:B------:R-:W-:Y:S01]  /*121c0*/  FFMA R154, R2, R7, R154 ;  /* 0x00000007029a7223 */ /* 0x000fe2000000009a */
[----:B------:R-:W-:Y:S02]  /*121d0*/  HADD2.F32 R7, -RZ, R6.H1_H1 ;  /* 0x30000006ff077230 */ /* 0x000fe40000004100 */
[----:B------:R-:W-:-:S04]  /*121e0*/  FMUL R6, R16, R155 ;  /* 0x0000009b10067220 */ /* 0x000fc80000400000 */
[----:B------:R-:W-:-:S05]  /*121f0*/  FFMA R6, R2, R7, R6 ;  /* 0x0000000702067223 */ /* 0x000fca0000000006 */
[----:B------:R-:W-:Y:S02]  /*12200*/  F2FP.SATFINITE.E4M3.F32.PACK_AB_MERGE_C R154, R6, R154, RZ ;  /* 0x0000009a069a723e */ /* 0x000fe400048070ff */
[----:B------:R-:W-:-:S05]  /*12210*/  F2FP.F16.E4M3.UNPACK_B R6, R3.H1 ;  /* 0x00000003ff06723e */ /* 0x000fca00030006ff */
[--C-:B------:R-:W-:Y:S02]  /*12220*/  HADD2.F32 R7, -RZ, R6.reuse.H0_H0 ;  /* 0x20000006ff077230 */ /* 0x100fe40000004100 */
[----:B------:R-:W-:-:S03]  /*12230*/  HADD2.F32 R6, -RZ, R6.H1_H1 ;  /* 0x30000006ff067230 */ /* 0x000fc60000004100 */
[C---:B------:R-:W-:Y:S02]  /*12240*/  FFMA R156, R2.reuse, R7, R156 ;  /* 0x00000007029c7223 */ /* 0x040fe4000000009c */
[----:B------:R-:W-:Y:S01]  /*12250*/  FFMA R11, R2, R6, R157 ;  /* 0x00000006020b7223 */ /* 0x000fe2000000009d */
[----:B------:R-:W-:-:S04]  /*12260*/  F2FP.F16.E4M3.UNPACK_B R6, R4 ;  /* 0x00000004ff06723e */ /* 0x000fc800020006ff */
[----:B------:R-:W-:Y:S01]  /*12270*/  F2FP.SATFINITE.E4M3.F32.PACK_AB_MERGE_C R11, R11, R156, RZ ;  /* 0x0000009c0b0b723e */ /* 0x000fe200048070ff */
[--C-:B------:R-:W-:Y:S02]  /*12280*/  HADD2.F32 R7, -RZ, R6.reuse.H0_H0 ;  /* 0x20000006ff077230 */ /* 0x100fe40000004100 */
[----:B------:R-:W-:-:S03]  /*12290*/  HADD2.F32 R6, -RZ, R6.H1_H1 ;  /* 0x30000006ff067230 */ /* 0x000fc60000004100 */
[C---:B------:R-:W-:Y:S02]  /*122a0*/  FFMA R158, R2.reuse, R7, R158 ;  /* 0x00000007029e7223 */ /* 0x040fe4000000009e */
[----:B------:R-:W-:Y:S01]  /*122b0*/  FFMA R10, R2, R6, R159 ;  /* 0x00000006020a7223 */ /* 0x000fe2000000009f */
[----:B------:R-:W-:-:S04]  /*122c0*/  F2FP.F16.E4M3.UNPACK_B R6, R4.H1 ;  /* 0x00000004ff06723e */ /* 0x000fc800030006ff */
[----:B------:R-:W-:Y:S01]  /*122d0*/  F2FP.SATFINITE.E4M3.F32.PACK_AB_MERGE_C R10, R10, R158, RZ ;  /* 0x0000009e0a0a723e */ /* 0x000fe200048070ff */
        /* <DEDUP_REMOVED lines=8> */
[----:B------:R-:W-:Y:S01]  /*12360*/  FFMA R162, R2, R7, R162 ;  /* 0x0000000702a27223 */ /* 0x000fe200000000a2 */
[----:B------:R-:W-:Y:S01]  /*12370*/  FMUL R7, R16, R164 ;  /* 0x000000a410077220 */ /* 0x000fe20000400000 */
[----:B------:R-:W-:Y:S01]  /*12380*/  FFMA R8, R2, R6, R163 ;  /* 0x0000000602087223 */ /* 0x000fe200000000a3 */
[----:B------:R-:W-:-:S04]  /*12390*/  F2FP.F16.E4M3.UNPACK_B R6, R5.H1 ;  /* 0x00000005ff06723e */ /* 0x000fc800030006ff */
[----:B------:R-:W-:Y:S01]  /*123a0*/  F2FP.SATFINITE.E4M3.F32.PACK_AB_MERGE_C R8, R8, R162, RZ ;  /* 0x000000a20808723e */ /* 0x000fe200048070ff */
[--C-:B------:R-:W-:Y:S02]  /*123b0*/  HADD2.F32 R13, -RZ, R6.reuse.H0_H0 ;  /* 0x20000006ff0d7230 */ /* 0x100fe40000004100 */
[----:B------:R-:W-:Y:S02]  /*123c0*/  HADD2.F32 R12, -RZ, R6.H1_H1 ;  /* 0x30000006ff0c7230 */ /* 0x000fe40000004100 */
[----:B------:R-:W-:Y:S01]  /*123d0*/  FMUL R6, R16, R165 ;  /* 0x000000a510067220 */ /* 0x000fe20000400000 */
[----:B------:R-:W-:-:S03]  /*123e0*/  FFMA R7, R2, R13, R7 ;  /* 0x0000000d02077223 */ /* 0x000fc60000000007 */
[----:B------:R-:W-:-:S05]  /*123f0*/  FFMA R6, R2, R12, R6 ;  /* 0x0000000c02067223 */ /* 0x000fca0000000006 */
[----:B------:R-:W-:Y:S01]  /*12400*/  F2FP.SATFINITE.E4M3.F32.PACK_AB_MERGE_C R7, R6, R7, RZ ;  /* 0x000000070607723e */ /* 0x000fe200048070ff */
[----:B------:R-:W-:Y:S06]  /*12410*/  @P0 BRA `(.L_x_60) ;  /* 0x0000000000040947 */ /* 0x000fec0003800000 */
[----:B------:R-:W-:-:S04]  /*12420*/  DEPBAR.LE SB0, 0x1 ;  /* 0x000080400000791a */ /* 0x000fc80000000000 */
.L_x_60:
[----:B------:R-:W1:Y:S01]  /*12430*/  S2R R6, SR_TID.X ;  /* 0x0000000000067919 */ /* 0x000e620000002100 */
[----:B------:R-:W-:Y:S05]  /*12440*/  WARPSYNC.ALL ;  /* 0x0000000000007948 */ /* 0x000fea0003800000 */
[----:B------:R-:W-:Y:S06]  /*12450*/  BAR.SYNC.DEFER_BLOCKING 0x1, 0x100 ;  /* 0x0044000000007b1d */ /* 0x000fec0000010000 */
[----:B------:R-:W-:Y:S01]  /*12460*/  BSSY B0, `(.L_x_61) ;  /* 0x000001c000007945 */ /* 0x000fe20003800000 */
[----:B------:R3:W-:Y:S01]  /*12470*/  STS.U16 [R17+UR48+0x4100], R22 ;  /* 0x0041001611007988 */ /* 0x0007e20008000430 */
[----:B-1----:R-:W-:-:S02]  /*12480*/  SHF.R.U32.HI R12, RZ, 0x4, R6 ;  /* 0x00000004ff0c7819 */ /* 0x002fc40000011606 */
[----:B------:R-:W-:Y:S01]  /*12490*/  IADD3 R6, R17, UR48, RZ ;  /* 0x0000003011067c10 */ /* 0x000fe2000fffe0ff */
[----:B------:R3:W-:Y:S01]  /*124a0*/  STS.U16 [R17+UR48+0x4200], R152 ;  /* 0x0042009811007988 */ /* 0x0007e20008000430 */
[----:B------:R-:W-:Y:S02]  /*124b0*/  LOP3.LUT P3, RZ, R12, 0x1, RZ, 0xc0, !PT ;  /* 0x000000010cff7812 */ /* 0x000fe4000786c0ff */
[----:B------:R-:W-:Y:S01]  /*124c0*/  MOV R12, 0x8 ;  /* 0x00000008000c7802 */ /* 0x000fe20000000f00 */
[----:B------:R3:W-:Y:S03]  /*124d0*/  STS.U16 [R17+UR48+0x4108], R154 ;  /* 0x0041089a11007988 */ /* 0x0007e60008000430 */
[----:B------:R-:W-:Y:S01]  /*124e0*/  SEL R12, R12, 0xfffffff8, !P3 ;  /* 0xfffffff80c0c7807 */ /* 0x000fe20005800000 */
[----:B------:R3:W-:Y:S03]  /*124f0*/  STS.U16 [R17+UR48+0x4208], R11 ;  /* 0x0042080b11007988 */ /* 0x0007e60008000430 */
[----:B------:R-:W-:-:S05]  /*12500*/  LEA R6, R12, R6, 0x1 ;  /* 0x000000060c067211 */ /* 0x000fca00078e08ff */
[----:B------:R3:W-:Y:S04]  /*12510*/  STS.U16 [R6+0x4100], R10 ;  /* 0x0041000a06007388 */ /* 0x0007e80000000400 */
[----:B------:R3:W-:Y:S04]  /*12520*/  STS.U16 [R6+0x4200], R9 ;  /* 0x0042000906007388 */ /* 0x0007e80000000400 */
[----:B------:R3:W-:Y:S04]  /*12530*/  STS.U16 [R6+0x4108], R8 ;  /* 0x0041080806007388 */ /* 0x0007e80000000400 */
[----:B------:R3:W-:Y:S01]  /*12540*/  STS.U16 [R6+0x4208], R7 ;  /* 0x0042080706007388 */ /* 0x0007e20000000400 */
[----:B------:R-:W-:Y:S01]  /*12550*/  @!PT LDS RZ, [RZ] ;  /* 0x00000000fffff984 */ /* 0x000fe20000000800 */
[----:B------:R-:W-:Y:S01]  /*12560*/  @!PT LDS RZ, [RZ] ;  /* 0x00000000fffff984 */ /* 0x000fe20000000800 */
[----:B------:R-:W-:Y:S01]  /*12570*/  @!PT LDS RZ, [RZ] ;  /* 0x00000000fffff984 */ /* 0x000fe20000000800 */
[----:B------:R-:W-:Y:S01]  /*12580*/  @!PT LDS RZ, [RZ] ;  /* 0x00000000fffff984 */ /* 0x000fe20000000800 */
[----:B------:R1:W-:Y:S06]  /*12590*/  MEMBAR.ALL.CTA ;  /* 0x0000000000007992 */ /* 0x0003ec0000008000 */
[----:B-1----:R-:W1:Y:S02]  /*125a0*/  FENCE.VIEW.ASYNC.S ;  /* 0x00000000000073c6 */ /* 0x002e640000000000 */
[----:B-1----:R-:W-:Y:S06]  /*125b0*/  BAR.SYNC.DEFER_BLOCKING 0x1, 0x100 ;  /* 0x0044000000007b1d */ /* 0x002fec0000010000 */
[----:B------:R-:W-:Y:S05]  /*125c0*/  @P0 BRA `(.L_x_62) ;  /* 0x0000000000140947 */ /* 0x000fea0003800000 */
[----:B------:R-:W-:Y:S02]  /*125d0*/  UIADD3 UR4, UP0, UR58, 0x4f0, URZ ;  /* 0x000004f03a047890 */ /* 0x000fe4000ff1e03f */
[----:B------:R-:W-:Y:S02]  /*125e0*/  UIADD3 UR40, UR48, 0x4100, URZ ;  /* 0x0000410030287890 */ /* 0x000fe4000fffe03f */
[----:B------:R-:W-:-:S09]  /*125f0*/  UIADD3.X UR5, URZ, UR59, URZ, UP0, !UPT ;  /* 0x0000003b3f057290 */ /* 0x000fd200087fe43f */
[----:B------:R1:W-:Y:S02]  /*12600*/  UTMASTG.3D [UR40], [UR4] ;  /* 0x00000028040073b5 */ /* 0x0003e40008010000 */
[----:B-1----:R0:W-:Y:S02]  /*12610*/  UTMACMDFLUSH ;  /* 0x00000000000079b7 */ /* 0x0021e40000000000 */
.L_x_62:
[----:B------:R-:W-:Y:S05]  /*12620*/  BSYNC B0 ;  /* 0x0000000000007941 */ /* 0x000fea0003800000 */
.L_x_61:
[----:B------:R-:W-:Y:S04]  /*12630*/  BSSY B0, `(.L_x_63) ;  /* 0x0000034000007945 */ /* 0x000fe80003800000 */
[----:B------:R-:W-:Y:S05]  /*12640*/  @!P1 BRA `(.L_x_64) ;  /* 0x0000000000c89947 */ /* 0x000fea0003800000 */
[----:B---3--:R-:W-:-:S04]  /*12650*/  MOV R7, UR44 ;  /* 0x0000002c00077c02 */ /* 0x008fc80008000f00 */
[----:B------:R-:W-:-:S13]  /*12660*/  ISETP.NE.AND P3, PT, R7, 0x3, PT ;  /* 0x000000030700780c */ /* 0x000fda0003f65270 */
[----:B------:R-:W-:Y:S05]  /*12670*/  @!P3 BRA `(.L_x_65) ;  /* 0x000000000004b947 */ /* 0x000fea0003800000 */
[----:B------:R-:W-:Y:S01]  /*12680*/  BPT.TRAP 0x1 ;  /* 0x000000040000795c */ /* 0x000fe20000300000 */
.L_x_65:
[----:B------:R-:W-:Y:S01]  /*12690*/  LEA R7, R18, UR48, 0x3 ;  /* 0x0000003012077c11 */ /* 0x000fe2000f8e18ff */
[----:B------:R-:W-:Y:S01]  /*126a0*/  BSSY B1, `(.L_x_66) ;  /* 0x0000004000017945 */ /* 0x000fe20003800000 */
[----:B------:R-:W-:-:S04]  /*126b0*/  SHF.L.U32 R8, R19, 0x1f, RZ ;  /* 0x0000001f13087819 */ /* 0x000fc800000006ff */
[----:B------:R-:W1:Y:S02]  /*126c0*/  SYNCS.PHASECHK.TRANS64.TRYWAIT P4, [R7+URZ+0x60], R8 ;  /* 0x00006008070075a7 */ /* 0x000e64000808017f */
[----:B-1----:R-:W-:Y:S05]  /*126d0*/  @!P4 BRA `(.L_x_67) ;  /* 0x000000dc0030c947 */ /* 0x002fea0003800000 */
.L_x_378:
[----:B------:R-:W-:Y:S05]  /*126e0*/  BSYNC B1 ;  /* 0x0000000000017941 */ /* 0x000fea0003800000 */
.L_x_66:
[----:B------:R-:W-:Y:S04]  /*126f0*/  BSSY B1, `(.L_x_68) ;  /* 0x0000016000017945 */ /* 0x000fe80003800000 */
[----:B------:R-:W-:Y:S05]  /*12700*/  @P2 BRA `(.L_x_69) ;  /* 0x0000000000502947 */ /* 0x000fea0003800000 */
[----:B------:R-:W-:Y:S01]  /*12710*/  LEA R3, R18, R17, 0xc ;  /* 0x0000001112037211 */ /* 0x000fe200078e60ff */
[----:B------:R-:W3:Y:S03]  /*12720*/  S2R R9, SR_TID.X ;  /* 0x0000000000097919 */ /* 0x000ee60000002100 */
[----:B------:R-:W-:Y:S01]  /*12730*/  IADD3 R5, R3, UR48, RZ ;  /* 0x0000003003057c10 */ /* 0x000fe2000fffe0ff */
[----:B------:R-:W-:Y:S04]  /*12740*/  LDS.U16 R4, [R3+UR48+0x200] ;  /* 0x0002003003047984 */ /* 0x000fe80008000400 */
[----:B------:R-:W4:Y:S04]  /*12750*/  LDS.U16 R0, [R3+UR48+0x100] ;  /* 0x0001003003007984 */ /* 0x000f280008000400 */
[----:B-1----:R-:W-:Y:S01]  /*12760*/  LDS.U16 R8, [R3+UR48+0x208] ;  /* 0x0002083003087984 */ /* 0x002fe20008000400 */
[----:B---3--:R-:W-:-:S04]  /*12770*/  SHF.R.U32.HI R9, RZ, 0x4, R9 ;  /* 0x00000004ff097819 */ /* 0x008fc80000011609 */
[----:B------:R-:W-:Y:S02]  /*12780*/  LOP3.LUT P4, RZ, R9, 0x1, RZ, 0xc0, !PT ;  /* 0x0000000109ff7812 */ /* 0x000fe4000788c0ff */
[----:B------:R-:W-:-:S04]  /*12790*/  MOV R9, 0x8 ;  /* 0x0000000800097802 */ /* 0x000fc80000000f00 */
[----:B------:R-:W-:-:S04]  /*127a0*/  SEL R9, R9, 0xfffffff8, !P4 ;  /* 0xfffffff809097807 */ /* 0x000fc80006000000 */
[----:B------:R-:W-:Y:S02]  /*127b0*/  LEA R5, R9, R5, 0x1 ;  /* 0x0000000509057211 */ /* 0x000fe400078e08ff */
[----:B----4-:R-:W-:Y:S02]  /*127c0*/  PRMT R0, R0, 0x5410, R4 ;  /* 0x0000541000007816 */ /* 0x010fe40000000004 */
        /* <DEDUP_REMOVED lines=8> */
.L_x_69:
[----:B------:R-:W-:Y:S05]  /*12850*/  BSYNC B1 ;  /* 0x0000000000017941 */ /* 0x000fea0003800000 */
.L_x_68:
[----:B------:R-:W-:Y:S01]  /*12860*/  @!PT LDS RZ, [RZ] ;  /* 0x00000000fffff984 */ /* 0x000fe20000000800 */
[----:B------:R-:W-:Y:S01]  /*12870*/  @!PT LDS RZ, [RZ] ;  /* 0x00000000fffff984 */ /* 0x000fe20000000800 */
[----:B------:R-:W-:Y:S01]  /*12880*/  @!PT LDS RZ, [RZ] ;  /* 0x00000000fffff984 */ /* 0x000fe20000000800 */
[----:B------:R-:W-:Y:S01]  /*12890*/  @!PT LDS RZ, [RZ] ;  /* 0x00000000fffff984 */ /* 0x000fe20000000800 */
[----:B------:R3:W-:Y:S06]  /*128a0*/  MEMBAR.ALL.CTA ;  /* 0x0000000000007992 */ /* 0x0007ec0000008000 */
[----:B---3--:R-:W3:Y:S01]  /*128b0*/  FENCE.VIEW.ASYNC.S ;  /* 0x00000000000073c6 */ /* 0x008ee20000000000 */
[----:B------:R-:W-:Y:S05]  /*128c0*/  @!P3 BRA `(.L_x_70) ;  /* 0x000000000004b947 */ /* 0x000fea0003800000 */
[----:B------:R-:W-:Y:S01]  /*128d0*/  BPT.TRAP 0x1 ;  /* 0x000000040000795c */ /* 0x000fe20000300000 */
.L_x_70:
[----:B-1----:R-:W1:Y:S01]  /*128e0*/  S2R R8, SR_CgaCtaId ;  /* 0x0000000000087919 */ /* 0x002e620000008800 */
[----:B------:R-:W-:Y:S02]  /*128f0*/  IADD3 R7, R7, 0x80, RZ ;  /* 0x0000008007077810 */ /* 0x000fe40007ffe0ff */
[----:B------:R-:W-:-:S04]  /*12900*/  IADD3 R18, R18, 0x1, RZ ;  /* 0x0000000112127810 */ /* 0x000fc80007ffe0ff */
[----:B------:R-:W-:-:S04]  /*12910*/  ISETP.NE.AND P3, PT, R18, 0x4, PT ;  /* 0x000000041200780c */ /* 0x000fc80003f65270 */
[----:B------:R-:W-:Y:S02]  /*12920*/  SEL R18, R18, RZ, P3 ;  /* 0x000000ff12127207 */ /* 0x000fe40001800000 */
[----:B-1----:R-:W-:-:S04]  /*12930*/  PRMT R7, R8, 0x654, R7 ;  /* 0x0000065408077816 */ /* 0x002fc80000000007 */
[----:B---3--:R1:W-:Y:S02]  /*12940*/  SYNCS.ARRIVE.TRANS64.RED.A1T0 RZ, [R7+URZ], RZ ;  /* 0x000000ff07ff79a7 */ /* 0x0083e4000810043f */
[----:B-1----:R-:W-:-:S04]  /*12950*/  SEL R7, RZ, 0x1, P3 ;  /* 0x00000001ff077807 */ /* 0x002fc80001800000 */
[----:B------:R-:W-:-:S07]  /*12960*/  LOP3.LUT R19, R19, R7, RZ, 0x3c, !PT ;  /* 0x0000000713137212 */ /* 0x000fce00078e3cff */
.L_x_64:
[----:B------:R-:W-:Y:S05]  /*12970*/  BSYNC B0 ;  /* 0x0000000000007941 */ /* 0x000fea0003800000 */
.L_x_63:
[----:B---3--:R-:W3:Y:S04]  /*12980*/  LDL.LU R8, [R1+0x2a0] ;  /* 0x0002a00001087983 */ /* 0x008ee80000300800 */
[----:B------:R-:W4:Y:S04]  /*12990*/  LDL.LU R10, [R1+0x2a4] ;  /* 0x0002a400010a7983 */ /* 0x000f280000300800 */
[----:B------:R-:W5:Y:S04]  /*129a0*/  LDL.LU R14, [R1+0x2a8] ;  /* 0x0002a800010e7983 */ /* 0x000f680000300800 */
[----:B------:R-:W2:Y:S04]  /*129b0*/  LDL.LU R13, [R1+0x2ac] ;  /* 0x0002ac00010d7983 */ /* 0x000ea80000300800 */
[----:B------:R-:W2:Y:S01]  /*129c0*/  LDL.LU R12, [R1+0x2b0] ;  /* 0x0002b000010c7983 */ /* 0x000ea20000300800 */
[----:B------:R-:W-:-:S03]  /*129d0*/  F2FP.F16.E4M3.UNPACK_B R7, R0 ;  /* 0x00000000ff07723e */ /* 0x000fc600020006ff */
[----:B------:R-:W2:Y:S02]  /*129e0*/  LDL.LU R11, [R1+0x2b4] ;  /* 0x0002b400010b7983 */ /* 0x000ea40000300800 */
[----:B------:R-:W-:Y:S02]  /*129f0*/  HADD2.F32 R9, -RZ, R7.H0_H0 ;  /* 0x20000007ff097230 */ /* 0x000fe40000004100 */
[----:B------:R-:W2:Y:S01]  /*12a00*/  LDL.LU R20, [R1+0x2b8] ;  /* 0x0002b80001147983 */ /* 0x000ea20000300800 */
[----:B---3--:R-:W-:-:S04]  /*12a10*/  FMUL R8, R16, R8 ;  /* 0x0000000810087220 */ /* 0x008fc80000400000 */
[----:B------:R-:W-:Y:S01]  /*12a20*/  FFMA R8, R2, R9, R8 ;  /* 0x0000000902087223 */ /* 0x000fe20000000008 */
[----:B------:R-:W-:Y:S02]  /*12a30*/  HADD2.F32 R9, -RZ, R7.H1_H1 ;  /* 0x30000007ff097230 */ /* 0x000fe40000004100 */
[----:B----4-:R-:W-:Y:S02]  /*12a40*/  FMUL R7, R16, R10 ;  /* 0x0000000a10077220 */ /* 0x010fe40000400000 */
[----:B------:R-:W3:Y:S02]  /*12a50*/  LDL.LU R10, [R1+0x2bc] ;  /* 0x0002bc00010a7983 */ /* 0x000ee40000300800 */
[----:B------:R-:W-:Y:S02]  /*12a60*/  FFMA R7, R2, R9, R7 ;  /* 0x0000000902077223 */ /* 0x000fe40000000007 */
[----:B------:R-:W4:Y:S03]  /*12a70*/  LDL.LU R29, [R1+0x2c0] ;  /* 0x0002c000011d7983 */ /* 0x000f260000300800 */
[----:B------:R-:W-:Y:S01]  /*12a80*/  F2FP.SATFINITE.E4M3.F32.PACK_AB_MERGE_C R24, R7, R8, RZ ;  /* 0x000000080718723e */ /* 0x000fe200048070ff */
[----:B------:R-:W4:Y:S01]  /*12a90*/  LDL.LU R15, [R1+0x2c4] ;  /* 0x0002c400010f7983 */ /* 0x000f220000300800 */
[----:B------:R-:W-:Y:S01]  /*12aa0*/  F2FP.F16.E4M3.UNPACK_B R7, R0.H1 ;  /* 0x00000000ff07723e */ /* 0x000fe200030006ff */
[----:B-----5:R-:W-:-:S02]  /*12ab0*/  FMUL R8, R16, R14 ;  /* 0x0000000e10087220 */ /* 0x020fc40000400000 */
[----:B------:R-:W5:Y:S02]  /*12ac0*/  LDL.LU R14, [R1+0x2c8] ;  /* 0x0002c800010e7983 */ /* 0x000f640000300800 */
[----:B------:R-:W-:-:S05]  /*12ad0*/  HADD2.F32 R9, -RZ, R7.H0_H0 ;  /* 0x20000007ff097230 */ /* 0x000fca0000004100 */
[----:B------:R-:W-:Y:S01]  /*12ae0*/  FFMA R8, R2, R9, R8 ;  /* 0x0000000902087223 */ /* 0x000fe20000000008 */
[----:B------:R-:W-:Y:S02]  /*12af0*/  HADD2.F32 R9, -RZ, R7.H1_H1 ;  /* 0x30000007ff097230 */ /* 0x000fe40000004100 */
[----:B--2---:R-:W-:Y:S02]  /*12b00*/  FMUL R7, R16, R13 ;  /* 0x0000000d10077220 */ /* 0x004fe40000400000 */
[----:B------:R-:W2:Y:S02]  /*12b10*/  LDL.LU R13, [R1+0x2cc] ;  /* 0x0002cc00010d7983 */ /* 0x000ea40000300800 */
[----:B------:R-:W-:Y:S02]  /*12b20*/  FFMA R7, R2, R9, R7 ;  /* 0x0000000902077223 */ /* 0x000fe40000000007 */
[----:B------:R-:W5:Y:S03]  /*12b30*/  LDL.LU R25, [R1+0x2d0] ;  /* 0x0002d00001197983 */ /* 0x000f660000300800 */
[----:B------:R-:W-:Y:S01]  /*12b40*/  F2FP.SATFINITE.E4M3.F32.PACK_AB_MERGE_C R23, R7, R8, RZ ;  /* 0x000000080717723e */ /* 0x000fe200048070ff */
[----:B------:R-:W-:-:S02]  /*12b50*/  FMUL R8, R16, R12 ;  /* 0x0000000c10087220 */ /* 0x000fc40000400000 */
[----:B------:R-:W5:Y:S04]  /*12b60*/  LDL.LU R12, [R1+0x2d4] ;  /* 0x0002d400010c7983 */ /* 0x000f680000300800 */
[----:B------:R-:W5:Y:S04]  /*12b70*/  LDL.LU R28, [R1+0x2d8] ;  /* 0x0002d800011c7983 */ /* 0x000f680000300800 */
[----:B------:R-:W5:Y:S01]  /*12b80*/  LDL.LU R27, [R1+0x2dc] ;  /* 0x0002dc00011b7983 */ /* 0x000f620000300800 */
[----:B------:R-:W-:-:S05]  /*12b90*/  F2FP.F16.E4M3.UNPACK_B R7, R3 ;  /* 0x00000003ff07723e */ /* 0x000fca00020006ff */
        /* <DEDUP_REMOVED lines=8> */
[----:B------:R-:W-:Y:S02]  /*12c20*/  HADD2.F32 R11, -RZ, R7.H1_H1 ;  /* 0x30000007ff0b7230 */ /* 0x000fe40000004100 */
[----:B------:R-:W-:-:S04]  /*12c30*/  FMUL R8, R16, R20 ;  /* 0x0000001410087220 */ /* 0x000fc80000400000 */
[----:B------:R-:W-:Y:S01]  /*12c40*/  FFMA R21, R2, R21, R8 ;  /* 0x0000001502157223 */ /* 0x000fe20000000008 */
[----:B---3--:R-:W-:-:S04]  /*12c50*/  FMUL R7, R16, R10 ;  /* 0x0000000a10077220 */ /* 0x008fc80000400000 */
[----:B------:R-:W-:Y:S01]  /*12c60*/  FFMA R11, R2, R11, R7 ;  /* 0x0000000b020b7223 */ /* 0x000fe20000000007 */
[----:B------:R-:W-:-:S05]  /*12c70*/  F2FP.F16.E4M3.UNPACK_B R7, R4 ;  /* 0x00000004ff07723e */ /* 0x000fca00020006ff */
[--C-:B------:R-:W-:Y:S02]  /*12c80*/  HADD2.F32 R20, -RZ, R7.reuse.H0_H0 ;  /* 0x20000007ff147230 */ /* 0x100fe40000004100 */
[----:B------:R-:W-:Y:S02]  /*12c90*/  HADD2.F32 R10, -RZ, R7.H1_H1 ;  /* 0x30000007ff0a7230 */ /* 0x000fe40000004100 */
[----:B----4-:R-:W-:-:S04]  /*12ca0*/  FMUL R7, R16, R15 ;  /* 0x0000000f10077220 */ /* 0x010fc80000400000 */
[----:B------:R-:W-:Y:S01]  /*12cb0*/  FFMA R10, R2, R10, R7 ;  /* 0x0000000a020a7223 */ /* 0x000fe20000000007 */
[----:B------:R-:W-:-:S05]  /*12cc0*/  F2FP.F16.E4M3.UNPACK_B R7, R4.H1 ;  /* 0x00000004ff07723e */ /* 0x000fca00030006ff */
[--C-:B------:R-:W-:Y:S02]  /*12cd0*/  HADD2.F32 R15, -RZ, R7.reuse.H0_H0 ;  /* 0x20000007ff0f7230 */ /* 0x100fe40000004100 */
[----:B------:R-:W-:Y:S02]  /*12ce0*/  HADD2.F32 R9, -RZ, R7.H1_H1 ;  /* 0x30000007ff097230 */ /* 0x000fe40000004100 */
[C---:B--2---:R-:W-:Y:S01]  /*12cf0*/  FMUL R7, R16.reuse, R13 ;  /* 0x0000000d10077220 */ /* 0x044fe20000400000 */
[----:B------:R-:W-:-:S03]  /*12d00*/  FMUL R8, R16, R29 ;  /* 0x0000001d10087220 */ /* 0x000fc60000400000 */
[C---:B------:R-:W-:Y:S01]  /*12d10*/  FFMA R9, R2.reuse, R9, R7 ;  /* 0x0000000902097223 */ /* 0x040fe20000000007 */
[----:B------:R-:W-:Y:S01]  /*12d20*/  F2FP.F16.E4M3.UNPACK_B R7, R5 ;  /* 0x00000005ff07723e */ /* 0x000fe200020006ff */
[----:B------:R-:W-:Y:S01]  /*12d30*/  FFMA R20, R2, R20, R8 ;  /* 0x0000001402147223 */ /* 0x000fe20000000008 */
[----:B-----5:R-:W-:-:S03]  /*12d40*/  FMUL R8, R16, R14 ;  /* 0x0000000e10087220 */ /* 0x020fc60000400000 */
[--C-:B------:R-:W-:Y:S02]  /*12d50*/  HADD2.F32 R14, -RZ, R7.reuse.H0_H0 ;  /* 0x20000007ff0e7230 */ /* 0x100fe40000004100 */
[----:B------:R-:W-:Y:S02]  /*12d60*/  HADD2.F32 R13, -RZ, R7.H1_H1 ;  /* 0x30000007ff0d7230 */ /* 0x000fe40000004100 */
[----:B------:R-:W-:Y:S01]  /*12d70*/  FMUL R7, R16, R12 ;  /* 0x0000000c10077220 */ /* 0x000fe20000400000 */
[----:B------:R-:W-:Y:S01]  /*12d80*/  FFMA R15, R2, R15, R8 ;  /* 0x0000000f020f7223 */ /* 0x000fe20000000008 */
[----:B------:R-:W-:Y:S02]  /*12d90*/  FMUL R8, R16, R25 ;  /* 0x0000001910087220 */ /* 0x000fe40000400000 */
[C---:B------:R-:W-:Y:S01]  /*12da0*/  FFMA R13, R2.reuse, R13, R7 ;  /* 0x0000000d020d7223 */ /* 0x040fe20000000007 */
[----:B------:R-:W-:Y:S01]  /*12db0*/  F2FP.F16.E4M3.UNPACK_B R7, R5.H1 ;  /* 0x00000005ff07723e */ /* 0x000fe200030006ff */
[----:B------:R-:W-:Y:S01]  /*12dc0*/  FFMA R14, R2, R14, R8 ;  /* 0x0000000e020e7223 */ /* 0x000fe20000000008 */
[----:B------:R-:W-:-:S03]  /*12dd0*/  FMUL R8, R16, R28 ;  /* 0x0000001c10087220 */ /* 0x000fc60000400000 */
[--C-:B------:R-:W-:Y:S02]  /*12de0*/  HADD2.F32 R12, -RZ, R7.reuse.H0_H0 ;  /* 0x20000007ff0c7230 */ /* 0x100fe40000004100 */
[----:B------:R-:W-:Y:S02]  /*12df0*/  HADD2.F32 R25, -RZ, R7.H1_H1 ;  /* 0x30000007ff197230 */ /* 0x000fe40000004100 */
[----:B------:R-:W-:Y:S01]  /*12e00*/  FMUL R7, R16, R27 ;  /* 0x0000001b10077220 */ /* 0x000fe20000400000 */
[----:B------:R-:W-:-:S03]  /*12e10*/  FFMA R12, R2, R12, R8 ;  /* 0x0000000c020c7223 */ /* 0x000fc60000000008 */
[----:B------:R-:W-:Y:S01]  /*12e20*/  FFMA R7, R2, R25, R7 ;  /* 0x0000001902077223 */ /* 0x000fe20000000007 */
[----:B------:R-:W-:Y:S02]  /*12e30*/  F2FP.SATFINITE.E4M3.F32.PACK_AB_MERGE_C R11, R11, R21, RZ ;  /* 0x000000150b0b723e */ /* 0x000fe400048070ff */
[----:B------:R-:W-:Y:S02]  /*12e40*/  F2FP.SATFINITE.E4M3.F32.PACK_AB_MERGE_C R10, R10, R20, RZ ;  /* 0x000000140a0a723e */ /* 0x000fe400048070ff */
[----:B------:R-:W-:Y:S02]  /*12e50*/  F2FP.SATFINITE.E4M3.F32.PACK_AB_MERGE_C R9, R9, R15, RZ ;  /* 0x0000000f0909723e */ /* 0x000fe400048070ff */
[----:B------:R-:W-:Y:S02]  /*12e60*/  F2FP.SATFINITE.E4M3.F32.PACK_AB_MERGE_C R8, R13, R14, RZ ;  /* 0x0000000e0d08723e */ /* 0x000fe400048070ff */
[----:B------:R-:W-:Y:S01]  /*12e70*/  F2FP.SATFINITE.E4M3.F32.PACK_AB_MERGE_C R7, R7, R12, RZ ;  /* 0x0000000c0707723e */ /* 0x000fe200048070ff */
[----:B------:R-:W-:Y:S06]  /*12e80*/  @P0 BRA `(.L_x_71) ;  /* 0x0000000000040947 */ /* 0x000fec0003800000 */
[----:B------:R-:W-:-:S04]  /*12e90*/  DEPBAR.LE SB0, 0x1 ;  /* 0x000080400000791a */ /* 0x000fc80000000000 */
.L_x_71:
[----:B------:R-:W-:Y:S05]  /*12ea0*/  WARPSYNC.ALL ;  /* 0x0000000000007948 */ /* 0x000fea0003800000 */
[----:B------:R-:W-:Y:S06]  /*12eb0*/  BAR.SYNC.DEFER_BLOCKING 0x1, 0x100 ;  /* 0x0044000000007b1d */ /* 0x000fec0000010000 */
[----:B------:R-:W-:Y:S01]  /*12ec0*/  BSSY B0, `(.L_x_72) ;  /* 0x0000019000007945 */ /* 0x000fe20003800000 */
[----:B------:R1:W-:Y:S04]  /*12ed0*/  STS.U16 [R17+UR48+0x5100], R24 ;  /* 0x0051001811007988 */ /* 0x0003e80008000430 */
[----:B------:R1:W-:Y:S04]  /*12ee0*/  STS.U16 [R17+UR48+0x5200], R23 ;  /* 0x0052001711007988 */ /* 0x0003e80008000430 */
[----:B------:R1:W-:Y:S04]  /*12ef0*/  STS.U16 [R17+UR48+0x5108], R22 ;  /* 0x0051081611007988 */ /* 0x0003e80008000430 */
[----:B------:R1:W-:Y:S04]  /*12f00*/  STS.U16 [R17+UR48+0x5208], R11 ;  /* 0x0052080b11007988 */ /* 0x0003e80008000430 */
        /* <DEDUP_REMOVED lines=9> */
[----:B--2---:R-:W2:Y:S02]  /*12fa0*/  FENCE.VIEW.ASYNC.S ;  /* 0x00000000000073c6 */ /* 0x004ea40000000000 */
[----:B--2---:R-:W-:Y:S06]  /*12fb0*/  BAR.SYNC.DEFER_BLOCKING 0x1, 0x100 ;  /* 0x0044000000007b1d */ /* 0x004fec0000010000 */
[----:B-1----:R-:W-:Y:S05]  /*12fc0*/  @P0 BRA `(.L_x_73) ;  /* 0x0000000000200947 */ /* 0x002fea0003800000 */
[----:B------:R-:W-:Y:S02]  /*12fd0*/  UIADD3 UR8, UP0, UR58, 0x4f0, URZ ;  /* 0x000004f03a087890 */ /* 0x000fe4000ff1e03f */
[----:B------:R-:W-:Y:S02]  /*12fe0*/  UIADD3 UR6, UR42, 0x80, URZ ;  /* 0x000000802a067890 */ /* 0x000fe4000fffe03f */
[----:B------:R-:W-:Y:S02]  /*12ff0*/  UIADD3 UR4, UR48, 0x5100, URZ ;  /* 0x0000510030047890 */ /* 0x000fe4000fffe03f */
[----:B------:R-:W-:Y:S01]  /*13000*/  UIADD3.X UR9, URZ, UR59, URZ, UP0, !UPT ;  /* 0x0000003b3f097290 */ /* 0x000fe200087fe43f */
[----:B------:R-:W-:Y:S01]  /*13010*/  UMOV UR5, UR41 ;  /* 0x0000002900057c82 */ /* 0x000fe20008000000 */
[----:B------:R-:W-:-:S07]  /*13020*/  UMOV UR7, UR43 ;  /* 0x0000002b00077c82 */ /* 0x000fce0008000000 */
[----:B------:R1:W-:Y:S02]  /*13030*/  UTMASTG.3D [UR4], [UR8] ;  /* 0x00000004080073b5 */ /* 0x0003e40008010000 */
[----:B-1----:R0:W-:Y:S02]  /*13040*/  UTMACMDFLUSH ;  /* 0x00000000000079b7 */ /* 0x0021e40000000000 */
.L_x_73:
[----:B------:R-:W-:Y:S05]  /*13050*/  BSYNC B0 ;  /* 0x0000000000007941 */ /* 0x000fea0003800000 */
.L_x_72:
[----:B------:R-:W-:Y:S01]  /*13060*/  BSSY B0, `(.L_x_74) ;  /* 0x0000038000007945 */ /* 0x000fe20003800000 */
[----:B------:R-:W-:Y:S02]  /*13070*/  MOV R7, R18 ;  /* 0x0000001200077202 */ /* 0x000fe40000000f00 */
[----:B------:R-:W-:Y:S01]  /*13080*/  MOV R8, R19 ;  /* 0x0000001300087202 */ /* 0x000fe20000000f00 */
[----:B------:R-:W-:Y:S06]  /*13090*/  @!P1 BRA `(.L_x_75) ;  /* 0x0000000000d09947 */ /* 0x000fec0003800000 */
[----:B------:R-:W-:-:S04]  /*130a0*/  MOV R7, UR44 ;  /* 0x0000002c00077c02 */ /* 0x000fc80008000f00 */
[----:B------:R-:W-:-:S13]  /*130b0*/  ISETP.NE.AND P3, PT, R7, 0x3, PT ;  /* 0x000000030700780c */ /* 0x000fda0003f65270 */
[----:B------:R-:W-:Y:S05]  /*130c0*/  @!P3 BRA `(.L_x_76) ;  /* 0x000000000004b947 */ /* 0x000fea0003800000 */
[----:B------:R-:W-:Y:S01]  /*130d0*/  BPT.TRAP 0x1 ;  /* 0x000000040000795c */ /* 0x000fe20000300000 */
.L_x_76:
[----:B------:R-:W-:Y:S01]  /*130e0*/  LEA R7, R18, UR48, 0x3 ;  /* 0x0000003012077c11 */ /* 0x000fe2000f8e18ff */
[----:B------:R-:W-:Y:S01]  /*130f0*/  BSSY B1, `(.L_x_77) ;  /* 0x0000004000017945 */ /* 0x000fe20003800000 */
[----:B------:R-:W-:-:S04]  /*13100*/  SHF.L.U32 R8, R19, 0x1f, RZ ;  /* 0x0000001f13087819 */ /* 0x000fc800000006ff */
[----:B------:R-:W1:Y:S02]  /*13110*/  SYNCS.PHASECHK.TRANS64.TRYWAIT P4, [R7+URZ+0x60], R8 ;  /* 0x00006008070075a7 */ /* 0x000e64000808017f */
[----:B-1----:R-:W-:Y:S05]  /*13120*/  @!P4 BRA `(.L_x_78) ;  /* 0x000000d000b0c947 */ /* 0x002fea0003800000 */
.L_x_379:
[----:B------:R-:W-:Y:S05]  /*13130*/  BSYNC B1 ;  /* 0x0000000000017941 */ /* 0x000fea0003800000 */
.L_x_77:
[----:B------:R-:W-:Y:S04]  /*13140*/  BSSY B1, `(.L_x_79) ;  /* 0x0000016000017945 */ /* 0x000fe80003800000 */
[----:B------:R-:W-:Y:S05]  /*13150*/  @P2 BRA `(.L_x_80) ;  /* 0x0000000000502947 */ /* 0x000fea0003800000 */
[----:B------:R-:W-:Y:S01]  /*13160*/  LEA R3, R18, R17, 0xc ;  /* 0x0000001112037211 */ /* 0x000fe200078e60ff */
[----:B------:R-:W2:Y:S03]  /*13170*/  S2R R9, SR_TID.X ;  /* 0x0000000000097919 */ /* 0x000ea60000002100 */
[----:B------:R-:W-:Y:S01]  /*13180*/  IADD3 R5, R3, UR48, RZ ;  /* 0x0000003003057c10 */ /* 0x000fe2000fffe0ff */
[----:B------:R-:W-:Y:S04]  /*13190*/  LDS.U16 R4, [R3+UR48+0x200] ;  /* 0x0002003003047984 */ /* 0x000fe80008000400 */
[----:B------:R-:W3:Y:S04]  /*131a0*/  LDS.U16 R0, [R3+UR48+0x100] ;  /* 0x0001003003007984 */ /* 0x000ee80008000400 */
[----:B-1----:R-:W-:Y:S01]  /*131b0*/  LDS.U16 R8, [R3+UR48+0x208] ;  /* 0x0002083003087984 */ /* 0x002fe20008000400 */
[----:B--2---:R-:W-:-:S04]  /*131c0*/  SHF.R.U32.HI R9, RZ, 0x4, R9 ;  /* 0x00000004ff097819 */ /* 0x004fc80000011609 */
        /* <DEDUP_REMOVED lines=13> */
.L_x_80:
[----:B------:R-:W-:Y:S05]  /*132a0*/  BSYNC B1 ;  /* 0x0000000000017941 */ /* 0x000fea0003800000 */
.L_x_79:
[----:B------:R-:W-:Y:S01]  /*132b0*/  @!PT LDS RZ, [RZ] ;  /* 0x00000000fffff984 */ /* 0x000fe20000000800 */
[----:B------:R-:W-:Y:S01]  /*132c0*/  @!PT LDS RZ, [RZ] ;  /* 0x00000000fffff984 */ /* 0x000fe20000000800 */
[----:B------:R-:W-:Y:S01]  /*132d0*/  @!PT LDS RZ, [RZ] ;  /* 0x00000000fffff984 */ /* 0x000fe20000000800 */
[----:B------:R-:W-:Y:S01]  /*132e0*/  @!PT LDS RZ, [RZ] ;  /* 0x00000000fffff984 */ /* 0x000fe20000000800 */
[----:B------:R2:W-:Y:S06]  /*132f0*/  MEMBAR.ALL.CTA ;  /* 0x0000000000007992 */ /* 0x0005ec0000008000 */
[----:B--2---:R-:W2:Y:S01]  /*13300*/  FENCE.VIEW.ASYNC.S ;  /* 0x00000000000073c6 */ /* 0x004ea20000000000 */
[----:B------:R-:W-:Y:S05]  /*13310*/  @!P3 BRA `(.L_x_81) ;  /* 0x000000000004b947 */ /* 0x000fea0003800000 */
[----:B------:R-:W-:Y:S01]  /*13320*/  BPT.TRAP 0x1 ;  /* 0x000000040000795c */ /* 0x000fe20000300000 */
.L_x_81:
[----:B-1----:R-:W1:Y:S01]  /*13330*/  S2R R8, SR_CgaCtaId ;  /* 0x0000000000087919 */ /* 0x002e620000008800 */
[----:B------:R-:W-:-:S04]  /*13340*/  IADD3 R7, R7, 0x80, RZ ;  /* 0x0000008007077810 */ /* 0x000fc80007ffe0ff */
[----:B-1----:R-:W-:-:S04]  /*13350*/  PRMT R7, R8, 0x654, R7 ;  /* 0x0000065408077816 */ /* 0x002fc80000000007 */
[----:B--2---:R1:W-:Y:S02]  /*13360*/  SYNCS.ARRIVE.TRANS64.RED.A1T0 RZ, [R7+URZ], RZ ;  /* 0x000000ff07ff79a7 */ /* 0x0043e4000810043f */
[----:B-1----:R-:W-:-:S04]  /*13370*/  IADD3 R7, R18, 0x1, RZ ;  /* 0x0000000112077810 */ /* 0x002fc80007ffe0ff */
[----:B------:R-:W-:-:S04]  /*13380*/  ISETP.NE.AND P3, PT, R7, 0x4, PT ;  /* 0x000000040700780c */ /* 0x000fc80003f65270 */
[----:B------:R-:W-:Y:S02]  /*13390*/  SEL R8, RZ, 0x1, P3 ;  /* 0x00000001ff087807 */ /* 0x000fe40001800000 */
[----:B------:R-:W-:Y:S02]  /*133a0*/  SEL R7, R7, RZ, P3 ;  /* 0x000000ff07077207 */ /* 0x000fe40001800000 */
[----:B------:R-:W-:Y:S02]  /*133b0*/  LOP3.LUT R8, R19, R8, RZ, 0x3c, !PT ;  /* 0x0000000813087212 */ /* 0x000fe400078e3cff */
[----:B------:R-:W-:Y:S02]  /*133c0*/  MOV R18, R7 ;  /* 0x0000000700127202 */ /* 0x000fe40000000f00 */
[----:B------:R-:W-:-:S07]  /*133d0*/  MOV R19, R8 ;  /* 0x0000000800137202 */ /* 0x000fce0000000f00 */
.L_x_75:
[----:B------:R-:W-:Y:S05]  /*133e0*/  BSYNC B0 ;  /* 0x0000000000007941 */ /* 0x000fea0003800000 */
.L_x_74:
[----:B------:R-:W-:Y:S01]  /*133f0*/  F2FP.F16.E4M3.UNPACK_B R9, R0 ;  /* 0x00000000ff09723e */ /* 0x000fe200020006ff */
[C---:B------:R-:W-:Y:S01]  /*13400*/  FMUL R166, R16.reuse, R166 ;  /* 0x000000a610a67220 */ /* 0x040fe20000400000 */
[C---:B------:R-:W-:Y:S01]  /*13410*/  FMUL R168, R16.reuse, R168 ;  /* 0x000000a810a87220 */ /* 0x040fe20000400000 */
[C---:B------:R-:W-:Y:S01]  /*13420*/  FMUL R171, R16.reuse, R171 ;  /* 0x000000ab10ab7220 */ /* 0x040fe20000400000 */
[C---:B------:R-:W-:Y:S01]  /*13430*/  FMUL R173, R16.reuse, R173 ;  /* 0x000000ad10ad7220 */ /* 0x040fe20000400000 */
[--C-:B------:R-:W-:Y:S02]  /*13440*/  HADD2.F32 R10, -RZ, R9.reuse.H0_H0 ;  /* 0x20000009ff0a7230 */ /* 0x100fe40000004100 */
[C---:B------:R-:W-:Y:S01]  /*13450*/  FMUL R172, R16.reuse, R172 ;  /* 0x000000ac10ac7220 */ /* 0x040fe20000400000 */
        /* <DEDUP_REMOVED lines=10> */
[C---:B------:R-:W-:Y:S01]  /*13500*/  FMUL R180, R16.reuse, R180 ;  /* 0x000000b410b47220 */ /* 0x040fe20000400000 */
[----:B------:R-:W-:-:S03]  /*13510*/  FMUL R181, R16, R181 ;  /* 0x000000b510b57220 */ /* 0x000fc60000400000 */
[----:B------:R-:W-:Y:S02]  /*13520*/  F2FP.SATFINITE.E4M3.F32.PACK_AB_MERGE_C R166, R9, R166, RZ ;  /* 0x000000a609a6723e */ /* 0x000fe400048070ff */
[----:B------:R-:W-:-:S05]  /*13530*/  F2FP.F16.E4M3.UNPACK_B R9, R0.H1 ;  /* 0x00000000ff09723e */ /* 0x000fca00030006ff */
[----:B------:R-:W-:-:S05]  /*13540*/  HADD2.F32 R10, -RZ, R9.H0_H0 ;  /* 0x20000009ff0a7230 */ /* 0x000fca0000004100 */
[----:B------:R-:W-:Y:S01]  /*13550*/  FFMA R168, R2, R10, R168 ;  /* 0x0000000a02a87223 */ /* 0x000fe200000000a8 */
[----:B------:R-:W-:Y:S02]  /*13560*/  HADD2.F32 R10, -RZ, R9.H1_H1 ;  /* 0x30000009ff0a7230 */ /* 0x000fe40000004100 */
[----:B------:R-:W-:-:S04]  /*13570*/  FMUL R9, R16, R169 ;  /* 0x000000a910097220 */ /* 0x000fc80000400000 */
[----:B------:R-:W-:Y:S01]  /*13580*/  FFMA R9, R2, R10, R9 ;  /* 0x0000000a02097223 */ /* 0x000fe20000000009 */
[----:B------:R-:W-:-:S04]  /*13590*/  FMUL R10, R16, R170 ;  /* 0x000000aa100a7220 */ /* 0x000fc80000400000 */
[----:B------:R-:W-:Y:S02]  /*135a0*/  F2FP.SATFINITE.E4M3.F32.PACK_AB_MERGE_C R168, R9, R168, RZ ;  /* 0x000000a809a8723e */ /* 0x000fe400048070ff */
[----:B------:R-:W-:-:S05]  /*135b0*/  F2FP.F16.E4M3.UNPACK_B R9, R3 ;  /* 0x00000003ff09723e */ /* 0x000fca00020006ff */
        /* <DEDUP_REMOVED lines=33> */
[----:B------:R-:W-:-:S05]  /*137d0*/  FFMA R181, R2, R9, R181 ;  /* 0x0000000902b57223 */ /* 0x000fca00000000b5 */
[----:B------:R-:W-:Y:S01]  /*137e0*/  F2FP.SATFINITE.E4M3.F32.PACK_AB_MERGE_C R180, R181, R180, RZ ;  /* 0x000000b4b5b4723e */ /* 0x000fe200048070ff */
[----:B------:R-:W-:Y:S06]  /*137f0*/  @P0 BRA `(.L_x_82) ;  /* 0x0000000000040947 */ /* 0x000fec0003800000 */
[----:B------:R-:W-:-:S04]  /*13800*/  DEPBAR.LE SB0, 0x1 ;  /* 0x000080400000791a */ /* 0x000fc80000000000 */
.L_x_82:
        /* <DEDUP_REMOVED lines=27> */
.L_x_84:
[----:B------:R-:W-:Y:S05]  /*139c0*/  BSYNC B0 ;  /* 0x0000000000007941 */ /* 0x000fea0003800000 */
.L_x_83:
[----:B------:R-:W-:Y:S04]  /*139d0*/  BSSY B0, `(.L_x_85) ;  /* 0x000003a000007945 */ /* 0x000fe80003800000 */
[----:B------:R-:W-:Y:S05]  /*139e0*/  @!P1 BRA `(.L_x_86) ;  /* 0x0000000000e09947 */ /* 0x000fea0003800000 */
[----:B------:R-:W-:-:S04]  /*139f0*/  MOV R9, UR44 ;  /* 0x0000002c00097c02 */ /* 0x000fc80008000f00 */
[----:B------:R-:W-:-:S13]  /*13a00*/  ISETP.NE.AND P3, PT, R9, 0x3, PT ;  /* 0x000000030900780c */ /* 0x000fda0003f65270 */
[----:B------:R-:W-:Y:S05]  /*13a10*/  @!P3 BRA `(.L_x_87) ;  /* 0x000000000004b947 */ /* 0x000fea0003800000 */
[----:B------:R-:W-:Y:S01]  /*13a20*/  BPT.TRAP 0x1 ;  /* 0x000000040000795c */ /* 0x000fe20000300000 */
.L_x_87:
[----:B------:R-:W-:Y:S01]  /*13a30*/  LEA R9, R18, UR48, 0x3 ;  /* 0x0000003012097c11 */ /* 0x000fe2000f8e18ff */
[----:B------:R-:W-:Y:S01]  /*13a40*/  BSSY B1, `(.L_x_88) ;  /* 0x0000004000017945 */ /* 0x000fe20003800000 */
[----:B------:R-:W-:-:S04]  /*13a50*/  SHF.L.U32 R10, R19, 0x1f, RZ ;  /* 0x0000001f130a7819 */ /* 0x000fc800000006ff */
[----:B------:R-:W1:Y:S02]  /*13a60*/  SYNCS.PHASECHK.TRANS64.TRYWAIT P4, [R9+URZ+0x60], R10 ;  /* 0x0000600a090075a7 */ /* 0x000e64000808017f */
[----:B-1----:R-:W-:Y:S05]  /*13a70*/  @!P4 BRA `(.L_x_89) ;  /* 0x000000c80070c947 */ /* 0x002fea0003800000 */
.L_x_380:
[----:B------:R-:W-:Y:S05]  /*13a80*/  BSYNC B1 ;  /* 0x0000000000017941 */ /* 0x000fea0003800000 */
.L_x_88:
[----:B------:R-:W-:Y:S04]  /*13a90*/  BSSY B1, `(.L_x_90) ;  /* 0x0000016000017945 */ /* 0x000fe80003800000 */
[----:B------:R-:W-:Y:S05]  /*13aa0*/  @P2 BRA `(.L_x_91) ;  /* 0x0000000000502947 */ /* 0x000fea0003800000 */
[----:B------:R-:W2:Y:S01]  /*13ab0*/  S2R R11, SR_TID.X ;  /* 0x00000000000b7919 */ /* 0x000ea20000002100 */
[----:B------:R-:W-:-:S04]  /*13ac0*/  LEA R13, R18, R17, 0xc ;  /* 0x00000011120d7211 */ /* 0x000fc800078e60ff */
[----:B------:R-:W-:Y:S01]  /*13ad0*/  IADD3 R0, R13, UR48, RZ ;  /* 0x000000300d007c10 */ /* 0x000fe2000fffe0ff */
[----:B------:R-:W-:Y:S04]  /*13ae0*/  LDS.U16 R3, [R13+UR48+0x100] ;  /* 0x000100300d037984 */ /* 0x000fe80008000400 */
[----:B------:R-:W-:Y:S04]  /*13af0*/  LDS.U16 R4, [R13+UR48+0x208] ;  /* 0x000208300d047984 */ /* 0x000fe80008000400 */
[----:B-1----:R-:W-:Y:S01]  /*13b00*/  LDS.U16 R9, [R13+UR48+0x108] ;  /* 0x000108300d097984 */ /* 0x002fe20008000400 */
[----:B--2---:R-:W-:-:S04]  /*13b10*/  SHF.R.U32.HI R11, RZ, 0x4, R11 ;  /* 0x00000004ff0b7819 */ /* 0x004fc8000001160b */
[----:B------:R-:W-:Y:S02]  /*13b20*/  LOP3.LUT P4, RZ, R11, 0x1, RZ, 0xc0, !PT ;  /* 0x000000010bff7812 */ /* 0x000fe4000788c0ff */
[----:B------:R-:W-:-:S04]  /*13b30*/  MOV R11, 0x8 ;  /* 0x00000008000b7802 */ /* 0x000fc80000000f00 */
[----:B------:R-:W-:-:S04]  /*13b40*/  SEL R11, R11, 0xfffffff8, !P4 ;  /* 0xfffffff80b0b7807 */ /* 0x000fc80006000000 */
[----:B------:R-:W-:Y:S02]  /*13b50*/  LEA R14, R11, R0, 0x1 ;  /* 0x000000000b0e7211 */ /* 0x000fe400078e08ff */
[----:B------:R-:W1:Y:S04]  /*13b60*/  LDS.U16 R0, [R13+UR48+0x200] ;  /* 0x000200300d007984 */ /* 0x000e680008000400 */
[----:B------:R-:W-:Y:S04]  /*13b70*/  LDS.U16 R10, [R14+0x200] ;  /* 0x000200000e0a7984 */ /* 0x000fe80000000400 */
[----:B------:R-:W2:Y:S04]  /*13b80*/  LDS.U16 R11, [R14+0x100] ;  /* 0x000100000e0b7984 */ /* 0x000ea80000000400 */
[----:B------:R-:W-:Y:S04]  /*13b90*/  LDS.U16 R5, [R14+0x208] ;  /* 0x000208000e057984 */ /* 0x000fe80000000400 */
[----:B------:R-:W3:Y:S01]  /*13ba0*/  LDS.U16 R12, [R14+0x108] ;  /* 0x000108000e0c7984 */ /* 0x000ee20000000400 */
[----:B-1----:R-:W-:-:S02]  /*13bb0*/  PRMT R0, R3, 0x5410, R0 ;  /* 0x0000541003007816 */ /* 0x002fc40000000000 */
[----:B------:R-:W-:Y:S02]  /*13bc0*/  PRMT R3, R9, 0x5410, R4 ;  /* 0x0000541009037816 */ /* 0x000fe40000000004 */
[----:B--2---:R-:W-:Y:S02]  /*13bd0*/  PRMT R4, R11, 0x5410, R10 ;  /* 0x000054100b047816 */ /* 0x004fe4000000000a */
[----:B---3--:R-:W-:-:S07]  /*13be0*/  PRMT R5, R12, 0x5410, R5 ;  /* 0x000054100c057816 */ /* 0x008fce0000000005 */
.L_x_91:
[----:B------:R-:W-:Y:S05]  /*13bf0*/  BSYNC B1 ;  /* 0x0000000000017941 */ /* 0x000fea0003800000 */
.L_x_90:
        /* <DEDUP_REMOVED lines=8> */
.L_x_92:
[----:B-1----:R-:W1:Y:S01]  /*13c80*/  S2R R10, SR_CgaCtaId ;  /* 0x00000000000a7919 */ /* 0x002e620000008800 */
[C---:B------:R-:W-:Y:S02]  /*13c90*/  LEA R9, R7.reuse, UR48, 0x3 ;  /* 0x0000003007097c11 */ /* 0x040fe4000f8e18ff */
[----:B------:R-:W-:Y:S02]  /*13ca0*/  IADD3 R7, R7, 0x1, RZ ;  /* 0x0000000107077810 */ /* 0x000fe40007ffe0ff */
[----:B------:R-:W-:Y:S02]  /*13cb0*/  IADD3 R9, R9, 0x80, RZ ;  /* 0x0000008009097810 */ /* 0x000fe40007ffe0ff */
[----:B------:R-:W-:Y:S02]  /*13cc0*/  IADD3 R18, R18, 0x1, RZ ;  /* 0x0000000112127810 */ /* 0x000fe40007ffe0ff */
[----:B------:R-:W-:Y:S02]  /*13cd0*/  ISETP.NE.AND P3, PT, R7, 0x4, PT ;  /* 0x000000040700780c */ /* 0x000fe40003f65270 */
[----:B------:R-:W-:-:S02]  /*13ce0*/  ISETP.NE.AND P4, PT, R18, 0x4, PT ;  /* 0x000000041200780c */ /* 0x000fc40003f85270 */
[----:B------:R-:W-:Y:S02]  /*13cf0*/  SEL R7, R7, RZ, P3 ;  /* 0x000000ff07077207 */ /* 0x000fe40001800000 */
[----:B------:R-:W-:Y:S02]  /*13d00*/  SEL R18, R18, RZ, P4 ;  /* 0x000000ff12127207 */ /* 0x000fe40002000000 */
[----:B-1----:R-:W-:Y:S02]  /*13d10*/  PRMT R9, R10, 0x654, R9 ;  /* 0x000006540a097816 */ /* 0x002fe40000000009 */
[----:B------:R-:W-:Y:S02]  /*13d20*/  SEL R10, RZ, 0x1, P4 ;  /* 0x00000001ff0a7807 */ /* 0x000fe40002000000 */
[----:B--2---:R1:W-:Y:S02]  /*13d30*/  SYNCS.ARRIVE.TRANS64.RED.A1T0 RZ, [R9+URZ], RZ ;  /* 0x000000ff09ff79a7 */ /* 0x0043e4000810043f */
[----:B------:R-:W-:-:S02]  /*13d40*/  LOP3.LUT R19, R19, R10, RZ, 0x3c, !PT ;  /* 0x0000000a13137212 */ /* 0x000fc400078e3cff */
[----:B-1----:R-:W-:-:S04]  /*13d50*/  SEL R9, RZ, 0x1, P3 ;  /* 0x00000001ff097807 */ /* 0x002fc80001800000 */
[----:B------:R-:W-:-:S07]  /*13d60*/  LOP3.LUT R8, R8, R9, RZ, 0x3c, !PT ;  /* 0x0000000908087212 */ /* 0x000fce00078e3cff */
.L_x_86:
[----:B------:R-:W-:Y:S05]  /*13d70*/  BSYNC B0 ;  /* 0x0000000000007941 */ /* 0x000fea0003800000 */
.L_x_85:
[----:B------:R-:W2:Y:S04]  /*13d80*/  LDL.LU R9, [R1+0x2e0] ;  /* 0x0002e00001097983 */ /* 0x000ea80000300800 */
[----:B------:R-:W3:Y:S04]  /*13d90*/  LDL.LU R11, [R1+0x2e4] ;  /* 0x0002e400010b7983 */ /* 0x000ee80000300800 */
[----:B------:R-:W4:Y:S04]  /*13da0*/  LDL.LU R20, [R1+0x2e8] ;  /* 0x0002e80001147983 */ /* 0x000f280000300800 */
[----:B------:R-:W5:Y:S04]  /*13db0*/  LDL.LU R13, [R1+0x2ec] ;  /* 0x0002ec00010d7983 */ /* 0x000f680000300800 */
[----:B------:R-:W4:Y:S04]  /*13dc0*/  LDL.LU R22, [R1+0x2f0] ;  /* 0x0002f00001167983 */ /* 0x000f280000300800 */
[----:B------:R-:W4:Y:S01]  /*13dd0*/  LDL.LU R15, [R1+0x2f4] ;  /* 0x0002f400010f7983 */ /* 0x000f220000300800 */
[----:B------:R-:W-:-:S03]  /*13de0*/  F2FP.F16.E4M3.UNPACK_B R10, R0 ;  /* 0x00000000ff0a723e */ /* 0x000fc600020006ff */
        /* <DEDUP_REMOVED lines=10> */
[----:B------:R-:W-:-:S02]  /*13e90*/  HADD2.F32 R12, -RZ, R10.H0_H0 ;  /* 0x2000000aff0c7230 */ /* 0x000fc40000004100 */
[----:B------:R-:W-:Y:S02]  /*13ea0*/  HADD2.F32 R10, -RZ, R10.H1_H1 ;  /* 0x3000000aff0a7230 */ /* 0x000fe40000004100 */
[C---:B--2---:R-:W-:Y:S01]  /*13eb0*/  FMUL R9, R16.reuse, R9 ;  /* 0x0000000910097220 */ /* 0x044fe20000400000 */
[----:B---3--:R-:W-:-:S04]  /*13ec0*/  FMUL R11, R16, R11 ;  /* 0x0000000b100b7220 */ /* 0x008fc80000400000 */
[C---:B------:R-:W-:Y:S01]  /*13ed0*/  FFMA R10, R2.reuse, R10, R11 ;  /* 0x0000000a020a7223 */ /* 0x040fe2000000000b */
[----:B------:R-:W-:Y:S01]  /*13ee0*/  F2FP.F16.E4M3.UNPACK_B R11, R0.H1 ;  /* 0x00000000ff0b723e */ /* 0x000fe200030006ff */
[----:B------:R-:W-:Y:S01]  /*13ef0*/  FFMA R9, R2, R12, R9 ;  /* 0x0000000c02097223 */ /* 0x000fe20000000009 */
[----:B-----5:R-:W-:-:S03]  /*13f00*/  FMUL R13, R16, R13 ;  /* 0x0000000d100d7220 */ /* 0x020fc60000400000 */
[--C-:B------:R-:W-:Y:S02]  /*13f10*/  HADD2.F32 R12, -RZ, R11.reuse.H0_H0 ;  /* 0x2000000bff0c7230 */ /* 0x100fe40000004100 */
[----:B------:R-:W-:Y:S02]  /*13f20*/  HADD2.F32 R14, -RZ, R11.H1_H1 ;  /* 0x3000000bff0e7230 */ /* 0x000fe40000004100 */
[----:B----4-:R-:W-:-:S04]  /*13f30*/  FMUL R11, R16, R20 ;  /* 0x00000014100b7220 */ /* 0x010fc80000400000 */
[C---:B------:R-:W-:Y:S01]  /*13f40*/  FFMA R11, R2.reuse, R12, R11 ;  /* 0x0000000c020b7223 */ /* 0x040fe2000000000b */
[----:B------:R-:W-:Y:S01]  /*13f50*/  FFMA R12, R2, R14, R13 ;  /* 0x0000000e020c7223 */ /* 0x000fe2000000000d */
[----:B------:R-:W-:Y:S01]  /*13f60*/  F2FP.F16.E4M3.UNPACK_B R13, R3 ;  /* 0x00000003ff0d723e */ /* 0x000fe200020006ff */
[----:B------:R-:W-:-:S04]  /*13f70*/  FMUL R15, R16, R15 ;  /* 0x0000000f100f7220 */ /* 0x000fc80000400000 */
[--C-:B------:R-:W-:Y:S02]  /*13f80*/  HADD2.F32 R14, -RZ, R13.reuse.H0_H0 ;  /* 0x2000000dff0e7230 */ /* 0x100fe40000004100 */
[----:B------:R-:W-:Y:S02]  /*13f90*/  HADD2.F32 R20, -RZ, R13.H1_H1 ;  /* 0x3000000dff147230 */ /* 0x000fe40000004100 */
[----:B------:R-:W-:-:S04]  /*13fa0*/  FMUL R13, R16, R22 ;  /* 0x00000016100d7220 */ /* 0x000fc80000400000 */
[C---:B------:R-:W-:Y:S01]  /*13fb0*/  FFMA R13, R2.reuse, R14, R13 ;  /* 0x0000000e020d7223 */ /* 0x040fe2000000000d */
[----:B------:R-:W-:Y:S01]  /*13fc0*/  FFMA R14, R2, R20, R15 ;  /* 0x00000014020e7223 */ /* 0x000fe2000000000f */
[----:B------:R-:W-:Y:S01]  /*13fd0*/  F2FP.F16.E4M3.UNPACK_B R15, R3.H1 ;  /* 0x00000003ff0f723e */ /* 0x000fe200030006ff */
[----:B------:R-:W-:-:S04]  /*13fe0*/  FMUL R21, R16, R21 ;  /* 0x0000001510157220 */ /* 0x000fc80000400000 */
[--C-:B------:R-:W-:Y:S02]  /*13ff0*/  HADD2.F32 R20, -RZ, R15.reuse.H0_H0 ;  /* 0x2000000fff147230 */ /* 0x100fe40000004100 */
[----:B------:R-:W-:Y:S02]  /*14000*/  HADD2.F32 R22, -RZ, R15.H1_H1 ;  /* 0x3000000fff167230 */ /* 0x000fe40000004100 */
[----:B------:R-:W-:-:S04]  /*14010*/  FMUL R15, R16, R24 ;  /* 0x00000018100f7220 */ /* 0x000fc80000400000 */
        /* <DEDUP_REMOVED lines=30> */
[----:B------:R-:W-:Y:S02]  /*14200*/  F2FP.SATFINITE.E4M3.F32.PACK_AB_MERGE_C R10, R10, R9, RZ ;  /* 0x000000090a0a723e */ /* 0x000fe400048070ff */
[----:B------:R-:W-:Y:S02]  /*14210*/  F2FP.SATFINITE.E4M3.F32.PACK_AB_MERGE_C R12, R12, R11, RZ ;  /* 0x0000000b0c0c723e */ /* 0x000fe400048070ff */
[----:B------:R-:W-:Y:S02]  /*14220*/  F2FP.SATFINITE.E4M3.F32.PACK_AB_MERGE_C R14, R14, R13, RZ ;  /* 0x0000000d0e0e723e */ /* 0x000fe400048070ff */
[----:B------:R-:W-:Y:S02]  /*14230*/  F2FP.SATFINITE.E4M3.F32.PACK_AB_MERGE_C R20, R20, R15, RZ ;  /* 0x0000000f1414723e */ /* 0x000fe400048070ff */
[----:B------:R-:W-:-:S02]  /*14240*/  F2FP.SATFINITE.E4M3.F32.PACK_AB_MERGE_C R21, R22, R21, RZ ;  /* 0x000000151615723e */ /* 0x000fc400048070ff */
[----:B------:R-:W-:Y:S02]  /*14250*/  F2FP.SATFINITE.E4M3.F32.PACK_AB_MERGE_C R23, R24, R23, RZ ;  /* 0x000000171817723e */ /* 0x000fe400048070ff */
[----:B------:R-:W-:Y:S02]  /*14260*/  F2FP.SATFINITE.E4M3.F32.PACK_AB_MERGE_C R25, R28, R25, RZ ;  /* 0x000000191c19723e */ /* 0x000fe400048070ff */
[----:B------:R-:W-:Y:S01]  /*14270*/  F2FP.SATFINITE.E4M3.F32.PACK_AB_MERGE_C R27, R30, R27, RZ ;  /* 0x0000001b1e1b723e */ /* 0x000fe200048070ff */
[----:B------:R-:W-:Y:S06]  /*14280*/  @P0 BRA `(.L_x_93) ;  /* 0x0000000000040947 */ /* 0x000fec0003800000 */
[----:B------:R-:W-:-:S04]  /*14290*/  DEPBAR.LE SB0, 0x1 ;  /* 0x000080400000791a */ /* 0x000fc80000000000 */
.L_x_93:
        /* <DEDUP_REMOVED lines=22> */
[----:B------:R-:W-:Y:S02]  /*14400*/  UIADD3 UR4, UR48, 0x5100, URZ ;  /* 0x0000510030047890 */ /* 0x000fe4000fffe03f */
[----:B------:R-:W-:Y:S01]  /*14410*/  UIADD3.X UR9, URZ, UR59, URZ, UP0, !UPT ;  /* 0x0000003b3f097290 */ /* 0x000fe200087fe43f */
[----:B------:R-:W-:-:S08]  /*14420*/  UMOV UR7, UR43 ;  /* 0x0000002b00077c82 */ /* 0x000fd00008000000 */
[----:B------:R1:W-:Y:S02]  /*14430*/  UTMASTG.3D [UR4], [UR8] ;  /* 0x00000004080073b5 */ /* 0x0003e40008010000 */
[----:B-1----:R0:W-:Y:S02]  /*14440*/  UTMACMDFLUSH ;  /* 0x00000000000079b7 */ /* 0x0021e40000000000 */
.L_x_95:
[----:B------:R-:W-:Y:S05]  /*14450*/  BSYNC B0 ;  /* 0x0000000000007941 */ /* 0x000fea0003800000 */
.L_x_94:
[----:B------:R-:W-:Y:S04]  /*14460*/  BSSY B0, `(.L_x_96) ;  /* 0x000003a000007945 */ /* 0x000fe80003800000 */
[----:B------:R-:W-:Y:S05]  /*14470*/  @!P1 BRA `(.L_x_97) ;  /* 0x0000000000e09947 */ /* 0x000fea0003800000 */
[----:B------:R-:W-:-:S04]  /*14480*/  MOV R9, UR44 ;  /* 0x0000002c00097c02 */ /* 0x000fc80008000f00 */
[----:B------:R-:W-:-:S13]  /*14490*/  ISETP.NE.AND P3, PT, R9, 0x3, PT ;  /* 0x000000030900780c */ /* 0x000fda0003f65270 */
[----:B------:R-:W-:Y:S05]  /*144a0*/  @!P3 BRA `(.L_x_98) ;  /* 0x000000000004b947 */ /* 0x000fea0003800000 */
[----:B------:R-:W-:Y:S01]  /*144b0*/  BPT.TRAP 0x1 ;  /* 0x000000040000795c */ /* 0x000fe20000300000 */
.L_x_98:
[----:B------:R-:W-:Y:S01]  /*144c0*/  LEA R9, R18, UR48, 0x3 ;  /* 0x0000003012097c11 */ /* 0x000fe2000f8e18ff */
[----:B------:R-:W-:Y:S01]  /*144d0*/  BSSY B1, `(.L_x_99) ;  /* 0x0000004000017945 */ /* 0x000fe20003800000 */
[----:B------:R-:W-:-:S04]  /*144e0*/  SHF.L.U32 R10, R19, 0x1f, RZ ;  /* 0x0000001f130a7819 */ /* 0x000fc800000006ff */
[----:B------:R-:W1:Y:S02]  /*144f0*/  SYNCS.PHASECHK.TRANS64.TRYWAIT P4, [R9+URZ+0x60], R10 ;  /* 0x0000600a090075a7 */ /* 0x000e64000808017f */
[----:B-1----:R-:W-:Y:S05]  /*14500*/  @!P4 BRA `(.L_x_100) ;  /* 0x000000bc00e0c947 */ /* 0x002fea0003800000 */
.L_x_381:
[----:B------:R-:W-:Y:S05]  /*14510*/  BSYNC B1 ;  /* 0x0000000000017941 */ /* 0x000fea0003800000 */
.L_x_99:
[----:B------:R-:W-:Y:S04]  /*14520*/  BSSY B1, `(.L_x_101) ;  /* 0x0000016000017945 */ /* 0x000fe80003800000 */
[----:B------:R-:W-:Y:S05]  /*14530*/  @P2 BRA `(.L_x_102) ;  /* 0x0000000000502947 */ /* 0x000fea0003800000 */
[----:B------:R-:W2:Y:S01]  /*14540*/  S2R R11, SR_TID.X ;  /* 0x00000000000b7919 */ /* 0x000ea20000002100 */
[----:B------:R-:W-:-:S04]  /*14550*/  LEA R13, R18, R17, 0xc ;  /* 0x00000011120d7211 */ /* 0x000fc800078e60ff */
[----:B------:R-:W-:Y:S01]  /*14560*/  IADD3 R0, R13, UR48, RZ ;  /* 0x000000300d007c10 */ /* 0x000fe2000fffe0ff */
[----:B------:R-:W-:Y:S04]  /*14570*/  LDS.U16 R3, [R13+UR48+0x100] ;  /* 0x000100300d037984 */ /* 0x000fe80008000400 */
[----:B------:R-:W-:Y:S04]  /*14580*/  LDS.U16 R4, [R13+UR48+0x208] ;  /* 0x000208300d047984 */ /* 0x000fe80008000400 */
[----:B------:R-:W-:Y:S01]  /*14590*/  LDS.U16 R5, [R13+UR48+0x108] ;  /* 0x000108300d057984 */ /* 0x000fe20008000400 */
[----:B--2---:R-:W-:-:S04]  /*145a0*/  SHF.R.U32.HI R11, RZ, 0x4, R11 ;  /* 0x00000004ff0b7819 */ /* 0x004fc8000001160b */
[----:B------:R-:W-:Y:S02]  /*145b0*/  LOP3.LUT P4, RZ, R11, 0x1, RZ, 0xc0, !PT ;  /* 0x000000010bff7812 */ /* 0x000fe4000788c0ff */
[----:B------:R-:W-:-:S04]  /*145c0*/  MOV R11, 0x8 ;  /* 0x00000008000b7802 */ /* 0x000fc80000000f00 */
[----:B------:R-:W-:-:S04]  /*145d0*/  SEL R11, R11, 0xfffffff8, !P4 ;  /* 0xfffffff80b0b7807 */ /* 0x000fc80006000000 */
[----:B------:R-:W-:Y:S02]  /*145e0*/  LEA R14, R11, R0, 0x1 ;  /* 0x000000000b0e7211 */ /* 0x000fe400078e08ff */
[----:B------:R-:W2:Y:S04]  /*145f0*/  LDS.U16 R0, [R13+UR48+0x200] ;  /* 0x000200300d007984 */ /* 0x000ea80008000400 */
[----:B-1----:R-:W-:Y:S04]  /*14600*/  LDS.U16 R9, [R14+0x200] ;  /* 0x000200000e097984 */ /* 0x002fe80000000400 */
[----:B------:R-:W1:Y:S04]  /*14610*/  LDS.U16 R10, [R14+0x100] ;  /* 0x000100000e0a7984 */ /* 0x000e680000000400 */
[----:B------:R-:W-:Y:S04]  /*14620*/  LDS.U16 R11, [R14+0x208] ;  /* 0x000208000e0b7984 */ /* 0x000fe80000000400 */
[----:B------:R-:W3:Y:S01]  /*14630*/  LDS.U16 R12, [R14+0x108] ;  /* 0x000108000e0c7984 */ /* 0x000ee20000000400 */
[----:B--2---:R-:W-:-:S02]  /*14640*/  PRMT R0, R3, 0x5410, R0 ;  /* 0x0000541003007816 */ /* 0x004fc40000000000 */
[----:B------:R-:W-:Y:S02]  /*14650*/  PRMT R3, R5, 0x5410, R4 ;  /* 0x0000541005037816 */ /* 0x000fe40000000004 */
[----:B-1----:R-:W-:Y:S02]  /*14660*/  PRMT R4, R10, 0x5410, R9 ;  /* 0x000054100a047816 */ /* 0x002fe40000000009 */
[----:B---3--:R-:W-:-:S07]  /*14670*/  PRMT R5, R12, 0x5410, R11 ;  /* 0x000054100c057816 */ /* 0x008fce000000000b */
.L_x_102:
[----:B------:R-:W-:Y:S05]  /*14680*/  BSYNC B1 ;  /* 0x0000000000017941 */ /* 0x000fea0003800000 */
.L_x_101:
        /* <DEDUP_REMOVED lines=8> */
.L_x_103:
        /* <DEDUP_REMOVED lines=15> */
.L_x_97:
[----:B------:R-:W-:Y:S05]  /*14800*/  BSYNC B0 ;  /* 0x0000000000007941 */ /* 0x000fea0003800000 */
.L_x_96:
[-C--:B------:R-:W-:Y:S01]  /*14810*/  F2FP.F16.E4M3.UNPACK_B R9, R0.reuse ;  /* 0x00000000ff09723e */ /* 0x080fe200020006ff */
[C---:B------:R-:W-:Y:S01]  /*14820*/  FMUL R183, R16.reuse, R183 ;  /* 0x000000b710b77220 */ /* 0x040fe20000400000 */
[----:B------:R-:W-:Y:S01]  /*14830*/  F2FP.F16.E4M3.UNPACK_B R12, R0.H1 ;  /* 0x00000000ff0c723e */ /* 0x000fe200030006ff */
[C---:B------:R-:W-:Y:S01]  /*14840*/  FMUL R11, R16.reuse, R184 ;  /* 0x000000b8100b7220 */ /* 0x040fe20000400000 */
[----:B------:R-:W-:Y:S01]  /*14850*/  F2FP.F16.E4M3.UNPACK_B R13, R3 ;  /* 0x00000003ff0d723e */ /* 0x000fe200020006ff */
[--C-:B------:R-:W-:Y:S02]  /*14860*/  HADD2.F32 R10, -RZ, R9.reuse.H0_H0 ;  /* 0x20000009ff0a7230 */ /* 0x100fe40000004100 */
[C---:B------:R-:W-:Y:S01]  /*14870*/  FMUL R187, R16.reuse, R187 ;  /* 0x000000bb10bb7220 */ /* 0x040fe20000400000 */
[----:B------:R-:W-:Y:S02]  /*14880*/  HADD2.F32 R14, -RZ, R9.H1_H1 ;  /* 0x30000009ff0e7230 */ /* 0x000fe40000004100 */
[C---:B------:R-:W-:Y:S01]  /*14890*/  FMUL R9, R16.reuse, R182 ;  /* 0x000000b610097220 */ /* 0x040fe20000400000 */
[----:B------:R-:W-:Y:S01]  /*148a0*/  HADD2.F32 R20, -RZ, R12.H0_H0 ;  /* 0x2000000cff147230 */ /* 0x000fe20000004100 */
[----:B------:R-:W-:Y:S01]  /*148b0*/  F2FP.F16.E4M3.UNPACK_B R15, R3.H1 ;  /* 0x00000003ff0f723e */ /* 0x000fe200030006ff */
[----:B------:R-:W-:Y:S01]  /*148c0*/  FMUL R189, R16, R189 ;  /* 0x000000bd10bd7220 */ /* 0x000fe20000400000 */
[C---:B------:R-:W-:Y:S01]  /*148d0*/  FFMA R9, R2.reuse, R10, R9 ;  /* 0x0000000a02097223 */ /* 0x040fe20000000009 */
[C---:B------:R-:W-:Y:S01]  /*148e0*/  FFMA R10, R2.reuse, R14, R183 ;  /* 0x0000000e020a7223 */ /* 0x040fe200000000b7 */
[----:B------:R-:W-:Y:S01]  /*148f0*/  FFMA R11, R2, R20, R11 ;  /* 0x00000014020b7223 */ /* 0x000fe2000000000b */
[--C-:B------:R-:W-:Y:S01]  /*14900*/  HADD2.F32 R14, -RZ, R13.reuse.H0_H0 ;  /* 0x2000000dff0e7230 */ /* 0x100fe20000004100 */
[----:B------:R-:W-:Y:S01]  /*14910*/  F2FP.F16.E4M3.UNPACK_B R23, R4 ;  /* 0x00000004ff17723e */ /* 0x000fe200020006ff */
[----:B------:R-:W-:-:S02]  /*14920*/  HADD2.F32 R20, -RZ, R13.H1_H1 ;  /* 0x3000000dff147230 */ /* 0x000fc40000004100 */
[C---:B------:R-:W-:Y:S01]  /*14930*/  FMUL R13, R16.reuse, R186 ;  /* 0x000000ba100d7220 */ /* 0x040fe20000400000 */
[----:B------:R-:W-:Y:S02]  /*14940*/  HADD2.F32 R22, -RZ, R15.H1_H1 ;  /* 0x3000000fff167230 */ /* 0x000fe40000004100 */
[----:B------:R-:W-:Y:S01]  /*14950*/  FMUL R21, R16, R190 ;  /* 0x000000be10157220 */ /* 0x000fe20000400000 */
[----:B------:R-:W-:Y:S02]  /*14960*/  HADD2.F32 R28, -RZ, R23.H0_H0 ;  /* 0x20000017ff1c7230 */ /* 0x000fe40000004100 */
[C---:B------:R-:W-:Y:S01]  /*14970*/  FFMA R13, R2.reuse, R14, R13 ;  /* 0x0000000e020d7223 */ /* 0x040fe2000000000d */
[----:B------:R-:W-:Y:S01]  /*14980*/  FFMA R14, R2, R20, R187 ;  /* 0x00000014020e7223 */ /* 0x000fe200000000bb */
[----:B------:R-:W-:Y:S02]  /*14990*/  HADD2.F32 R20, -RZ, R15.H0_H0 ;  /* 0x2000000fff147230 */ /* 0x000fe40000004100 */
[----:B------:R-:W-:Y:S01]  /*149a0*/  FMUL R15, R16, R188 ;  /* 0x000000bc100f7220 */ /* 0x000fe20000400000 */
[----:B------:R-:W-:Y:S01]  /*149b0*/  F2FP.F16.E4M3.UNPACK_B R24, R4.H1 ;  /* 0x00000004ff18723e */ /* 0x000fe200030006ff */
[C---:B------:R-:W-:Y:S01]  /*149c0*/  FFMA R21, R2.reuse, R28, R21 ;  /* 0x0000001c02157223 */ /* 0x040fe20000000015 */
[----:B------:R-:W-:Y:S01]  /*149d0*/  F2FP.F16.E4M3.UNPACK_B R25, R5 ;  /* 0x00000005ff19723e */ /* 0x000fe200020006ff */
[C---:B------:R-:W-:Y:S01]  /*149e0*/  FFMA R15, R2.reuse, R20, R15 ;  /* 0x00000014020f7223 */ /* 0x040fe2000000000f */
[----:B------:R-:W-:Y:S01]  /*149f0*/  FFMA R20, R2, R22, R189 ;  /* 0x0000001602147223 */ /* 0x000fe200000000bd */
[----:B------:R-:W-:-:S02]  /*14a00*/  HADD2.F32 R22, -RZ, R23.H1_H1 ;  /* 0x30000017ff167230 */ /* 0x000fc40000004100 */
[C---:B------:R-:W-:Y:S01]  /*14a10*/  FMUL R23, R16.reuse, R192 ;  /* 0x000000c010177220 */ /* 0x040fe20000400000 */
[----:B------:R-:W-:Y:S01]  /*14a20*/  HADD2.F32 R28, -RZ, R24.H0_H0 ;  /* 0x20000018ff1c7230 */ /* 0x000fe20000004100 */
[----:B------:R-:W-:Y:S01]  /*14a30*/  F2FP.F16.E4M3.UNPACK_B R27, R5.H1 ;  /* 0x00000005ff1b723e */ /* 0x000fe200030006ff */
[--C-:B------:R-:W-:Y:S02]  /*14a40*/  HADD2.F32 R30, -RZ, R25.reuse.H1_H1 ;  /* 0x30000019ff1e7230 */ /* 0x100fe40000004100 */
[----:B------:R-:W-:Y:S01]  /*14a50*/  FMUL R195, R16, R195 ;  /* 0x000000c310c37220 */ /* 0x000fe20000400000 */
[----:B------:R-:W-:Y:S02]  /*14a60*/  HADD2.F32 R12, -RZ, R12.H1_H1 ;  /* 0x3000000cff0c7230 */ /* 0x000fe40000004100 */
[----:B------:R-:W-:Y:S01]  /*14a70*/  FFMA R23, R2, R28, R23 ;  /* 0x0000001c02177223 */ /* 0x000fe20000000017 */
[----:B------:R-:W-:Y:S02]  /*14a80*/  HADD2.F32 R28, -RZ, R25.H0_H0 ;  /* 0x20000019ff1c7230 */ /* 0x000fe40000004100 */
[----:B------:R-:W-:Y:S01]  /*14a90*/  FMUL R25, R16, R194 ;  /* 0x000000c210197220 */ /* 0x000fe20000400000 */
[----:B------:R-:W-:-:S02]  /*14aa0*/  HADD2.F32 R24, -RZ, R24.H1_H1 ;  /* 0x30000018ff187230 */ /* 0x000fc40000004100 */
[C---:B------:R-:W-:Y:S01]  /*14ab0*/  FMUL R185, R16.reuse, R185 ;  /* 0x000000b910b97220 */ /* 0x040fe20000400000 */
[--C-:B------:R-:W-:Y:S02]  /*14ac0*/  HADD2.F32 R32, -RZ, R27.reuse.H0_H0 ;  /* 0x2000001bff207230 */ /* 0x100fe40000004100 */
[C---:B------:R-:W-:Y:S01]  /*14ad0*/  FMUL R191, R16.reuse, R191 ;  /* 0x000000bf10bf7220 */ /* 0x040fe20000400000 */
[----:B------:R-:W-:Y:S02]  /*14ae0*/  HADD2.F32 R34, -RZ, R27.H1_H1 ;  /* 0x3000001bff227230 */ /* 0x000fe40000004100 */
[C---:B------:R-:W-:Y:S01]  /*14af0*/  FMUL R193, R16.reuse, R193 ;  /* 0x000000c110c17220 */ /* 0x040fe20000400000 */
[C---:B------:R-:W-:Y:S01]  /*14b00*/  FMUL R27, R16.reuse, R196 ;  /* 0x000000c4101b7220 */ /* 0x040fe20000400000 */
[----:B------:R-:W-:Y:S01]  /*14b10*/  FMUL R197, R16, R197 ;  /* 0x000000c510c57220 */ /* 0x000fe20000400000 */
[C---:B------:R-:W-:Y:S01]  /*14b20*/  FFMA R25, R2.reuse, R28, R25 ;  /* 0x0000001c02197223 */ /* 0x040fe20000000019 */
[C---:B------:R-:W-:Y:S01]  /*14b30*/  FFMA R28, R2.reuse, R30, R195 ;  /* 0x0000001e021c7223 */ /* 0x040fe200000000c3 */
[C---:B------:R-:W-:Y:S01]  /*14b40*/  FFMA R12, R2.reuse, R12, R185 ;  /* 0x0000000c020c7223 */ /* 0x040fe200000000b9 */
[C---:B------:R-:W-:Y:S01]  /*14b50*/  FFMA R22, R2.reuse, R22, R191 ;  /* 0x0000001602167223 */ /* 0x040fe200000000bf */
[C---:B------:R-:W-:Y:S01]  /*14b60*/  FFMA R24, R2.reuse, R24, R193 ;  /* 0x0000001802187223 */ /* 0x040fe200000000c1 */
[C---:B------:R-:W-:Y:S01]  /*14b70*/  FFMA R27, R2.reuse, R32, R27 ;  /* 0x00000020021b7223 */ /* 0x040fe2000000001b */
[----:B------:R-:W-:Y:S01]  /*14b80*/  FFMA R30, R2, R34, R197 ;  /* 0x00000022021e7223 */ /* 0x000fe200000000c5 */
[----:B------:R-:W-:-:S02]  /*14b90*/  F2FP.SATFINITE.E4M3.F32.PACK_AB_MERGE_C R10, R10, R9, RZ ;  /* 0x000000090a0a723e */ /* 0x000fc400048070ff */
[----:B------:R-:W-:Y:S02]  /*14ba0*/  F2FP.SATFINITE.E4M3.F32.PACK_AB_MERGE_C R12, R12, R11, RZ ;  /* 0x0000000b0c0c723e */ /* 0x000fe400048070ff */
[----:B------:R-:W-:Y:S02]  /*14bb0*/  F2FP.SATFINITE.E4M3.F32.PACK_AB_MERGE_C R14, R14, R13, RZ ;  /* 0x0000000d0e0e723e */ /* 0x000fe400048070ff */
[----:B------:R-:W-:Y:S02]  /*14bc0*/  F2FP.SATFINITE.E4M3.F32.PACK_AB_MERGE_C R20, R20, R15, RZ ;  /* 0x0000000f1414723e */ /* 0x000fe400048070ff */
[----:B------:R-:W-:Y:S02]  /*14bd0*/  F2FP.SATFINITE.E4M3.F32.PACK_AB_MERGE_C R21, R22, R21, RZ ;  /* 0x000000151615723e */ /* 0x000fe400048070ff */
[----:B------:R-:W-:Y:S02]  /*14be0*/  F2FP.SATFINITE.E4M3.F32.PACK_AB_MERGE_C R23, R24, R23, RZ ;  /* 0x000000171817723e */ /* 0x000fe400048070ff */
[----:B------:R-:W-:-:S02]  /*14bf0*/  F2FP.SATFINITE.E4M3.F32.PACK_AB_MERGE_C R25, R28, R25, RZ ;  /* 0x000000191c19723e */ /* 0x000fc400048070ff */
[----:B------:R-:W-:Y:S01]  /*14c00*/  F2FP.SATFINITE.E4M3.F32.PACK_AB_MERGE_C R27, R30, R27, RZ ;  /* 0x0000001b1e1b723e */ /* 0x000fe200048070ff */
[----:B------:R-:W-:Y:S06]  /*14c10*/  @P0 BRA `(.L_x_104) ;  /* 0x0000000000040947 */ /* 0x000fec0003800000 */
[----:B------:R-:W-:-:S04]  /*14c20*/  DEPBAR.LE SB0, 0x1 ;  /* 0x000080400000791a */ /* 0x000fc80000000000 */
.L_x_104:
        /* <DEDUP_REMOVED lines=27> */
.L_x_106:
[----:B------:R-:W-:Y:S05]  /*14de0*/  BSYNC B0 ;  /* 0x0000000000007941 */ /* 0x000fea0003800000 */
.L_x_105:
[----:B------:R-:W-:Y:S04]  /*14df0*/  BSSY B0, `(.L_x_107) ;  /* 0x000003a000007945 */ /* 0x000fe80003800000 */
[----:B------:R-:W-:Y:S05]  /*14e00*/  @!P1 BRA `(.L_x_108) ;  /* 0x0000000000e09947 */ /* 0x000fea0003800000 */
[----:B------:R-:W-:-:S04]  /*14e10*/  MOV R9, UR44 ;  /* 0x0000002c00097c02 */ /* 0x000fc80008000f00 */
[----:B------:R-:W-:-:S13]  /*14e20*/  ISETP.NE.AND P3, PT, R9, 0x3, PT ;  /* 0x000000030900780c */ /* 0x000fda0003f65270 */
[----:B------:R-:W-:Y:S05]  /*14e30*/  @!P3 BRA `(.L_x_109) ;  /* 0x000000000004b947 */ /* 0x000fea0003800000 */
[----:B------:R-:W-:Y:S01]  /*14e40*/  BPT.TRAP 0x1 ;  /* 0x000000040000795c */ /* 0x000fe20000300000 */
.L_x_109:
[----:B------:R-:W-:Y:S01]  /*14e50*/  LEA R9, R18, UR48, 0x3 ;  /* 0x0000003012097c11 */ /* 0x000fe2000f8e18ff */
[----:B------:R-:W-:Y:S01]  /*14e60*/  BSSY B1, `(.L_x_110) ;  /* 0x0000004000017945 */ /* 0x000fe20003800000 */
[----:B------:R-:W-:-:S04]  /*14e70*/  SHF.L.U32 R10, R19, 0x1f, RZ ;  /* 0x0000001f130a7819 */ /* 0x000fc800000006ff */
[----:B------:R-:W1:Y:S02]  /*14e80*/  SYNCS.PHASECHK.TRANS64.TRYWAIT P4, [R9+URZ+0x60], R10 ;  /* 0x0000600a090075a7 */ /* 0x000e64000808017f */
[----:B-1----:R-:W-:Y:S05]  /*14e90*/  @!P4 BRA `(.L_x_111) ;  /* 0x000000b40090c947 */ /* 0x002fea0003800000 */
.L_x_382:
[----:B------:R-:W-:Y:S05]  /*14ea0*/  BSYNC B1 ;  /* 0x0000000000017941 */ /* 0x000fea0003800000 */
.L_x_110:
        /* <DEDUP_REMOVED lines=22> */
.L_x_113:
[----:B------:R-:W-:Y:S05]  /*15010*/  BSYNC B1 ;  /* 0x0000000000017941 */ /* 0x000fea0003800000 */
.L_x_112:
        /* <DEDUP_REMOVED lines=8> */
.L_x_114:
        /* <DEDUP_REMOVED lines=15> */
.L_x_108:
[----:B------:R-:W-:Y:S05]  /*15190*/  BSYNC B0 ;  /* 0x0000000000007941 */ /* 0x000fea0003800000 */
.L_x_107:
[----:B------:R-:W2:Y:S04]  /*151a0*/  LDL.LU R20, [R1+0x320] ;  /* 0x0003200001147983 */ /* 0x000ea80000300800 */
[----:B------:R-:W3:Y:S04]  /*151b0*/  LDL.LU R11, [R1+0x324] ;  /* 0x00032400010b7983 */ /* 0x000ee80000300800 */
[----:B------:R-:W4:Y:S04]  /*151c0*/  LDL.LU R13, [R1+0x328] ;  /* 0x00032800010d7983 */ /* 0x000f280000300800 */
[----:B------:R-:W5:Y:S04]  /*151d0*/  LDL.LU R33, [R1+0x32c] ;  /* 0x00032c0001217983 */ /* 0x000f680000300800 */
[----:B------:R-:W5:Y:S04]  /*151e0*/  LDL.LU R31, [R1+0x330] ;  /* 0x00033000011f7983 */ /* 0x000f680000300800 */
[----:B------:R-:W5:Y:S04]  /*151f0*/  LDL.LU R21, [R1+0x334] ;  /* 0x0003340001157983 */ /* 0x000f680000300800 */
[----:B------:R-:W5:Y:S01]  /*15200*/  LDL.LU R34, [R1+0x338] ;  /* 0x0003380001227983 */ /* 0x000f620000300800 */
[----:B------:R-:W-:-:S03]  /*15210*/  F2FP.F16.E4M3.UNPACK_B R9, R0 ;  /* 0x00000000ff09723e */ /* 0x000fc600020006ff */
[----:B------:R-:W5:Y:S01]  /*15220*/  LDL.LU R28, [R1+0x33c] ;  /* 0x00033c00011c7983 */ /* 0x000f620000300800 */
[----:B------:R-:W-:Y:S01]  /*15230*/  F2FP.F16.E4M3.UNPACK_B R12, R0.H1 ;  /* 0x00000000ff0c723e */ /* 0x000fe200030006ff */
[--C-:B------:R-:W-:Y:S02]  /*15240*/  HADD2.F32 R10, -RZ, R9.reuse.H0_H0 ;  /* 0x20000009ff0a7230 */ /* 0x100fe40000004100 */
[----:B------:R-:W5:Y:S01]  /*15250*/  LDL.LU R23, [R1+0x340] ;  /* 0x0003400001177983 */ /* 0x000f620000300800 */
[----:B------:R-:W-:-:S03]  /*15260*/  HADD2.F32 R14, -RZ, R9.H1_H1 ;  /* 0x30000009ff0e7230 */ /* 0x000fc60000004100 */
[----:B------:R-:W5:Y:S01]  /*15270*/  LDL.LU R32, [R1+0x344] ;  /* 0x0003440001207983 */ /* 0x000f620000300800 */
[----:B------:R-:W-:-:S03]  /*15280*/  F2FP.F16.E4M3.UNPACK_B R15, R3 ;  /* 0x00000003ff0f723e */ /* 0x000fc600020006ff */
[----:B------:R-:W5:Y:S04]  /*15290*/  LDL.LU R30, [R1+0x348] ;  /* 0x00034800011e7983 */ /* 0x000f680000300800 */
[----:B------:R-:W5:Y:S01]  /*152a0*/  LDL.LU R27, [R1+0x34c] ;  /* 0x00034c00011b7983 */ /* 0x000f620000300800 */
[----:B------:R-:W-:-:S03]  /*152b0*/  HADD2.F32 R22, -RZ, R15.H1_H1 ;  /* 0x3000000fff167230 */ /* 0x000fc60000004100 */
[----:B------:R-:W5:Y:S04]  /*152c0*/  LDL.LU R36, [R1+0x350] ;  /* 0x0003500001247983 */ /* 0x000f680000300800 */
[----:B------:R-:W5:Y:S01]  /*152d0*/  LDL.LU R35, [R1+0x354] ;  /* 0x0003540001237983 */ /* 0x000f620000300800 */
[C---:B--2---:R-:W-:Y:S01]  /*152e0*/  FMUL R9, R16.reuse, R20 ;  /* 0x0000001410097220 */ /* 0x044fe20000400000 */
[----:B------:R-:W-:Y:S02]  /*152f0*/  HADD2.F32 R20, -RZ, R12.H0_H0 ;  /* 0x2000000cff147230 */ /* 0x000fe40000004100 */
[----:B---3--:R-:W-:Y:S01]  /*15300*/  FMUL R11, R16, R11 ;  /* 0x0000000b100b7220 */ /* 0x008fe20000400000 */
[----:B------:R-:W-:Y:S01]  /*15310*/  FFMA R9, R2, R10, R9 ;  /* 0x0000000a02097223 */ /* 0x000fe20000000009 */
[----:B----4-:R-:W-:-:S02]  /*15320*/  FMUL R13, R16, R13 ;  /* 0x0000000d100d7220 */ /* 0x010fc40000400000 */
[C---:B------:R-:W-:Y:S01]  /*15330*/  FFMA R10, R2.reuse, R14, R11 ;  /* 0x0000000e020a7223 */ /* 0x040fe2000000000b */
[----:B------:R-:W-:Y:S02]  /*15340*/  HADD2.F32 R14, -RZ, R15.H0_H0 ;  /* 0x2000000fff0e7230 */ /* 0x000fe40000004100 */
[----:B------:R-:W-:Y:S01]  /*15350*/  FFMA R11, R2, R20, R13 ;  /* 0x00000014020b7223 */ /* 0x000fe2000000000d */
[C---:B-----5:R-:W-:Y:S02]  /*15360*/  FMUL R13, R16.reuse, R33 ;  /* 0x00000021100d7220 */ /* 0x060fe40000400000 */
[----:B------:R-:W2:Y:S01]  /*15370*/  LDL.LU R33, [R1+0x358] ;  /* 0x0003580001217983 */ /* 0x000ea20000300800 */
[----:B------:R-:W-:-:S03]  /*15380*/  FMUL R15, R16, R31 ;  /* 0x0000001f100f7220 */ /* 0x000fc60000400000 */
[----:B------:R-:W3:Y:S01]  /*15390*/  LDL.LU R31, [R1+0x35c] ;  /* 0x00035c00011f7983 */ /* 0x000ee20000300800 */
[----:B------:R-:W-:Y:S02]  /*153a0*/  HADD2.F32 R12, -RZ, R12.H1_H1 ;  /* 0x3000000cff0c7230 */ /* 0x000fe40000004100 */
[----:B------:R-:W-:Y:S01]  /*153b0*/  FMUL R21, R16, R21 ;  /* 0x0000001510157220 */ /* 0x000fe20000400000 */
[----:B------:R-:W-:Y:S01]  /*153c0*/  F2FP.F16.E4M3.UNPACK_B R20, R3.H1 ;  /* 0x00000003ff14723e */ /* 0x000fe200030006ff */
[C---:B------:R-:W-:Y:S01]  /*153d0*/  FFMA R15, R2.reuse, R14, R15 ;  /* 0x0000000e020f7223 */ /* 0x040fe2000000000f */
[----:B------:R-:W-:Y:S01]  /*153e0*/  F2FP.F16.E4M3.UNPACK_B R24, R4 ;  /* 0x00000004ff18723e */ /* 0x000fe200020006ff */
[C---:B------:R-:W-:Y:S01]  /*153f0*/  FFMA R14, R2.reuse, R22, R21 ;  /* 0x00000016020e7223 */ /* 0x040fe20000000015 */
[----:B------:R-:W-:Y:S01]  /*15400*/  FFMA R12, R2, R12, R13 ;  /* 0x0000000c020c7223 */ /* 0x000fe2000000000d */
[--C-:B------:R-:W-:Y:S02]  /*15410*/  HADD2.F32 R22, -RZ, R20.reuse.H0_H0 ;  /* 0x20000014ff167230 */ /* 0x100fe40000004100 */
[----:B------:R-:W-:Y:S01]  /*15420*/  FMUL R13, R16, R34 ;  /* 0x00000022100d7220 */ /* 0x000fe20000400000 */
[----:B------:R-:W-:-:S02]  /*15430*/  HADD2.F32 R20, -RZ, R20.H1_H1 ;  /* 0x30000014ff147230 */ /* 0x000fc40000004100 */
[C---:B------:R-:W-:Y:S01]  /*15440*/  FMUL R21, R16.reuse, R28 ;  /* 0x0000001c10157220 */ /* 0x040fe20000400000 */
[--C-:B------:R-:W-:Y:S02]  /*15450*/  HADD2.F32 R28, -RZ, R24.reuse.H0_H0 ;  /* 0x20000018ff1c7230 */ /* 0x100fe40000004100 */
[----:B------:R-:W-:Y:S01]  /*15460*/  FMUL R23, R16, R23 ;  /* 0x0000001710177220 */ /* 0x000fe20000400000 */
[----:B------:R-:W-:Y:S01]  /*15470*/  F2FP.F16.E4M3.UNPACK_B R25, R4.H1 ;  /* 0x00000004ff19723e */ /* 0x000fe200030006ff */
[C---:B------:R-:W-:Y:S01]  /*15480*/  FFMA R13, R2.reuse, R22, R13 ;  /* 0x00000016020d7223 */ /* 0x040fe2000000000d */
[----:B------:R-:W-:Y:S01]  /*15490*/  FFMA R20, R2, R20, R21 ;  /* 0x0000001402147223 */ /* 0x000fe20000000015 */
[----:B------:R-:W-:Y:S02]  /*154a0*/  HADD2.F32 R22, -RZ, R24.H1_H1 ;  /* 0x30000018ff167230 */ /* 0x000fe40000004100 */
[----:B------:R-:W-:Y:S01]  /*154b0*/  FMUL R21, R16, R32 ;  /* 0x0000002010157220 */ /* 0x000fe20000400000 */
[----:B------:R-:W-:Y:S01]  /*154c0*/  FFMA R23, R2, R28, R23 ;  /* 0x0000001c02177223 */ /* 0x000fe20000000017 */
[----:B------:R-:W-:-:S02]  /*154d0*/  HADD2.F32 R24, -RZ, R25.H0_H0 ;  /* 0x20000019ff187230 */ /* 0x000fc40000004100 */
[----:B------:R-:W-:Y:S02]  /*154e0*/  HADD2.F32 R28, -RZ, R25.H1_H1 ;  /* 0x30000019ff1c7230 */ /* 0x000fe40000004100 */
[----:B------:R-:W-:Y:S01]  /*154f0*/  FMUL R25, R16, R30 ;  /* 0x0000001e10197220 */ /* 0x000fe20000400000 */
[----:B------:R-:W-:Y:S01]  /*15500*/  FFMA R22, R2, R22, R21 ;  /* 0x0000001602167223 */ /* 0x000fe20000000015 */
[----:B------:R-:W-:Y:S01]  /*15510*/  FMUL R27, R16, R27 ;  /* 0x0000001b101b7220 */ /* 0x000fe20000400000 */
[-C--:B------:R-:W-:Y:S02]  /*15520*/  F2FP.F16.E4M3.UNPACK_B R29, R5.reuse ;  /* 0x00000005ff1d723e */ /* 0x080fe400020006ff */
[----:B------:R-:W-:Y:S01]  /*15530*/  F2FP.F16.E4M3.UNPACK_B R21, R5.H1 ;  /* 0x00000005ff15723e */ /* 0x000fe200030006ff */
[C---:B------:R-:W-:Y:S01]  /*15540*/  FFMA R25, R2.reuse, R24, R25 ;  /* 0x0000001802197223 */ /* 0x040fe20000000019 */
[----:B------:R-:W-:Y:S01]  /*15550*/  FFMA R24, R2, R28, R27 ;  /* 0x0000001c02187223 */ /* 0x000fe2000000001b */
[----:B------:R-:W-:-:S02]  /*15560*/  HADD2.F32 R28, -RZ, R29.H0_H0 ;  /* 0x2000001dff1c7230 */ /* 0x000fc40000004100 */
[--C-:B------:R-:W-:Y:S02]  /*15570*/  HADD2.F32 R32, -RZ, R21.reuse.H0_H0 ;  /* 0x20000015ff207230 */ /* 0x100fe40000004100 */
[----:B------:R-:W-:Y:S02]  /*15580*/  HADD2.F32 R34, -RZ, R21.H1_H1 ;  /* 0x30000015ff227230 */ /* 0x000fe40000004100 */
[C---:B------:R-:W-:Y:S01]  /*15590*/  FMUL R21, R16.reuse, R36 ;  /* 0x0000002410157220 */ /* 0x040fe20000400000 */
        /* <DEDUP_REMOVED lines=8> */
[----:B------:R-:W-:Y:S02]  /*15620*/  F2FP.SATFINITE.E4M3.F32.PACK_AB_MERGE_C R23, R22, R23, RZ ;  /* 0x000000171617723e */ /* 0x000fe400048070ff */
[----:B------:R-:W-:-:S02]  /*15630*/  F2FP.SATFINITE.E4M3.F32.PACK_AB_MERGE_C R25, R24, R25, RZ ;  /* 0x000000191819723e */ /* 0x000fc400048070ff */
[----:B------:R-:W-:Y:S01]  /*15640*/  F2FP.SATFINITE.E4M3.F32.PACK_AB_MERGE_C R21, R28, R21, RZ ;  /* 0x000000151c15723e */ /* 0x000fe200048070ff */
[C---:B--2---:R-:W-:Y:S01]  /*15650*/  FMUL R29, R16.reuse, R33 ;  /* 0x00000021101d7220 */ /* 0x044fe20000400000 */
[----:B---3--:R-:W-:-:S03]  /*15660*/  FMUL R31, R16, R31 ;  /* 0x0000001f101f7220 */ /* 0x008fc60000400000 */
[C---:B------:R-:W-:Y:S01]  /*15670*/  FFMA R29, R2.reuse, R32, R29 ;  /* 0x00000020021d7223 */ /* 0x040fe2000000001d */
[----:B------:R-:W-:-:S05]  /*15680*/  FFMA R30, R2, R34, R31 ;  /* 0x00000022021e7223 */ /* 0x000fca000000001f */
[----:B------:R-:W-:Y:S01]  /*15690*/  F2FP.SATFINITE.E4M3.F32.PACK_AB_MERGE_C R29, R30, R29, RZ ;  /* 0x0000001d1e1d723e */ /* 0x000fe200048070ff */
[----:B------:R-:W-:Y:S06]  /*156a0*/  @P0 BRA `(.L_x_115) ;  /* 0x0000000000040947 */ /* 0x000fec0003800000 */
[----:B------:R-:W-:-:S04]  /*156b0*/  DEPBAR.LE SB0, 0x1 ;  /* 0x000080400000791a */ /* 0x000fc80000000000 */
.L_x_115:
        /* <DEDUP_REMOVED lines=27> */
.L_x_117:
[----:B------:R-:W-:Y:S05]  /*15870*/  BSYNC B0 ;  /* 0x0000000000007941 */ /* 0x000fea0003800000 */
.L_x_116:
[----:B------:R-:W-:Y:S04]  /*15880*/  BSSY B0, `(.L_x_118) ;  /* 0x000003a000007945 */ /* 0x000fe80003800000 */
[----:B------:R-:W-:Y:S05]  /*15890*/  @!P1 BRA `(.L_x_119) ;  /* 0x0000000000e09947 */ /* 0x000fea0003800000 */
[----:B------:R-:W-:-:S04]  /*158a0*/  MOV R9, UR44 ;  /* 0x0000002c00097c02 */ /* 0x000fc80008000f00 */
[----:B------:R-:W-:-:S13]  /*158b0*/  ISETP.NE.AND P3, PT, R9, 0x3, PT ;  /* 0x000000030900780c */ /* 0x000fda0003f65270 */
[----:B------:R-:W-:Y:S05]  /*158c0*/  @!P3 BRA `(.L_x_120) ;  /* 0x000000000004b947 */ /* 0x000fea0003800000 */
[----:B------:R-:W-:Y:S01]  /*158d0*/  BPT.TRAP 0x1 ;  /* 0x000000040000795c */ /* 0x000fe20000300000 */
.L_x_120:
[----:B------:R-:W-:Y:S01]  /*158e0*/  LEA R9, R18, UR48, 0x3 ;  /* 0x0000003012097c11 */ /* 0x000fe2000f8e18ff */
[----:B------:R-:W-:Y:S01]  /*158f0*/  BSSY B1, `(.L_x_121) ;  /* 0x0000004000017945 */ /* 0x000fe20003800000 */
[----:B------:R-:W-:-:S04]  /*15900*/  SHF.L.U32 R10, R19, 0x1f, RZ ;  /* 0x0000001f130a7819 */ /* 0x000fc800000006ff */
[----:B------:R-:W1:Y:S02]  /*15910*/  SYNCS.PHASECHK.TRANS64.TRYWAIT P4, [R9+URZ+0x60], R10 ;  /* 0x0000600a090075a7 */ /* 0x000e64000808017f */
[----:B-1----:R-:W-:Y:S05]  /*15920*/  @!P4 BRA `(.L_x_122) ;  /* 0x000000ac0000c947 */ /* 0x002fea0003800000 */
.L_x_383:
[----:B------:R-:W-:Y:S05]  /*15930*/  BSYNC B1 ;  /* 0x0000000000017941 */ /* 0x000fea0003800000 */
.L_x_121:
        /* <DEDUP_REMOVED lines=22> */
.L_x_124:
[----:B------:R-:W-:Y:S05]  /*15aa0*/  BSYNC B1 ;  /* 0x0000000000017941 */ /* 0x000fea0003800000 */
.L_x_123:
        /* <DEDUP_REMOVED lines=8> */
.L_x_125:
        /* <DEDUP_REMOVED lines=15> */
.L_x_119:
[----:B------:R-:W-:Y:S05]  /*15c20*/  BSYNC B0 ;  /* 0x0000000000007941 */ /* 0x000fea0003800000 */
.L_x_118:
        /* <DEDUP_REMOVED lines=66> */
.L_x_126:
        /* <DEDUP_REMOVED lines=27> */
.L_x_128:
[----:B------:R-:W-:Y:S05]  /*16200*/  BSYNC B0 ;  /* 0x0000000000007941 */ /* 0x000fea0003800000 */
.L_x_127:
[----:B------:R-:W-:Y:S04]  /*16210*/  BSSY B0, `(.L_x_129) ;  /* 0x000003a000007945 */ /* 0x000fe80003800000 */
[----:B------:R-:W-:Y:S05]  /*16220*/  @!P1 BRA `(.L_x_130) ;  /* 0x0000000000e09947 */ /* 0x000fea0003800000 */
[----:B------:R-:W-:-:S04]  /*16230*/  MOV R9, UR44 ;  /* 0x0000002c00097c02 */ /* 0x000fc80008000f00 */
[----:B------:R-:W-:-:S13]  /*16240*/  ISETP.NE.AND P3, PT, R9, 0x3, PT ;  /* 0x000000030900780c */ /* 0x000fda0003f65270 */
[----:B------:R-:W-:Y:S05]  /*16250*/  @!P3 BRA `(.L_x_131) ;  /* 0x000000000004b947 */ /* 0x000fea0003800000 */
[----:B------:R-:W-:Y:S01]  /*16260*/  BPT.TRAP 0x1 ;  /* 0x000000040000795c */ /* 0x000fe20000300000 */
.L_x_131:
[----:B------:R-:W-:Y:S01]  /*16270*/  LEA R9, R18, UR48, 0x3 ;  /* 0x0000003012097c11 */ /* 0x000fe2000f8e18ff */
[----:B------:R-:W-:Y:S01]  /*16280*/  BSSY B1, `(.L_x_132) ;  /* 0x0000004000017945 */ /* 0x000fe20003800000 */
[----:B------:R-:W-:-:S04]  /*16290*/  SHF.L.U32 R10, R19, 0x1f, RZ ;  /* 0x0000001f130a7819 */ /* 0x000fc800000006ff */
[----:B------:R-:W1:Y:S02]  /*162a0*/  SYNCS.PHASECHK.TRANS64.TRYWAIT P4, [R9+URZ+0x60], R10 ;  /* 0x0000600a090075a7 */ /* 0x000e64000808017f */
[----:B-1----:R-:W-:Y:S05]  /*162b0*/  @!P4 BRA `(.L_x_133) ;  /* 0x000000a000b0c947 */ /* 0x002fea0003800000 */
.L_x_384:
[----:B------:R-:W-:Y:S05]  /*162c0*/  BSYNC B1 ;  /* 0x0000000000017941 */ /* 0x000fea0003800000 */
.L_x_132:
        /* <DEDUP_REMOVED lines=22> */
.L_x_135:
[----:B------:R-:W-:Y:S05]  /*16430*/  BSYNC B1 ;  /* 0x0000000000017941 */ /* 0x000fea0003800000 */
.L_x_134:
        /* <DEDUP_REMOVED lines=8> */
.L_x_136:
        /* <DEDUP_REMOVED lines=15> */
.L_x_130:
[----:B------:R-:W-:Y:S05]  /*165b0*/  BSYNC B0 ;  /* 0x0000000000007941 */ /* 0x000fea0003800000 */
.L_x_129:
[----:B------:R-:W2:Y:S04]  /*165c0*/  LDL.LU R20, [R1+0x360] ;  /* 0x0003600001147983 */ /* 0x000ea80000300800 */
[----:B------:R-:W3:Y:S04]  /*165d0*/  LDL.LU R11, [R1+0x364] ;  /* 0x00036400010b7983 */ /* 0x000ee80000300800 */
[----:B------:R-:W4:Y:S04]  /*165e0*/  LDL.LU R13, [R1+0x368] ;  /* 0x00036800010d7983 */ /* 0x000f280000300800 */
[----:B------:R-:W5:Y:S04]  /*165f0*/  LDL.LU R33, [R1+0x36c] ;  /* 0x00036c0001217983 */ /* 0x000f680000300800 */
[----:B------:R-:W4:Y:S04]  /*16600*/  LDL.LU R31, [R1+0x370] ;  /* 0x00037000011f7983 */ /* 0x000f280000300800 */
[----:B------:R-:W4:Y:S04]  /*16610*/  LDL.LU R21, [R1+0x374] ;  /* 0x0003740001157983 */ /* 0x000f280000300800 */
[----:B------:R-:W4:Y:S04]  /*16620*/  LDL.LU R34, [R1+0x378] ;  /* 0x0003780001227983 */ /* 0x000f280000300800 */
[----:B------:R-:W4:Y:S01]  /*16630*/  LDL.LU R28, [R1+0x37c] ;  /* 0x00037c00011c7983 */ /* 0x000f220000300800 */
[----:B------:R-:W-:-:S02]  /*16640*/  F2FP.F16.E4M3.UNPACK_B R9, R0 ;  /* 0x00000000ff09723e */ /* 0x000fc400020006ff */
[----:B------:R-:W-:Y:S01]  /*16650*/  F2FP.F16.E4M3.UNPACK_B R12, R0.H1 ;  /* 0x00000000ff0c723e */ /* 0x000fe200030006ff */
[----:B------:R-:W4:Y:S02]  /*16660*/  LDL.LU R23, [R1+0x380] ;  /* 0x0003800001177983 */ /* 0x000f240000300800 */
[--C-:B------:R-:W-:Y:S02]  /*16670*/  HADD2.F32 R10, -RZ, R9.reuse.H0_H0 ;  /* 0x20000009ff0a7230 */ /* 0x100fe40000004100 */
[----:B------:R-:W4:Y:S01]  /*16680*/  LDL.LU R32, [R1+0x384] ;  /* 0x0003840001207983 */ /* 0x000f220000300800 */
[----:B------:R-:W-:Y:S01]  /*16690*/  HADD2.F32 R14, -RZ, R9.H1_H1 ;  /* 0x30000009ff0e7230 */ /* 0x000fe20000004100 */
[----:B------:R-:W-:Y:S02]  /*166a0*/  F2FP.F16.E4M3.UNPACK_B R15, R3 ;  /* 0x00000003ff0f723e */ /* 0x000fe400020006ff */
[----:B------:R-:W4:Y:S04]  /*166b0*/  LDL.LU R30, [R1+0x388] ;  /* 0x00038800011e7983 */ /* 0x000f280000300800 */
[----:B------:R-:W4:Y:S01]  /*166c0*/  LDL.LU R27, [R1+0x38c] ;  /* 0x00038c00011b7983 */ /* 0x000f220000300800 */
[----:B------:R-:W-:-:S03]  /*166d0*/  HADD2.F32 R22, -RZ, R15.H1_H1 ;  /* 0x3000000fff167230 */ /* 0x000fc60000004100 */
[----:B------:R-:W4:Y:S04]  /*166e0*/  LDL.LU R36, [R1+0x390] ;  /* 0x0003900001247983 */ /* 0x000f280000300800 */
[----:B------:R-:W4:Y:S01]  /*166f0*/  LDL.LU R35, [R1+0x394] ;  /* 0x0003940001237983 */ /* 0x000f220000300800 */
[C---:B--2---:R-:W-:Y:S01]  /*16700*/  FMUL R9, R16.reuse, R20 ;  /* 0x0000001410097220 */ /* 0x044fe20000400000 */
[----:B---3--:R-:W-:-:S03]  /*16710*/  FMUL R11, R16, R11 ;  /* 0x0000000b100b7220 */ /* 0x008fc60000400000 */
[C---:B------:R-:W-:Y:S01]  /*16720*/  FFMA R9, R2.reuse, R10, R9 ;  /* 0x0000000a02097223 */ /* 0x040fe20000000009 */
[----:B------:R-:W-:Y:S01]  /*16730*/  FFMA R10, R2, R14, R11 ;  /* 0x0000000e020a7223 */ /* 0x000fe2000000000b */
[----:B------:R-:W-:Y:S02]  /*16740*/  HADD2.F32 R14, -RZ, R15.H0_H0 ;  /* 0x2000000fff0e7230 */ /* 0x000fe40000004100 */
[C---:B-----5:R-:W-:Y:S02]  /*16750*/  FMUL R11, R16.reuse, R33 ;  /* 0x00000021100b7220 */ /* 0x060fe40000400000 */
[----:B------:R-:W2:Y:S01]  /*16760*/  LDL.LU R33, [R1+0x398] ;  /* 0x0003980001217983 */ /* 0x000ea20000300800 */
[----:B----4-:R-:W-:-:S03]  /*16770*/  FMUL R15, R16, R31 ;  /* 0x0000001f100f7220 */ /* 0x010fc60000400000 */
[----:B------:R-:W3:Y:S01]  /*16780*/  LDL.LU R31, [R1+0x39c] ;  /* 0x00039c00011f7983 */ /* 0x000ee20000300800 */
[--C-:B------:R-:W-:Y:S02]  /*16790*/  HADD2.F32 R20, -RZ, R12.reuse.H0_H0 ;  /* 0x2000000cff147230 */ /* 0x100fe40000004100 */
[C---:B------:R-:W-:Y:S01]  /*167a0*/  FMUL R13, R16.reuse, R13 ;  /* 0x0000000d100d7220 */ /* 0x040fe20000400000 */
[----:B------:R-:W-:Y:S02]  /*167b0*/  HADD2.F32 R12, -RZ, R12.H1_H1 ;  /* 0x3000000cff0c7230 */ /* 0x000fe40000004100 */
[----:B------:R-:W-:Y:S01]  /*167c0*/  FMUL R21, R16, R21 ;  /* 0x0000001510157220 */ /* 0x000fe20000400000 */
[C---:B------:R-:W-:Y:S01]  /*167d0*/  FFMA R13, R2.reuse, R20, R13 ;  /* 0x00000014020d7223 */ /* 0x040fe2000000000d */
[----:B------:R-:W-:Y:S01]  /*167e0*/  F2FP.F16.E4M3.UNPACK_B R20, R3.H1 ;  /* 0x00000003ff14723e */ /* 0x000fe200030006ff */
[C---:B------:R-:W-:Y:S01]  /*167f0*/  FFMA R15, R2.reuse, R14, R15 ;  /* 0x0000000e020f7223 */ /* 0x040fe2000000000f */
[C---:B------:R-:W-:Y:S01]  /*16800*/  FFMA R14, R2.reuse, R22, R21 ;  /* 0x00000016020e7223 */ /* 0x040fe20000000015 */
[----:B------:R-:W-:Y:S01]  /*16810*/  F2FP.F16.E4M3.UNPACK_B R24, R4 ;  /* 0x00000004ff18723e */ /* 0x000fe200020006ff */
[----:B------:R-:W-:Y:S01]  /*16820*/  FFMA R12, R2, R12, R11 ;  /* 0x0000000c020c7223 */ /* 0x000fe2000000000b */
[----:B------:R-:W-:-:S02]  /*16830*/  HADD2.F32 R22, -RZ, R20.H0_H0 ;  /* 0x20000014ff167230 */ /* 0x000fc40000004100 */
[C---:B------:R-:W-:Y:S01]  /*16840*/  FMUL R11, R16.reuse, R34 ;  /* 0x00000022100b7220 */ /* 0x040fe20000400000 */
[----:B------:R-:W-:Y:S02]  /*16850*/  HADD2.F32 R20, -RZ, R20.H1_H1 ;  /* 0x30000014ff147230 */ /* 0x000fe40000004100 */
[C---:B------:R-:W-:Y:S01]  /*16860*/  FMUL R21, R16.reuse, R28 ;  /* 0x0000001c10157220 */ /* 0x040fe20000400000 */
[--C-:B------:R-:W-:Y:S02]  /*16870*/  HADD2.F32 R28, -RZ, R24.reuse.H0_H0 ;  /* 0x20000018ff1c7230 */ /* 0x100fe40000004100 */
[----:B------:R-:W-:Y:S01]  /*16880*/  FMUL R23, R16, R23 ;  /* 0x0000001710177220 */ /* 0x000fe20000400000 */
[----:B------:R-:W-:Y:S01]  /*16890*/  F2FP.F16.E4M3.UNPACK_B R25, R4.H1 ;  /* 0x00000004ff19723e */ /* 0x000fe200030006ff */
[C---:B------:R-:W-:Y:S01]  /*168a0*/  FFMA R11, R2.reuse, R22, R11 ;  /* 0x00000016020b7223 */ /* 0x040fe2000000000b */
[----:B------:R-:W-:Y:S01]  /*168b0*/  FFMA R20, R2, R20, R21 ;  /* 0x0000001402147223 */ /* 0x000fe20000000015 */
[----:B------:R-:W-:-:S02]  /*168c0*/  HADD2.F32 R22, -RZ, R24.H1_H1 ;  /* 0x30000018ff167230 */ /* 0x000fc40000004100 */
[----:B------:R-:W-:Y:S01]  /*168d0*/  FMUL R21, R16, R32 ;  /* 0x0000002010157220 */ /* 0x000fe20000400000 */
[----:B------:R-:W-:Y:S01]  /*168e0*/  FFMA R23, R2, R28, R23 ;  /* 0x0000001c02177223 */ /* 0x000fe20000000017 */
[--C-:B------:R-:W-:Y:S02]  /*168f0*/  HADD2.F32 R24, -RZ, R25.reuse.H0_H0 ;  /* 0x20000019ff187230 */ /* 0x100fe40000004100 */
        /* <DEDUP_REMOVED lines=30> */
.L_x_137:
        /* <DEDUP_REMOVED lines=27> */
.L_x_139:
[----:B------:R-:W-:Y:S05]  /*16c90*/  BSYNC B0 ;  /* 0x0000000000007941 */ /* 0x000fea0003800000 */
.L_x_138:
[----:B------:R-:W-:Y:S04]  /*16ca0*/  BSSY B0, `(.L_x_140) ;  /* 0x000003a000007945 */ /* 0x000fe80003800000 */
[----:B------:R-:W-:Y:S05]  /*16cb0*/  @!P1 BRA `(.L_x_141) ;  /* 0x0000000000e09947 */ /* 0x000fea0003800000 */
[----:B------:R-:W-:-:S04]  /*16cc0*/  MOV R9, UR44 ;  /* 0x0000002c00097c02 */ /* 0x000fc80008000f00 */
[----:B------:R-:W-:-:S13]  /*16cd0*/  ISETP.NE.AND P3, PT, R9, 0x3, PT ;  /* 0x000000030900780c */ /* 0x000fda0003f65270 */
[----:B------:R-:W-:Y:S05]  /*16ce0*/  @!P3 BRA `(.L_x_142) ;  /* 0x000000000004b947 */ /* 0x000fea0003800000 */
[----:B------:R-:W-:Y:S01]  /*16cf0*/  BPT.TRAP 0x1 ;  /* 0x000000040000795c */ /* 0x000fe20000300000 */
.L_x_142:
[----:B------:R-:W-:Y:S01]  /*16d00*/  LEA R9, R18, UR48, 0x3 ;  /* 0x0000003012097c11 */ /* 0x000fe2000f8e18ff */
[----:B------:R-:W-:Y:S01]  /*16d10*/  BSSY B1, `(.L_x_143) ;  /* 0x0000004000017945 */ /* 0x000fe20003800000 */
[----:B------:R-:W-:-:S04]  /*16d20*/  SHF.L.U32 R10, R19, 0x1f, RZ ;  /* 0x0000001f130a7819 */ /* 0x000fc800000006ff */
[----:B------:R-:W1:Y:S02]  /*16d30*/  SYNCS.PHASECHK.TRANS64.TRYWAIT P4, [R9+URZ+0x60], R10 ;  /* 0x0000600a090075a7 */ /* 0x000e64000808017f */
[----:B-1----:R-:W-:Y:S05]  /*16d40*/  @!P4 BRA `(.L_x_144) ;  /* 0x000000980020c947 */ /* 0x002fea0003800000 */
.L_x_385:
[----:B------:R-:W-:Y:S05]  /*16d50*/  BSYNC B1 ;  /* 0x0000000000017941 */ /* 0x000fea0003800000 */
.L_x_143:
        /* <DEDUP_REMOVED lines=22> */
.L_x_146:
[----:B------:R-:W-:Y:S05]  /*16ec0*/  BSYNC B1 ;  /* 0x0000000000017941 */ /* 0x000fea0003800000 */
.L_x_145:
        /* <DEDUP_REMOVED lines=8> */
.L_x_147:
        /* <DEDUP_REMOVED lines=15> */
.L_x_141:
[----:B------:R-:W-:Y:S05]  /*17040*/  BSYNC B0 ;  /* 0x0000000000007941 */ /* 0x000fea0003800000 */
.L_x_140:
        /* <DEDUP_REMOVED lines=66> */
.L_x_148:
        /* <DEDUP_REMOVED lines=27> */
.L_x_150:
[----:B------:R-:W-:Y:S05]  /*17620*/  BSYNC B0 ;  /* 0x0000000000007941 */ /* 0x000fea0003800000 */
.L_x_149:
[----:B------:R-:W-:Y:S04]  /*17630*/  BSSY B0, `(.L_x_151) ;  /* 0x000003a000007945 */ /* 0x000fe80003800000 */
[----:B------:R-:W-:Y:S05]  /*17640*/  @!P1 BRA `(.L_x_152) ;  /* 0x0000000000e09947 */ /* 0x000fea0003800000 */
[----:B------:R-:W-:-:S04]  /*17650*/  MOV R9, UR44 ;  /* 0x0000002c00097c02 */ /* 0x000fc80008000f00 */
[----:B------:R-:W-:-:S13]  /*17660*/  ISETP.NE.AND P3, PT, R9, 0x3, PT ;  /* 0x000000030900780c */ /* 0x000fda0003f65270 */
[----:B------:R-:W-:Y:S05]  /*17670*/  @!P3 BRA `(.L_x_153) ;  /* 0x000000000004b947 */ /* 0x000fea0003800000 */
[----:B------:R-:W-:Y:S01]  /*17680*/  BPT.TRAP 0x1 ;  /* 0x000000040000795c */ /* 0x000fe20000300000 */
.L_x_153:
[----:B------:R-:W-:Y:S01]  /*17690*/  LEA R9, R18, UR48, 0x3 ;  /* 0x0000003012097c11 */ /* 0x000fe2000f8e18ff */
[----:B------:R-:W-:Y:S01]  /*176a0*/  BSSY B1, `(.L_x_154) ;  /* 0x0000004000017945 */ /* 0x000fe20003800000 */
[----:B------:R-:W-:-:S04]  /*176b0*/  SHF.L.U32 R10, R19, 0x1f, RZ ;  /* 0x0000001f130a7819 */ /* 0x000fc800000006ff */
[----:B------:R-:W1:Y:S02]  /*176c0*/  SYNCS.PHASECHK.TRANS64.TRYWAIT P4, [R9+URZ+0x60], R10 ;  /* 0x0000600a090075a7 */ /* 0x000e64000808017f */
[----:B-1----:R-:W-:Y:S05]  /*176d0*/  @!P4 BRA `(.L_x_155) ;  /* 0x0000008c00d0c947 */ /* 0x002fea0003800000 */
.L_x_386:
[----:B------:R-:W-:Y:S05]  /*176e0*/  BSYNC B1 ;  /* 0x0000000000017941 */ /* 0x000fea0003800000 */
.L_x_154:
        /* <DEDUP_REMOVED lines=22> */
.L_x_157:
[----:B------:R-:W-:Y:S05]  /*17850*/  BSYNC B1 ;  /* 0x0000000000017941 */ /* 0x000fea0003800000 */
.L_x_156:
        /* <DEDUP_REMOVED lines=8> */
.L_x_158:
        /* <DEDUP_REMOVED lines=15> */
.L_x_152:
[----:B------:R-:W-:Y:S05]  /*179d0*/  BSYNC B0 ;  /* 0x0000000000007941 */ /* 0x000fea0003800000 */
.L_x_151:
        /* <DEDUP_REMOVED lines=82> */
.L_x_159:
        /* <DEDUP_REMOVED lines=27> */
.L_x_161:
[----:B------:R-:W-:Y:S05]  /*180b0*/  BSYNC B0 ;  /* 0x0000000000007941 */ /* 0x000fea0003800000 */
.L_x_160:
[----:B------:R-:W-:Y:S04]  /*180c0*/  BSSY B0, `(.L_x_162) ;  /* 0x000003a000007945 */ /* 0x000fe80003800000 */
[----:B------:R-:W-:Y:S05]  /*180d0*/  @!P1 BRA `(.L_x_163) ;  /* 0x0000000000e09947 */ /* 0x000fea0003800000 */
[----:B------:R-:W-:-:S04]  /*180e0*/  MOV R9, UR44 ;  /* 0x0000002c00097c02 */ /* 0x000fc80008000f00 */
[----:B------:R-:W-:-:S13]  /*180f0*/  ISETP.NE.AND P3, PT, R9, 0x3, PT ;  /* 0x000000030900780c */ /* 0x000fda0003f65270 */
[----:B------:R-:W-:Y:S05]  /*18100*/  @!P3 BRA `(.L_x_164) ;  /* 0x000000000004b947 */ /* 0x000fea0003800000 */
[----:B------:R-:W-:Y:S01]  /*18110*/  BPT.TRAP 0x1 ;  /* 0x000000040000795c */ /* 0x000fe20000300000 */
.L_x_164:
[----:B------:R-:W-:Y:S01]  /*18120*/  LEA R9, R18, UR48, 0x3 ;  /* 0x0000003012097c11 */ /* 0x000fe2000f8e18ff */
[----:B------:R-:W-:Y:S01]  /*18130*/  BSSY B1, `(.L_x_165) ;  /* 0x0000004000017945 */ /* 0x000fe20003800000 */
[----:B------:R-:W-:-:S04]  /*18140*/  SHF.L.U32 R10, R19, 0x1f, RZ ;  /* 0x0000001f130a7819 */ /* 0x000fc800000006ff */
[----:B------:R-:W1:Y:S02]  /*18150*/  SYNCS.PHASECHK.TRANS64.TRYWAIT P4, [R9+URZ+0x60], R10 ;  /* 0x0000600a090075a7 */ /* 0x000e64000808017f */
[----:B-1----:R-:W-:Y:S05]  /*18160*/  @!P4 BRA `(.L_x_166) ;  /* 0x000000840040c947 */ /* 0x002fea0003800000 */
.L_x_387:
[----:B------:R-:W-:Y:S05]  /*18170*/  BSYNC B1 ;  /* 0x0000000000017941 */ /* 0x000fea0003800000 */
.L_x_165:
        /* <DEDUP_REMOVED lines=22> */
.L_x_168:
[----:B------:R-:W-:Y:S05]  /*182e0*/  BSYNC B1 ;  /* 0x0000000000017941 */ /* 0x000fea0003800000 */
.L_x_167:
        /* <DEDUP_REMOVED lines=8> */
.L_x_169:
        /* <DEDUP_REMOVED lines=15> */
.L_x_163:
[----:B------:R-:W-:Y:S05]  /*18460*/  BSYNC B0 ;  /* 0x0000000000007941 */ /* 0x000fea0003800000 */
.L_x_162:
[----:B------:R-:W2:Y:S04]  /*18470*/  LDL.LU R21, [R1+0x200] ;  /* 0x0002000001157983 */ /* 0x000ea80000300800 */
[----:B------:R-:W3:Y:S04]  /*18480*/  LDL.LU R30, [R1+0x204] ;  /* 0x00020400011e7983 */ /* 0x000ee80000300800 */
[----:B------:R-:W4:Y:S04]  /*18490*/  LDL.LU R25, [R1+0x208] ;  /* 0x0002080001197983 */ /* 0x000f280000300800 */
[----:B------:R-:W5:Y:S04]  /*184a0*/  LDL.LU R27, [R1+0x20c] ;  /* 0x00020c00011b7983 */ /* 0x000f680000300800 */
[----:B------:R-:W5:Y:S04]  /*184b0*/  LDL.LU R36, [R1+0x210] ;  /* 0x0002100001247983 */ /* 0x000f680000300800 */
[----:B------:R-:W5:Y:S04]  /*184c0*/  LDL.LU R35, [R1+0x214] ;  /* 0x0002140001237983 */ /* 0x000f680000300800 */
[----:B------:R-:W5:Y:S04]  /*184d0*/  LDL.LU R33, [R1+0x218] ;  /* 0x0002180001217983 */ /* 0x000f680000300800 */
[----:B------:R-:W5:Y:S01]  /*184e0*/  LDL.LU R31, [R1+0x21c] ;  /* 0x00021c00011f7983 */ /* 0x000f620000300800 */
[-C--:B------:R-:W-:Y:S01]  /*184f0*/  F2FP.F16.E4M3.UNPACK_B R9, R0.reuse ;  /* 0x00000000ff09723e */ /* 0x080fe200020006ff */
[C---:B------:R-:W-:Y:S01]  /*18500*/  FMUL R231, R16.reuse, R231 ;  /* 0x000000e710e77220 */ /* 0x040fe20000400000 */
[----:B------:R-:W-:Y:S01]  /*18510*/  F2FP.F16.E4M3.UNPACK_B R12, R0.H1 ;  /* 0x00000000ff0c723e */ /* 0x000fe200030006ff */
[----:B------:R-:W-:Y:S01]  /*18520*/  FMUL R11, R16, R232 ;  /* 0x000000e8100b7220 */ /* 0x000fe20000400000 */
[----:B------:R-:W-:Y:S01]  /*18530*/  F2FP.F16.E4M3.UNPACK_B R13, R3 ;  /* 0x00000003ff0d723e */ /* 0x000fe200020006ff */
[----:B------:R-:W-:-:S02]  /*18540*/  HADD2.F32 R10, -RZ, R9.H0_H0 ;  /* 0x20000009ff0a7230 */ /* 0x000fc40000004100 */
        /* <DEDUP_REMOVED lines=12> */
[----:B------:R-:W-:Y:S01]  /*18610*/  FMUL R13, R16, R234 ;  /* 0x000000ea100d7220 */ /* 0x000fe20000400000 */
[----:B------:R-:W-:Y:S01]  /*18620*/  HADD2.F32 R22, -RZ, R15.H1_H1 ;  /* 0x3000000fff167230 */ /* 0x000fe20000004100 */
[----:B------:R-:W-:Y:S01]  /*18630*/  F2FP.F16.E4M3.UNPACK_B R24, R4.H1 ;  /* 0x00000004ff18723e */ /* 0x000fe200030006ff */
[----:B------:R-:W-:Y:S02]  /*18640*/  HADD2.F32 R28, -RZ, R23.H0_H0 ;  /* 0x20000017ff1c7230 */ /* 0x000fe40000004100 */
[C---:B------:R-:W-:Y:S01]  /*18650*/  FFMA R13, R2.reuse, R14, R13 ;  /* 0x0000000e020d7223 */ /* 0x040fe2000000000d */
[----:B------:R-:W-:Y:S01]  /*18660*/  FFMA R14, R2, R20, R235 ;  /* 0x00000014020e7223 */ /* 0x000fe200000000eb */
[----:B------:R-:W-:Y:S02]  /*18670*/  HADD2.F32 R20, -RZ, R15.H0_H0 ;  /* 0x2000000fff147230 */ /* 0x000fe40000004100 */
[----:B------:R-:W-:Y:S01]  /*18680*/  FMUL R15, R16, R236 ;  /* 0x000000ec100f7220 */ /* 0x000fe20000400000 */
[----:B------:R-:W-:Y:S01]  /*18690*/  F2FP.F16.E4M3.UNPACK_B R29, R5 ;  /* 0x00000005ff1d723e */ /* 0x000fe200020006ff */
[----:B------:R-:W-:-:S02]  /*186a0*/  HADD2.F32 R12, -RZ, R12.H1_H1 ;  /* 0x3000000cff0c7230 */ /* 0x000fc40000004100 */
[----:B------:R-:W-:Y:S01]  /*186b0*/  FMUL R233, R16, R233 ;  /* 0x000000e910e97220 */ /* 0x000fe20000400000 */
[C---:B------:R-:W-:Y:S01]  /*186c0*/  FFMA R15, R2.reuse, R20, R15 ;  /* 0x00000014020f7223 */ /* 0x040fe2000000000f */
[C---:B------:R-:W-:Y:S01]  /*186d0*/  FFMA R20, R2.reuse, R22, R237 ;  /* 0x0000001602147223 */ /* 0x040fe200000000ed */
[----:B------:R-:W-:Y:S02]  /*186e0*/  HADD2.F32 R22, -RZ, R23.H1_H1 ;  /* 0x30000017ff167230 */ /* 0x000fe40000004100 */
[----:B------:R-:W-:Y:S01]  /*186f0*/  FFMA R12, R2, R12, R233 ;  /* 0x0000000c020c7223 */ /* 0x000fe200000000e9 */
[----:B------:R-:W-:Y:S02]  /*18700*/  F2FP.SATFINITE.E4M3.F32.PACK_AB_MERGE_C R10, R10, R9, RZ ;  /* 0x000000090a0a723e */ /* 0x000fe400048070ff */
[----:B------:R-:W-:Y:S02]  /*18710*/  F2FP.SATFINITE.E4M3.F32.PACK_AB_MERGE_C R14, R14, R13, RZ ;  /* 0x0000000d0e0e723e */ /* 0x000fe400048070ff */
[----:B------:R-:W-:-:S02]  /*18720*/  F2FP.SATFINITE.E4M3.F32.PACK_AB_MERGE_C R12, R12, R11, RZ ;  /* 0x0000000b0c0c723e */ /* 0x000fc400048070ff */
[----:B------:R-:W-:Y:S01]  /*18730*/  F2FP.SATFINITE.E4M3.F32.PACK_AB_MERGE_C R20, R20, R15, RZ ;  /* 0x0000000f1414723e */ /* 0x000fe200048070ff */
[C---:B--2---:R-:W-:Y:S01]  /*18740*/  FMUL R21, R16.reuse, R21 ;  /* 0x0000001510157220 */ /* 0x044fe20000400000 */
[----:B---3--:R-:W-:-:S03]  /*18750*/  FMUL R23, R16, R30 ;  /* 0x0000001e10177220 */ /* 0x008fc60000400000 */
[C---:B------:R-:W-:Y:S01]  /*18760*/  FFMA R21, R2.reuse, R28, R21 ;  /* 0x0000001c02157223 */ /* 0x040fe20000000015 */
[--C-:B------:R-:W-:Y:S02]  /*18770*/  HADD2.F32 R28, -RZ, R24.reuse.H0_H0 ;  /* 0x20000018ff1c7230 */ /* 0x100fe40000004100 */
[----:B------:R-:W-:Y:S01]  /*18780*/  FFMA R22, R2, R22, R23 ;  /* 0x0000001602167223 */ /* 0x000fe20000000017 */
[C---:B----4-:R-:W-:Y:S01]  /*18790*/  FMUL R25, R16.reuse, R25 ;  /* 0x0000001910197220 */ /* 0x050fe20000400000 */
[----:B------:R-:W-:Y:S01]  /*187a0*/  F2FP.F16.E4M3.UNPACK_B R23, R5.H1 ;  /* 0x00000005ff17723e */ /* 0x000fe200030006ff */
[----:B------:R-:W-:Y:S02]  /*187b0*/  HADD2.F32 R24, -RZ, R24.H1_H1 ;  /* 0x30000018ff187230 */ /* 0x000fe40000004100 */
[----:B-----5:R-:W-:Y:S01]  /*187c0*/  FMUL R27, R16, R27 ;  /* 0x0000001b101b7220 */ /* 0x020fe20000400000 */
[----:B------:R-:W-:Y:S01]  /*187d0*/  FFMA R25, R2, R28, R25 ;  /* 0x0000001c02197223 */ /* 0x000fe20000000019 */
[----:B------:R-:W-:Y:S01]  /*187e0*/  HADD2.F32 R28, -RZ, R29.H0_H0 ;  /* 0x2000001dff1c7230 */ /* 0x000fe20000004100 */
[----:B------:R-:W-:Y:S01]  /*187f0*/  F2FP.SATFINITE.E4M3.F32.PACK_AB_MERGE_C R21, R22, R21, RZ ;  /* 0x000000151615723e */ /* 0x000fe200048070ff */
[----:B------:R-:W-:-:S02]  /*18800*/  HADD2.F32 R32, -RZ, R23.H0_H0 ;  /* 0x20000017ff207230 */ /* 0x000fc40000004100 */
[----:B------:R-:W-:Y:S01]  /*18810*/  FFMA R24, R2, R24, R27 ;  /* 0x0000001802187223 */ /* 0x000fe2000000001b */
[----:B------:R-:W-:Y:S02]  /*18820*/  HADD2.F32 R34, -RZ, R23.H1_H1 ;  /* 0x30000017ff227230 */ /* 0x000fe40000004100 */
[C---:B------:R-:W-:Y:S01]  /*18830*/  FMUL R23, R16.reuse, R36 ;  /* 0x0000002410177220 */ /* 0x040fe20000400000 */
[----:B------:R-:W-:Y:S02]  /*18840*/  HADD2.F32 R30, -RZ, R29.H1_H1 ;  /* 0x3000001dff1e7230 */ /* 0x000fe40000004100 */
[----:B------:R-:W-:Y:S01]  /*18850*/  FMUL R27, R16, R35 ;  /* 0x00000023101b7220 */ /* 0x000fe20000400000 */
[----:B------:R-:W-:Y:S01]  /*18860*/  F2FP.SATFINITE.E4M3.F32.PACK_AB_MERGE_C R25, R24, R25, RZ ;  /* 0x000000191819723e */ /* 0x000fe200048070ff */
[----:B------:R-:W-:Y:S01]  /*18870*/  FFMA R23, R2, R28, R23 ;  /* 0x0000001c02177223 */ /* 0x000fe20000000017 */
[----:B------:R-:W-:Y:S01]  /*18880*/  FMUL R29, R16, R33 ;  /* 0x00000021101d7220 */ /* 0x000fe20000400000 */
[----:B------:R-:W-:Y:S01]  /*18890*/  FFMA R28, R2, R30, R27 ;  /* 0x0000001e021c7223 */ /* 0x000fe2000000001b */
[----:B------:R-:W-:-:S02]  /*188a0*/  FMUL R31, R16, R31 ;  /* 0x0000001f101f7220 */ /* 0x000fc40000400000 */
[----:B------:R-:W-:Y:S02]  /*188b0*/  FFMA R29, R2, R32, R29 ;  /* 0x00000020021d7223 */ /* 0x000fe4000000001d */
[----:B------:R-:W-:Y:S01]  /*188c0*/  F2FP.SATFINITE.E4M3.F32.PACK_AB_MERGE_C R23, R28, R23, RZ ;  /* 0x000000171c17723e */ /* 0x000fe200048070ff */
[----:B------:R-:W-:-:S05]  /*188d0*/  FFMA R30, R2, R34, R31 ;  /* 0x00000022021e7223 */ /* 0x000fca000000001f */
[----:B------:R-:W-:Y:S01]  /*188e0*/  F2FP.SATFINITE.E4M3.F32.PACK_AB_MERGE_C R29, R30, R29, RZ ;  /* 0x0000001d1e1d723e */ /* 0x000fe200048070ff */
[----:B------:R-:W-:Y:S06]  /*188f0*/  @P0 BRA `(.L_x_170) ;  /* 0x0000000000040947 */ /* 0x000fec0003800000 */
[----:B------:R-:W-:-:S04]  /*18900*/  DEPBAR.LE SB0, 0x1 ;  /* 0x000080400000791a */ /* 0x000fc80000000000 */
.L_x_170:
        /* <DEDUP_REMOVED lines=27> */
.L_x_172:
[----:B------:R-:W-:Y:S05]  /*18ac0*/  BSYNC B0 ;  /* 0x0000000000007941 */ /* 0x000fea0003800000 */
.L_x_171:
[----:B------:R-:W-:Y:S04]  /*18ad0*/  BSSY B0, `(.L_x_173) ;  /* 0x000003a000007945 */ /* 0x000fe80003800000 */
[----:B------:R-:W-:Y:S05]  /*18ae0*/  @!P1 BRA `(.L_x_174) ;  /* 0x0000000000e09947 */ /* 0x000fea0003800000 */
[----:B------:R-:W-:-:S04]  /*18af0*/  MOV R9, UR44 ;  /* 0x0000002c00097c02 */ /* 0x000fc80008000f00 */
[----:B------:R-:W-:-:S13]  /*18b00*/  ISETP.NE.AND P3, PT, R9, 0x3, PT ;  /* 0x000000030900780c */ /* 0x000fda0003f65270 */
[----:B------:R-:W-:Y:S05]  /*18b10*/  @!P3 BRA `(.L_x_175) ;  /* 0x000000000004b947 */ /* 0x000fea0003800000 */
[----:B------:R-:W-:Y:S01]  /*18b20*/  BPT.TRAP 0x1 ;  /* 0x000000040000795c */ /* 0x000fe20000300000 */
.L_x_175:
[----:B------:R-:W-:Y:S01]  /*18b30*/  LEA R9, R18, UR48, 0x3 ;  /* 0x0000003012097c11 */ /* 0x000fe2000f8e18ff */
[----:B------:R-:W-:Y:S01]  /*18b40*/  BSSY B1, `(.L_x_176) ;  /* 0x0000004000017945 */ /* 0x000fe20003800000 */
[----:B------:R-:W-:-:S04]  /*18b50*/  SHF.L.U32 R10, R19, 0x1f, RZ ;  /* 0x0000001f130a7819 */ /* 0x000fc800000006ff */
[----:B------:R-:W1:Y:S02]  /*18b60*/  SYNCS.PHASECHK.TRANS64.TRYWAIT P4, [R9+URZ+0x60], R10 ;  /* 0x0000600a090075a7 */ /* 0x000e64000808017f */
[----:B-1----:R-:W-:Y:S05]  /*18b70*/  @!P4 BRA `(.L_x_177) ;  /* 0x0000007800d0c947 */ /* 0x002fea0003800000 */
.L_x_388:
[----:B------:R-:W-:Y:S05]  /*18b80*/  BSYNC B1 ;  /* 0x0000000000017941 */ /* 0x000fea0003800000 */
.L_x_176:
        /* <DEDUP_REMOVED lines=22> */
.L_x_179:
[----:B------:R-:W-:Y:S05]  /*18cf0*/  BSYNC B1 ;  /* 0x0000000000017941 */ /* 0x000fea0003800000 */
.L_x_178:
        /* <DEDUP_REMOVED lines=8> */
.L_x_180:
        /* <DEDUP_REMOVED lines=15> */
.L_x_174:
[----:B------:R-:W-:Y:S05]  /*18e70*/  BSYNC B0 ;  /* 0x0000000000007941 */ /* 0x000fea0003800000 */
.L_x_173:
        /* <DEDUP_REMOVED lines=82> */
.L_x_181:
        /* <DEDUP_REMOVED lines=27> */
.L_x_183:
[----:B------:R-:W-:Y:S05]  /*19550*/  BSYNC B0 ;  /* 0x0000000000007941 */ /* 0x000fea0003800000 */
.L_x_182:
[----:B------:R-:W-:Y:S04]  /*19560*/  BSSY B0, `(.L_x_184) ;  /* 0x000003a000007945 */ /* 0x000fe80003800000 */
[----:B------:R-:W-:Y:S05]  /*19570*/  @!P1 BRA `(.L_x_185) ;  /* 0x0000000000e09947 */ /* 0x000fea0003800000 */
[----:B------:R-:W-:-:S04]  /*19580*/  MOV R9, UR44 ;  /* 0x0000002c00097c02 */ /* 0x000fc80008000f00 */
[----:B------:R-:W-:-:S13]  /*19590*/  ISETP.NE.AND P3, PT, R9, 0x3, PT ;  /* 0x000000030900780c */ /* 0x000fda0003f65270 */
[----:B------:R-:W-:Y:S05]  /*195a0*/  @!P3 BRA `(.L_x_186) ;  /* 0x000000000004b947 */ /* 0x000fea0003800000 */
[----:B------:R-:W-:Y:S01]  /*195b0*/  BPT.TRAP 0x1 ;  /* 0x000000040000795c */ /* 0x000fe20000300000 */
.L_x_186:
[----:B------:R-:W-:Y:S01]  /*195c0*/  LEA R9, R18, UR48, 0x3 ;  /* 0x0000003012097c11 */ /* 0x000fe2000f8e18ff */
[----:B------:R-:W-:Y:S01]  /*195d0*/  BSSY B1, `(.L_x_187) ;  /* 0x0000004000017945 */ /* 0x000fe20003800000 */
[----:B------:R-:W-:-:S04]  /*195e0*/  SHF.L.U32 R10, R19, 0x1f, RZ ;  /* 0x0000001f130a7819 */ /* 0x000fc800000006ff */
[----:B------:R-:W1:Y:S02]  /*195f0*/  SYNCS.PHASECHK.TRANS64.TRYWAIT P4, [R9+URZ+0x60], R10 ;  /* 0x0000600a090075a7 */ /* 0x000e64000808017f */
[----:B-1----:R-:W-:Y:S05]  /*19600*/  @!P4 BRA `(.L_x_188) ;  /* 0x000000700040c947 */ /* 0x002fea0003800000 */
.L_x_389:
[----:B------:R-:W-:Y:S05]  /*19610*/  BSYNC B1 ;  /* 0x0000000000017941 */ /* 0x000fea0003800000 */
.L_x_187:
        /* <DEDUP_REMOVED lines=22> */
.L_x_190:
[----:B------:R-:W-:Y:S05]  /*19780*/  BSYNC B1 ;  /* 0x0000000000017941 */ /* 0x000fea0003800000 */
.L_x_189:
        /* <DEDUP_REMOVED lines=8> */
.L_x_191:
        /* <DEDUP_REMOVED lines=15> */
.L_x_185:
[----:B------:R-:W-:Y:S05]  /*19900*/  BSYNC B0 ;  /* 0x0000000000007941 */ /* 0x000fea0003800000 */
.L_x_184:
        /* <DEDUP_REMOVED lines=82> */
.L_x_192:
        /* <DEDUP_REMOVED lines=27> */
.L_x_194:
[----:B------:R-:W-:Y:S05]  /*19fe0*/  BSYNC B0 ;  /* 0x0000000000007941 */ /* 0x000fea0003800000 */
.L_x_193:
[----:B------:R-:W-:Y:S04]  /*19ff0*/  BSSY B0, `(.L_x_195) ;  /* 0x000003a000007945 */ /* 0x000fe80003800000 */
[----:B------:R-:W-:Y:S05]  /*1a000*/  @!P1 BRA `(.L_x_196) ;  /* 0x0000000000e09947 */ /* 0x000fea0003800000 */
[----:B------:R-:W-:-:S04]  /*1a010*/  MOV R9, UR44 ;  /* 0x0000002c00097c02 */ /* 0x000fc80008000f00 */
[----:B------:R-:W-:-:S13]  /*1a020*/  ISETP.NE.AND P3, PT, R9, 0x3, PT ;  /* 0x000000030900780c */ /* 0x000fda0003f65270 */
[----:B------:R-:W-:Y:S05]  /*1a030*/  @!P3 BRA `(.L_x_197) ;  /* 0x000000000004b947 */ /* 0x000fea0003800000 */
[----:B------:R-:W-:Y:S01]  /*1a040*/  BPT.TRAP 0x1 ;  /* 0x000000040000795c */ /* 0x000fe20000300000 */
.L_x_197:
[----:B------:R-:W-:Y:S01]  /*1a050*/  LEA R9, R18, UR48, 0x3 ;  /* 0x0000003012097c11 */ /* 0x000fe2000f8e18ff */
[----:B------:R-:W-:Y:S01]  /*1a060*/  BSSY B1, `(.L_x_198) ;  /* 0x0000004000017945 */ /* 0x000fe20003800000 */
[----:B------:R-:W-:-:S04]  /*1a070*/  SHF.L.U32 R10, R19, 0x1f, RZ ;  /* 0x0000001f130a7819 */ /* 0x000fc800000006ff */
[----:B------:R-:W1:Y:S02]  /*1a080*/  SYNCS.PHASECHK.TRANS64.TRYWAIT P4, [R9+URZ+0x60], R10 ;  /* 0x0000600a090075a7 */ /* 0x000e64000808017f */
[----:B-1----:R-:W-:Y:S05]  /*1a090*/  @!P4 BRA `(.L_x_199) ;  /* 0x0000006400b0c947 */ /* 0x002fea0003800000 */
.L_x_390:
[----:B------:R-:W-:Y:S05]  /*1a0a0*/  BSYNC B1 ;  /* 0x0000000000017941 */ /* 0x000fea0003800000 */
.L_x_198:
        /* <DEDUP_REMOVED lines=22> */
.L_x_201:
[----:B------:R-:W-:Y:S05]  /*1a210*/  BSYNC B1 ;  /* 0x0000000000017941 */ /* 0x000fea0003800000 */
.L_x_200:
        /* <DEDUP_REMOVED lines=8> */
.L_x_202:
        /* <DEDUP_REMOVED lines=15> */
.L_x_196:
[----:B------:R-:W-:Y:S05]  /*1a390*/  BSYNC B0 ;  /* 0x0000000000007941 */ /* 0x000fea0003800000 */
.L_x_195:
        /* <DEDUP_REMOVED lines=82> */
.L_x_203:
        /* <DEDUP_REMOVED lines=27> */
.L_x_205:
[----:B------:R-:W-:Y:S05]  /*1aa70*/  BSYNC B0 ;  /* 0x0000000000007941 */ /* 0x000fea0003800000 */
.L_x_204:
[----:B------:R-:W-:Y:S04]  /*1aa80*/  BSSY B0, `(.L_x_206) ;  /* 0x000003a000007945 */ /* 0x000fe80003800000 */
[----:B------:R-:W-:Y:S05]  /*1aa90*/  @!P1 BRA `(.L_x_207) ;  /* 0x0000000000e09947 */ /* 0x000fea0003800000 */
[----:B------:R-:W-:-:S04]  /*1aaa0*/  MOV R9, UR44 ;  /* 0x0000002c00097c02 */ /* 0x000fc80008000f00 */
[----:B------:R-:W-:-:S13]  /*1aab0*/  ISETP.NE.AND P3, PT, R9, 0x3, PT ;  /* 0x000000030900780c */ /* 0x000fda0003f65270 */
[----:B------:R-:W-:Y:S05]  /*1aac0*/  @!P3 BRA `(.L_x_208) ;  /* 0x000000000004b947 */ /* 0x000fea0003800000 */
[----:B------:R-:W-:Y:S01]  /*1aad0*/  BPT.TRAP 0x1 ;  /* 0x000000040000795c */ /* 0x000fe20000300000 */
.L_x_208:
[----:B------:R-:W-:Y:S01]  /*1aae0*/  LEA R9, R18, UR48, 0x3 ;  /* 0x0000003012097c11 */ /* 0x000fe2000f8e18ff */
[----:B------:R-:W-:Y:S01]  /*1aaf0*/  BSSY B1, `(.L_x_209) ;  /* 0x0000004000017945 */ /* 0x000fe20003800000 */
[----:B------:R-:W-:-:S04]  /*1ab00*/  SHF.L.U32 R10, R19, 0x1f, RZ ;  /* 0x0000001f130a7819 */ /* 0x000fc800000006ff */
[----:B------:R-:W1:Y:S02]  /*1ab10*/  SYNCS.PHASECHK.TRANS64.TRYWAIT P4, [R9+URZ+0x60], R10 ;  /* 0x0000600a090075a7 */ /* 0x000e64000808017f */
[----:B-1----:R-:W-:Y:S05]  /*1ab20*/  @!P4 BRA `(.L_x_210) ;  /* 0x0000005c0020c947 */ /* 0x002fea0003800000 */
.L_x_391:
[----:B------:R-:W-:Y:S05]  /*1ab30*/  BSYNC B1 ;  /* 0x0000000000017941 */ /* 0x000fea0003800000 */
.L_x_209:
        /* <DEDUP_REMOVED lines=22> */
.L_x_212:
[----:B------:R-:W-:Y:S05]  /*1aca0*/  BSYNC B1 ;  /* 0x0000000000017941 */ /* 0x000fea0003800000 */
.L_x_211:
        /* <DEDUP_REMOVED lines=8> */
.L_x_213:
        /* <DEDUP_REMOVED lines=15> */
.L_x_207:
[----:B------:R-:W-:Y:S05]  /*1ae20*/  BSYNC B0 ;  /* 0x0000000000007941 */ /* 0x000fea0003800000 */
.L_x_206:
        /* <DEDUP_REMOVED lines=82> */
.L_x_214:
        /* <DEDUP_REMOVED lines=27> */
.L_x_216:
[----:B------:R-:W-:Y:S05]  /*1b500*/  BSYNC B0 ;  /* 0x0000000000007941 */ /* 0x000fea0003800000 */
.L_x_215:
[----:B------:R-:W-:Y:S04]  /*1b510*/  BSSY B0, `(.L_x_217) ;  /* 0x0000035000007945 */ /* 0x000fe80003800000 */
[----:B------:R-:W-:Y:S05]  /*1b520*/  @!P1 BRA `(.L_x_218) ;  /* 0x0000000000cc9947 */ /* 0x000fea0003800000 */
[----:B------:R-:W-:-:S04]  /*1b530*/  MOV R9, UR44 ;  /* 0x0000002c00097c02 */ /* 0x000fc80008000f00 */
[----:B------:R-:W-:-:S13]  /*1b540*/  ISETP.NE.AND P3, PT, R9, 0x3, PT ;  /* 0x000000030900780c */ /* 0x000fda0003f65270 */
[----:B------:R-:W-:Y:S05]  /*1b550*/  @!P3 BRA `(.L_x_219) ;  /* 0x000000000004b947 */ /* 0x000fea0003800000 */
[----:B------:R-:W-:Y:S01]  /*1b560*/  BPT.TRAP 0x1 ;  /* 0x000000040000795c */ /* 0x000fe20000300000 */
.L_x_219:
[----:B------:R-:W-:Y:S01]  /*1b570*/  SHF.L.U32 R9, R19, 0x1f, RZ ;  /* 0x0000001f13097819 */ /* 0x000fe200000006ff */
[----:B------:R-:W-:Y:S01]  /*1b580*/  BSSY B1, `(.L_x_220) ;  /* 0x0000004000017945 */ /* 0x000fe20003800000 */
[----:B------:R-:W-:-:S04]  /*1b590*/  LEA R10, R18, UR48, 0x3 ;  /* 0x00000030120a7c11 */ /* 0x000fc8000f8e18ff */
[----:B------:R-:W1:Y:S02]  /*1b5a0*/  SYNCS.PHASECHK.TRANS64.TRYWAIT P1, [R10+URZ+0x60], R9 ;  /* 0x000060090a0075a7 */ /* 0x000e64000802017f */
[----:B-1----:R-:W-:Y:S05]  /*1b5b0*/  @!P1 BRA `(.L_x_221) ;  /* 0x0000005000909947 */ /* 0x002fea0003800000 */
.L_x_392:
[----:B------:R-:W-:Y:S05]  /*1b5c0*/  BSYNC B1 ;  /* 0x0000000000017941 */ /* 0x000fea0003800000 */
.L_x_220:
        /* <DEDUP_REMOVED lines=22> */
.L_x_223:
[----:B------:R-:W-:Y:S05]  /*1b730*/  BSYNC B1 ;  /* 0x0000000000017941 */ /* 0x000fea0003800000 */
.L_x_222:
        /* <DEDUP_REMOVED lines=8> */
.L_x_224:
[----:B-1----:R-:W1:Y:S01]  /*1b7c0*/  S2R R10, SR_CgaCtaId ;  /* 0x00000000000a7919 */ /* 0x002e620000008800 */
[C---:B------:R-:W-:Y:S02]  /*1b7d0*/  LEA R9, R7.reuse, UR48, 0x3 ;  /* 0x0000003007097c11 */ /* 0x040fe4000f8e18ff */
[----:B------:R-:W-:Y:S02]  /*1b7e0*/  IADD3 R7, R7, 0x1, RZ ;  /* 0x0000000107077810 */ /* 0x000fe40007ffe0ff */
[----:B------:R-:W-:Y:S02]  /*1b7f0*/  IADD3 R9, R9, 0x80, RZ ;  /* 0x0000008009097810 */ /* 0x000fe40007ffe0ff */
[----:B------:R-:W-:-:S04]  /*1b800*/  ISETP.NE.AND P1, PT, R7, 0x4, PT ;  /* 0x000000040700780c */ /* 0x000fc80003f25270 */
[----:B------:R-:W-:Y:S02]  /*1b810*/  SEL R7, R7, RZ, P1 ;  /* 0x000000ff07077207 */ /* 0x000fe40000800000 */
[----:B-1----:R-:W-:-:S04]  /*1b820*/  PRMT R9, R10, 0x654, R9 ;  /* 0x000006540a097816 */ /* 0x002fc80000000009 */
[----:B--2---:R1:W-:Y:S02]  /*1b830*/  SYNCS.ARRIVE.TRANS64.RED.A1T0 RZ, [R9+URZ], RZ ;  /* 0x000000ff09ff79a7 */ /* 0x0043e4000810043f */
[----:B-1----:R-:W-:-:S04]  /*1b840*/  SEL R9, RZ, 0x1, P1 ;  /* 0x00000001ff097807 */ /* 0x002fc80000800000 */
[----:B------:R-:W-:-:S07]  /*1b850*/  LOP3.LUT R8, R8, R9, RZ, 0x3c, !PT ;  /* 0x0000000908087212 */ /* 0x000fce00078e3cff */
.L_x_218:
[----:B------:R-:W-:Y:S05]  /*1b860*/  BSYNC B0 ;  /* 0x0000000000007941 */ /* 0x000fea0003800000 */
.L_x_217:
[----:B------:R-:W2:Y:S04]  /*1b870*/  LDL.LU R13, [R1+0x460] ;  /* 0x00046000010d7983 */ /* 0x000ea80000300800 */
[----:B------:R-:W3:Y:S04]  /*1b880*/  LDL.LU R12, [R1+0x464] ;  /* 0x00046400010c7983 */ /* 0x000ee80000300800 */
[----:B------:R-:W4:Y:S04]  /*1b890*/  LDL.LU R14, [R1+0x468] ;  /* 0x00046800010e7983 */ /* 0x000f280000300800 */
[----:B------:R-:W5:Y:S04]  /*1b8a0*/  LDL.LU R19, [R1+0x46c] ;  /* 0x00046c0001137983 */ /* 0x000f680000300800 */
[----:B------:R-:W4:Y:S04]  /*1b8b0*/  LDL.LU R24, [R1+0x470] ;  /* 0x0004700001187983 */ /* 0x000f280000300800 */
[----:B------:R-:W5:Y:S01]  /*1b8c0*/  LDL.LU R18, [R1+0x474] ;  /* 0x0004740001127983 */ /* 0x000f620000300800 */
[----:B------:R-:W-:-:S03]  /*1b8d0*/  F2FP.F16.E4M3.UNPACK_B R9, R0 ;  /* 0x00000000ff09723e */ /* 0x000fc600020006ff */
[----:B------:R-:W5:Y:S04]  /*1b8e0*/  LDL.LU R21, [R1+0x478] ;  /* 0x0004780001157983 */ /* 0x000f680000300800 */
[----:B------:R-:W5:Y:S01]  /*1b8f0*/  LDL.LU R30, [R1+0x47c] ;  /* 0x00047c00011e7983 */ /* 0x000f620000300800 */
[--C-:B------:R-:W-:Y:S01]  /*1b900*/  HADD2.F32 R11, -RZ, R9.reuse.H0_H0 ;  /* 0x20000009ff0b7230 */ /* 0x100fe20000004100 */
[----:B------:R-:W-:Y:S01]  /*1b910*/  F2FP.F16.E4M3.UNPACK_B R0, R0.H1 ;  /* 0x00000000ff00723e */ /* 0x000fe200030006ff */
[----:B------:R-:W-:Y:S01]  /*1b920*/  HADD2.F32 R9, -RZ, R9.H1_H1 ;  /* 0x30000009ff097230 */ /* 0x000fe20000004100 */
[----:B------:R-:W5:Y:S04]  /*1b930*/  LDL.LU R20, [R1+0x480] ;  /* 0x0004800001147983 */ /* 0x000f680000300800 */
[----:B------:R-:W5:Y:S04]  /*1b940*/  LDL.LU R23, [R1+0x484] ;  /* 0x0004840001177983 */ /* 0x000f680000300800 */
[----:B------:R-:W5:Y:S04]  /*1b950*/  LDL.LU R25, [R1+0x488] ;  /* 0x0004880001197983 */ /* 0x000f680000300800 */
[----:B------:R-:W5:Y:S04]  /*1b960*/  LDL.LU R22, [R1+0x48c] ;  /* 0x00048c0001167983 */ /* 0x000f680000300800 */
[----:B------:R-:W5:Y:S04]  /*1b970*/  LDL.LU R27, [R1+0x490] ;  /* 0x00049000011b7983 */ /* 0x000f680000300800 */
[----:B------:R-:W5:Y:S04]  /*1b980*/  LDL.LU R29, [R1+0x494] ;  /* 0x00049400011d7983 */ /* 0x000f680000300800 */
[----:B------:R-:W5:Y:S01]  /*1b990*/  LDL.LU R28, [R1+0x498] ;  /* 0x00049800011c7983 */ /* 0x000f620000300800 */
[C---:B--2---:R-:W-:Y:S01]  /*1b9a0*/  FMUL R15, R16.reuse, R13 ;  /* 0x0000000d100f7220 */ /* 0x044fe20000400000 */
[----:B---3--:R-:W-:Y:S01]  /*1b9b0*/  FMUL R12, R16, R12 ;  /* 0x0000000c100c7220 */ /* 0x008fe20000400000 */
[----:B------:R-:W-:-:S03]  /*1b9c0*/  HADD2.F32 R13, -RZ, R0.H0_H0 ;  /* 0x20000000ff0d7230 */ /* 0x000fc60000004100 */
[----:B------:R-:W-:Y:S01]  /*1b9d0*/  FFMA R12, R2, R9, R12 ;  /* 0x00000009020c7223 */ /* 0x000fe2000000000c */
[----:B------:R-:W-:Y:S02]  /*1b9e0*/  HADD2.F32 R9, -RZ, R0.H1_H1 ;  /* 0x30000000ff097230 */ /* 0x000fe40000004100 */
[C---:B----4-:R-:W-:Y:S02]  /*1b9f0*/  FMUL R0, R16.reuse, R24 ;  /* 0x0000001810007220 */ /* 0x050fe40000400000 */
[----:B------:R-:W2:Y:S01]  /*1ba00*/  LDL.LU R24, [R1+0x49c] ;  /* 0x00049c0001187983 */ /* 0x000ea20000300800 */
[----:B------:R-:W-:Y:S01]  /*1ba10*/  F2FP.F16.E4M3.UNPACK_B R10, R3 ;  /* 0x00000003ff0a723e */ /* 0x000fe200020006ff */
[----:B------:R-:W-:Y:S01]  /*1ba20*/  FMUL R14, R16, R14 ;  /* 0x0000000e100e7220 */ /* 0x000fe20000400000 */
[----:B------:R-:W-:-:S03]  /*1ba30*/  FFMA R15, R2, R11, R15 ;  /* 0x0000000b020f7223 */ /* 0x000fc6000000000f */
[--C-:B------:R-:W-:Y:S02]  /*1ba40*/  HADD2.F32 R11, -RZ, R10.reuse.H0_H0 ;  /* 0x2000000aff0b7230 */ /* 0x100fe40000004100 */
[----:B------:R-:W-:Y:S01]  /*1ba50*/  FFMA R14, R2, R13, R14 ;  /* 0x0000000d020e7223 */ /* 0x000fe2000000000e */
[----:B------:R-:W-:Y:S02]  /*1ba60*/  HADD2.F32 R13, -RZ, R10.H1_H1 ;  /* 0x3000000aff0d7230 */ /* 0x000fe40000004100 */
[----:B-----5:R-:W-:Y:S01]  /*1ba70*/  FMUL R19, R16, R19 ;  /* 0x0000001310137220 */ /* 0x020fe20000400000 */
[----:B------:R-:W-:Y:S01]  /*1ba80*/  F2FP.F16.E4M3.UNPACK_B R3, R3.H1 ;  /* 0x00000003ff03723e */ /* 0x000fe200030006ff */
[----:B------:R-:W-:Y:S01]  /*1ba90*/  FFMA R10, R2, R11, R0 ;  /* 0x0000000b020a7223 */ /* 0x000fe20000000000 */
[----:B------:R-:W-:Y:S01]  /*1baa0*/  FMUL R18, R16, R18 ;  /* 0x0000001210127220 */ /* 0x000fe20000400000 */
[----:B------:R-:W-:Y:S01]  /*1bab0*/  F2FP.F16.E4M3.UNPACK_B R0, R4 ;  /* 0x00000004ff00723e */ /* 0x000fe200020006ff */
[----:B------:R-:W-:Y:S01]  /*1bac0*/  FFMA R19, R2, R9, R19 ;  /* 0x0000000902137223 */ /* 0x000fe20000000013 */
[----:B------:R-:W-:-:S02]  /*1bad0*/  HADD2.F32 R9, -RZ, R3.H0_H0 ;  /* 0x20000003ff097230 */ /* 0x000fc40000004100 */
[----:B------:R-:W-:Y:S01]  /*1bae0*/  FFMA R13, R2, R13, R18 ;  /* 0x0000000d020d7223 */ /* 0x000fe20000000012 */
[----:B------:R-:W-:Y:S02]  /*1baf0*/  HADD2.F32 R3, -RZ, R3.H1_H1 ;  /* 0x30000003ff037230 */ /* 0x000fe40000004100 */
[C---:B------:R-:W-:Y:S01]  /*1bb00*/  FMUL R18, R16.reuse, R30 ;  /* 0x0000001e10127220 */ /* 0x040fe20000400000 */
[--C-:B------:R-:W-:Y:S02]  /*1bb10*/  HADD2.F32 R11, -RZ, R0.reuse.H0_H0 ;  /* 0x20000000ff0b7230 */ /* 0x100fe40000004100 */
[C---:B------:R-:W-:Y:S01]  /*1bb20*/  FMUL R20, R16.reuse, R20 ;  /* 0x0000001410147220 */ /* 0x040fe20000400000 */
[----:B------:R-:W-:Y:S01]  /*1bb30*/  F2FP.F16.E4M3.UNPACK_B R4, R4.H1 ;  /* 0x00000004ff04723e */ /* 0x000fe200030006ff */
[----:B------:R-:W-:Y:S01]  /*1bb40*/  FMUL R21, R16, R21 ;  /* 0x0000001510157220 */ /* 0x000fe20000400000 */
[C---:B------:R-:W-:Y:S01]  /*1bb50*/  FFMA R18, R2.reuse, R3, R18 ;  /* 0x0000000302127223 */ /* 0x040fe20000000012 */
[----:B------:R-:W-:Y:S01]  /*1bb60*/  FFMA R20, R2, R11, R20 ;  /* 0x0000000b02147223 */ /* 0x000fe20000000014 */
[----:B------:R-:W-:-:S02]  /*1bb70*/  HADD2.F32 R3, -RZ, R0.H1_H1 ;  /* 0x30000000ff037230 */ /* 0x000fc40000004100 */
[----:B------:R-:W-:Y:S01]  /*1bb80*/  FFMA R21, R2, R9, R21 ;  /* 0x0000000902157223 */ /* 0x000fe20000000015 */
[--C-:B------:R-:W-:Y:S01]  /*1bb90*/  HADD2.F32 R11, -RZ, R4.reuse.H1_H1 ;  /* 0x30000004ff0b7230 */ /* 0x100fe20000004100 */
[-C--:B------:R-:W-:Y:S01]  /*1bba0*/  F2FP.F16.E4M3.UNPACK_B R0, R5.reuse ;  /* 0x00000005ff00723e */ /* 0x080fe200020006ff */
[----:B------:R-:W-:Y:S02]  /*1bbb0*/  HADD2.F32 R9, -RZ, R4.H0_H0 ;  /* 0x20000004ff097230 */ /* 0x000fe40000004100 */
[C---:B------:R-:W-:Y:S01]  /*1bbc0*/  FMUL R22, R16.reuse, R22 ;  /* 0x0000001610167220 */ /* 0x040fe20000400000 */
[----:B------:R-:W-:Y:S01]  /*1bbd0*/  F2FP.F16.E4M3.UNPACK_B R5, R5.H1 ;  /* 0x00000005ff05723e */ /* 0x000fe200030006ff */
[C---:B------:R-:W-:Y:S01]  /*1bbe0*/  FMUL R23, R16.reuse, R23 ;  /* 0x0000001710177220 */ /* 0x040fe20000400000 */
[----:B------:R-:W-:Y:S01]  /*1bbf0*/  FMUL R4, R16, R25 ;  /* 0x0000001910047220 */ /* 0x000fe20000400000 */
[C---:B------:R-:W-:Y:S02]  /*1bc00*/  FFMA R25, R2.reuse, R11, R22 ;  /* 0x0000000b02197223 */ /* 0x040fe40000000016 */
[C---:B------:R-:W-:Y:S01]  /*1bc10*/  FFMA R23, R2.reuse, R3, R23 ;  /* 0x0000000302177223 */ /* 0x040fe20000000017 */
[----:B------:R-:W-:Y:S01]  /*1bc20*/  FFMA R4, R2, R9, R4 ;  /* 0x0000000902047223 */ /* 0x000fe20000000004 */
[----:B------:R-:W-:-:S02]  /*1bc30*/  HADD2.F32 R11, -RZ, R5.H0_H0 ;  /* 0x20000005ff0b7230 */ /* 0x000fc40000004100 */
[C---:B------:R-:W-:Y:S01]  /*1bc40*/  FMUL R27, R16.reuse, R27 ;  /* 0x0000001b101b7220 */ /* 0x040fe20000400000 */
[--C-:B------:R-:W-:Y:S02]  /*1bc50*/  HADD2.F32 R3, -RZ, R0.reuse.H0_H0 ;  /* 0x20000000ff037230 */ /* 0x100fe40000004100 */
[C---:B------:R-:W-:Y:S01]  /*1bc60*/  FMUL R22, R16.reuse, R28 ;  /* 0x0000001c10167220 */ /* 0x040fe20000400000 */
[----:B------:R-:W-:Y:S02]  /*1bc70*/  HADD2.F32 R9, -RZ, R0.H1_H1 ;  /* 0x30000000ff097230 */ /* 0x000fe40000004100 */
[----:B------:R-:W-:Y:S01]  /*1bc80*/  FMUL R0, R16, R29 ;  /* 0x0000001d10007220 */ /* 0x000fe20000400000 */
[----:B------:R-:W-:Y:S02]  /*1bc90*/  HADD2.F32 R5, -RZ, R5.H1_H1 ;  /* 0x30000005ff057230 */ /* 0x000fe40000004100 */
        /* <DEDUP_REMOVED lines=9> */
[----:B------:R-:W-:Y:S01]  /*1bd30*/  F2FP.SATFINITE.E4M3.F32.PACK_AB_MERGE_C R3, R0, R3, RZ ;  /* 0x000000030003723e */ /* 0x000fe200048070ff */
[----:B--2---:R-:W-:-:S04]  /*1bd40*/  FMUL R24, R16, R24 ;  /* 0x0000001810187220 */ /* 0x004fc80000400000 */
[----:B------:R-:W-:-:S05]  /*1bd50*/  FFMA R24, R2, R5, R24 ;  /* 0x0000000502187223 */ /* 0x000fca0000000018 */
[----:B------:R-:W-:Y:S01]  /*1bd60*/  F2FP.SATFINITE.E4M3.F32.PACK_AB_MERGE_C R11, R24, R11, RZ ;  /* 0x0000000b180b723e */ /* 0x000fe200048070ff */
[----:B------:R-:W-:Y:S06]  /*1bd70*/  @P0 BRA `(.L_x_225) ;  /* 0x0000000000040947 */ /* 0x000fec0003800000 */
[----:B------:R-:W-:-:S04]  /*1bd80*/  DEPBAR.LE SB0, 0x1 ;  /* 0x000080400000791a */ /* 0x000fc80000000000 */
.L_x_225:
[----:B------:R-:W2:Y:S01]  /*1bd90*/  LDL.LU R19, [R1+0x4ac] ;  /* 0x0004ac0001137983 */ /* 0x000ea20000300800 */
        /* <DEDUP_REMOVED lines=16> */
[----:B---3--:R-:W3:Y:S02]  /*1bea0*/  FENCE.VIEW.ASYNC.S ;  /* 0x00000000000073c6 */ /* 0x008ee40000000000 */
[----:B---3--:R-:W-:Y:S01]  /*1beb0*/  BAR.SYNC.DEFER_BLOCKING 0x1, 0x100 ;  /* 0x0044000000007b1d */ /* 0x008fe20000010000 */
[----:B--2---:R-:W-:-:S05]  /*1bec0*/  IADD3 R19, P1, R19, UR54, RZ ;  /* 0x0000003613137c10 */ /* 0x004fca000ff3e0ff */
[----:B------:R1:W-:Y:S01]  /*1bed0*/  STL [R1+0x4ac], R19 ;  /* 0x0004ac1301007387 */ /* 0x0003e20000100800 */
[----:B------:R-:W-:Y:S07]  /*1bee0*/  @P0 BRA `(.L_x_227) ;  /* 0x0000000000200947 */ /* 0x000fee0003800000 */
[----:B------:R-:W-:Y:S02]  /*1bef0*/  UIADD3 UR8, UP0, UR58, 0x4f0, URZ ;  /* 0x000004f03a087890 */ /* 0x000fe4000ff1e03f */
[----:B------:R-:W-:Y:S02]  /*1bf00*/  UIADD3 UR6, UR42, 0x80, URZ ;  /* 0x000000802a067890 */ /* 0x000fe4000fffe03f */
[----:B------:R-:W-:Y:S02]  /*1bf10*/  UIADD3 UR5, UR41, 0xe0, URZ ;  /* 0x000000e029057890 */ /* 0x000fe4000fffe03f */
[----:B------:R-:W-:Y:S02]  /*1bf20*/  UIADD3 UR4, UR48, 0x5100, URZ ;  /* 0x0000510030047890 */ /* 0x000fe4000fffe03f */
[----:B------:R-:W-:Y:S01]  /*1bf30*/  UIADD3.X UR9, URZ, UR59, URZ, UP0, !UPT ;  /* 0x0000003b3f097290 */ /* 0x000fe200087fe43f */
[----:B------:R-:W-:-:S08]  /*1bf40*/  UMOV UR7, UR43 ;  /* 0x0000002b00077c82 */ /* 0x000fd00008000000 */
[----:B------:R2:W-:Y:S02]  /*1bf50*/  UTMASTG.3D [UR4], [UR8] ;  /* 0x00000004080073b5 */ /* 0x0005e40008010000 */
[----:B--2---:R0:W-:Y:S02]  /*1bf60*/  UTMACMDFLUSH ;  /* 0x00000000000079b7 */ /* 0x0041e40000000000 */
.L_x_227:
[----:B------:R-:W-:Y:S05]  /*1bf70*/  BSYNC B0 ;  /* 0x0000000000007941 */ /* 0x000fea0003800000 */
.L_x_226:
[----:B-1----:R-:W2:Y:S01]  /*1bf80*/  LDL.LU R18, [R1+0x4b0] ;  /* 0x0004b00001127983 */ /* 0x002ea20000300800 */
[----:B------:R-:W-:Y:S01]  /*1bf90*/  ULDC.64 UR4, c[0x0][0x8f8] ;  /* 0x00023e0000047ab9 */ /* 0x000fe20000000a00 */
[----:B------:R-:W-:Y:S01]  /*1bfa0*/  UMOV UR41, 0xffffffff ;  /* 0xffffffff00297882 */ /* 0x000fe20000000000 */
[----:B------:R-:W-:Y:S01]  /*1bfb0*/  ISETP.GE.U32.AND P0, PT, R19, UR4, PT ;  /* 0x0000000413007c0c */ /* 0x000fe2000bf06070 */
[----:B------:R-:W-:Y:S01]  /*1bfc0*/  UMOV UR43, 0xffffffff ;  /* 0xffffffff002b7882 */ /* 0x000fe20000000000 */
[----:B------:R-:W-:Y:S02]  /*1bfd0*/  PRMT R0, RZ, 0x7610, R0 ;  /* 0x00007610ff007816 */ /* 0x000fe40000000000 */
[----:B------:R-:W-:Y:S02]  /*1bfe0*/  MOV R3, 0xffffffff ;  /* 0xffffffff00037802 */ /* 0x000fe40000000f00 */
[----:B--2---:R-:W-:-:S04]  /*1bff0*/  IADD3.X R18, R18, UR39, RZ, P1, !PT ;  /* 0x0000002712127c10 */ /* 0x004fc80008ffe4ff */
[----:B------:R-:W-:Y:S01]  /*1c000*/  ISETP.GE.U32.AND.EX P0, PT, R18, UR5, PT, P0 ;  /* 0x0000000512007c0c */ /* 0x000fe2000bf06100 */
[----:B------:R1:W-:-:S12]  /*1c010*/  STL [R1+0x4b0], R18 ;  /* 0x0004b01201007387 */ /* 0x0003d80000100800 */
[----:B-1----:R-:W-:Y:S05]  /*1c020*/  @P0 BRA `(.L_x_228) ;  /* 0x0000000400740947 */ /* 0x002fea0003800000 */
[----:B------:R-:W1:Y:S01]  /*1c030*/  LDC.64 R14, c[0x0][0x8d0] ;  /* 0x00023400ff0e7b82 */ /* 0x000e620000000a00 */
[----:B------:R-:W2:Y:S01]  /*1c040*/  S2R R22, SR_CTAID.X ;  /* 0x0000000000167919 */ /* 0x000ea20000002500 */
[----:B------:R-:W-:Y:S02]  /*1c050*/  MOV R12, R19 ;  /* 0x00000013000c7202 */ /* 0x000fe40000000f00 */
[----:B------:R-:W-:-:S04]  /*1c060*/  MOV R13, R18 ;  /* 0x00000012000d7202 */ /* 0x000fc80000000f00 */
[----:B------:R-:W3:Y:S08]  /*1c070*/  LDC R6, c[0x0][0x8d8] ;  /* 0x00023600ff067b82 */ /* 0x000ef00000000800 */
[----:B------:R-:W4:Y:S01]  /*1c080*/  LDC.64 R20, c[0x0][0x8c8] ;  /* 0x00023200ff147b82 */ /* 0x000f220000000a00 */
[----:B-1----:R-:W-:-:S04]  /*1c090*/  ISETP.NE.U32.AND P0, PT, R14, RZ, PT ;  /* 0x000000ff0e00720c */ /* 0x002fc80003f05070 */
[----:B------:R-:W-:-:S13]  /*1c0a0*/  ISETP.NE.AND.EX P0, PT, R15, RZ, PT, P0 ;  /* 0x000000ff0f00720c */ /* 0x000fda0003f05300 */
[----:B--234-:R-:W-:Y:S05]  /*1c0b0*/  @!P0 BRA `(.L_x_229) ;  /* 0x0000000000288947 */ /* 0x01cfea0003800000 */
[----:B------:R-:W1:Y:S02]  /*1c0c0*/  LDC R0, c[0x0][0x8dc] ;  /* 0x00023700ff007b82 */ /* 0x000e640000000800 */
[----:B-1----:R-:W-:-:S04]  /*1c0d0*/  IADD3 R3, P0, R19, R0, RZ ;  /* 0x0000000013037210 */ /* 0x002fc80007f1e0ff */
        /* <DEDUP_REMOVED lines=8> */
.L_x_229:
[----:B------:R-:W1:Y:S01]  /*1c160*/  S2R R23, SR_CTAID.Y ;  /* 0x0000000000177919 */ /* 0x000e620000002600 */
[----:B------:R-:W-:Y:S01]  /*1c170*/  MOV R4, R19 ;  /* 0x0000001300047202 */ /* 0x000fe20000000f00 */
[----:B------:R-:W2:Y:S01]  /*1c180*/  LDC R11, c[0x0][0x900] ;  /* 0x00024000ff0b7b82 */ /* 0x000ea20000000800 */
[----:B------:R-:W-:Y:S01]  /*1c190*/  MOV R5, R18 ;  /* 0x0000001200057202 */ /* 0x000fe20000000f00 */
[----:B------:R-:W-:Y:S01]  /*1c1a0*/  ULDC UR4, c[0x0][0x150] ;  /* 0x0000540000047ab9 */ /* 0x000fe20000000800 */
[-CC-:B------:R-:W-:Y:S02]  /*1c1b0*/  SHF.R.U64 R30, R12, R6.reuse, R13.reuse ;  /* 0x000000060c1e7219 */ /* 0x180fe4000000120d */
[----:B------:R-:W-:Y:S02]  /*1c1c0*/  SHF.R.U32.HI R0, RZ, R6, R13 ;  /* 0x00000006ff007219 */ /* 0x000fe4000001160d */
[----:B------:R-:W-:Y:S01]  /*1c1d0*/  IADD3 R3, P0, RZ, -R30, RZ ;  /* 0x8000001eff037210 */ /* 0x000fe20007f1e0ff */
[----:B------:R-:W3:Y:S01]  /*1c1e0*/  LDC.64 R18, c[0x0][0x8e8] ;  /* 0x00023a00ff127b82 */ /* 0x000ee20000000a00 */
[----:B------:R-:W-:-:S02]  /*1c1f0*/  I2FP.F32.U32 R10, R22 ;  /* 0x00000016000a7245 */ /* 0x000fc40000201000 */
[----:B------:R-:W-:Y:S01]  /*1c200*/  IADD3.X R9, RZ, ~R0, RZ, P0, !PT ;  /* 0x80000000ff097210 */ /* 0x000fe200007fe4ff */
[----:B------:R-:W-:-:S04]  /*1c210*/  IMAD.WIDE.U32 R4, R3, R20, R4 ;  /* 0x0000001403047225 */ /* 0x000fc800078e0004 */
[----:B------:R-:W-:Y:S01]  /*1c220*/  FMUL R10, R10, UR4 ;  /* 0x000000040a0a7c20 */ /* 0x000fe20008400000 */
[----:B------:R-:W-:Y:S01]  /*1c230*/  ULDC UR4, c[0x0][0x154] ;  /* 0x0000550000047ab9 */ /* 0x000fe20000000800 */
[----:B------:R-:W4:Y:S01]  /*1c240*/  LDC R6, c[0x0][0x8c0] ;  /* 0x00023000ff067b82 */ /* 0x000f220000000800 */
[----:B------:R-:W-:-:S03]  /*1c250*/  IMAD R0, R9, R20, RZ ;  /* 0x0000001409007224 */ /* 0x000fc600078e02ff */
[----:B------:R-:W5:Y:S01]  /*1c260*/  F2I.U32.TRUNC.NTZ R10, R10 ;  /* 0x0000000a000a7305 */ /* 0x000f62000020f000 */
[----:B------:R-:W-:-:S03]  /*1c270*/  IMAD R3, R3, R21, R0 ;  /* 0x0000001503037224 */ /* 0x000fc600078e0200 */
[----:B------:R-:W4:Y:S01]  /*1c280*/  LDC R12, c[0x0][0x8b0] ;  /* 0x00022c00ff0c7b82 */ /* 0x000f220000000800 */
[----:B--2---:R-:W-:Y:S02]  /*1c290*/  SHF.L.U32 R26, R26, R11, RZ ;  /* 0x0000000b1a1a7219 */ /* 0x004fe400000006ff */
[----:B------:R-:W-:Y:S02]  /*1c2a0*/  IADD3 R3, R5, R3, RZ ;  /* 0x0000000305037210 */ /* 0x000fe40007ffe0ff */
[----:B-1----:R-:W-:-:S03]  /*1c2b0*/  I2FP.F32.U32 R0, R23 ;  /* 0x0000001700007245 */ /* 0x002fc60000201000 */
[----:B------:R-:W1:Y:S01]  /*1c2c0*/  LDC R9, c[0x0][0x144] ;  /* 0x00005100ff097b82 */ /* 0x000e620000000800 */
[----:B---3--:R-:W-:Y:S01]  /*1c2d0*/  ISETP.NE.U32.AND P0, PT, R18, RZ, PT ;  /* 0x000000ff1200720c */ /* 0x008fe20003f05070 */
[----:B------:R-:W-:Y:S01]  /*1c2e0*/  FMUL R0, R0, UR4 ;  /* 0x0000000400007c20 */ /* 0x000fe20008400000 */
[----:B-----5:R-:W-:Y:S02]  /*1c2f0*/  IADD3 R10, -R10, RZ, RZ ;  /* 0x000000ff0a0a7210 */ /* 0x020fe40007ffe1ff */
[----:B------:R-:W-:Y:S01]  /*1c300*/  ISETP.NE.AND.EX P0, PT, R19, RZ, PT, P0 ;  /* 0x000000ff1300720c */ /* 0x000fe20003f05300 */
[----:B------:R2:W3:Y:S02]  /*1c310*/  F2I.U32.TRUNC.NTZ R20, R0 ;  /* 0x0000000000147305 */ /* 0x0004e4000020f000 */
[----:B------:R-:W2:Y:S01]  /*1c320*/  LDC R24, c[0x0][0x148] ;  /* 0x00005200ff187b82 */ /* 0x000ea20000000800 */
[-CC-:B----4-:R-:W-:Y:S02]  /*1c330*/  SHF.R.U64 R14, R4, R6.reuse, R3.reuse ;  /* 0x00000006040e7219 */ /* 0x190fe40000001203 */
[----:B------:R-:W-:-:S02]  /*1c340*/  SHF.R.U32.HI R3, RZ, R6, R3 ;  /* 0x00000006ff037219 */ /* 0x000fc40000011603 */
[----:B------:R-:W-:-:S03]  /*1c350*/  MOV R4, 0xffffffff ;  /* 0xffffffff00047802 */ /* 0x000fc60000000f00 */
[----:B------:R-:W4:Y:S01]  /*1c360*/  LDC R21, c[0x0][0x8a8] ;  /* 0x00022a00ff157b82 */ /* 0x000f220000000800 */
[-CC-:B------:R-:W-:Y:S02]  /*1c370*/  SHF.R.U64 R6, R14, R12.reuse, R3.reuse ;  /* 0x0000000c0e067219 */ /* 0x180fe40000001203 */
[----:B------:R-:W-:Y:S02]  /*1c380*/  SHF.R.U32.HI R3, RZ, R12, R3 ;  /* 0x0000000cff037219 */ /* 0x000fe40000011603 */
[-C--:B------:R-:W-:Y:S02]  /*1c390*/  SHF.L.U32 R4, R4, R11.reuse, RZ ;  /* 0x0000000b04047219 */ /* 0x080fe400000006ff */
[-CC-:B------:R-:W-:Y:S01]  /*1c3a0*/  SHF.R.U64 R15, R6, R11.reuse, R3.reuse ;  /* 0x0000000b060f7219 */ /* 0x180fe20000001203 */
[----:B------:R-:W2:Y:S01]  /*1c3b0*/  LDC R27, c[0x0][0x8f0] ;  /* 0x00023c00ff1b7b82 */ /* 0x000ea20000000800 */
[----:B------:R-:W-:Y:S01]  /*1c3c0*/  LOP3.LUT R25, RZ, R4, RZ, 0x33, !PT ;  /* 0x00000004ff197212 */ /* 0x000fe200078e33ff */
[----:B-1----:R-:W-:Y:S01]  /*1c3d0*/  IMAD R22, R9, R10, R22 ;  /* 0x0000000a09167224 */ /* 0x002fe200078e0216 */
[----:B------:R-:W-:-:S02]  /*1c3e0*/  SHF.R.U32.HI R5, RZ, R11, R3 ;  /* 0x0000000bff057219 */ /* 0x000fc40000011603 */
[----:B------:R-:W-:-:S03]  /*1c3f0*/  MOV R4, R15 ;  /* 0x0000000f00047202 */ /* 0x000fc60000000f00 */
[----:B------:R-:W1:Y:S08]  /*1c400*/  LDC R28, c[0x0][0x8e0] ;  /* 0x00023800ff1c7b82 */ /* 0x000e700000000800 */
[----:B------:R-:W1:Y:S01]  /*1c410*/  LDC R29, c[0x0][0x8b8] ;  /* 0x00022e00ff1d7b82 */ /* 0x000e620000000800 */
[----:B---3--:R-:W-:Y:S05]  /*1c420*/  @!P0 BRA `(.L_x_230) ;  /* 0x0000000000288947 */ /* 0x008fea0003800000 */
[----:B--2---:R-:W2:Y:S02]  /*1c430*/  LDC R0, c[0x0][0x8f4] ;  /* 0x00023d00ff007b82 */ /* 0x004ea40000000800 */
        /* <DEDUP_REMOVED lines=9> */
.L_x_230:
[----:B------:R-:W3:Y:S01]  /*1c4d0*/  LDC R3, c[0x0][0x904] ;  /* 0x00024100ff037b82 */ /* 0x000ee20000000800 */
[----:B--2---:R-:W-:Y:S02]  /*1c4e0*/  SHF.R.U64 R0, R4, R27, R5 ;  /* 0x0000001b04007219 */ /* 0x004fe40000001205 */
[----:B------:R-:W-:Y:S02]  /*1c4f0*/  IADD3 R20, -R20, RZ, RZ ;  /* 0x000000ff14147210 */ /* 0x000fe40007ffe1ff */
[----:B----4-:R-:W-:Y:S02]  /*1c500*/  IADD3 R5, R21, -0x1, RZ ;  /* 0xffffffff15057810 */ /* 0x010fe40007ffe0ff */
[----:B------:R-:W-:Y:S02]  /*1c510*/  IADD3 R4, -R0, RZ, RZ ;  /* 0x000000ff00047210 */ /* 0x000fe40007ffe1ff */
[----:B------:R-:W-:Y:S02]  /*1c520*/  LOP3.LUT R5, R14, R5, RZ, 0xc0, !PT ;  /* 0x000000050e057212 */ /* 0x000fe400078ec0ff */
[----:B------:R-:W-:-:S02]  /*1c530*/  R2UR UR43, R30 ;  /* 0x000000001e2b72ca */ /* 0x000fc400000e0000 */
[----:B---3--:R-:W-:Y:S02]  /*1c540*/  ISETP.NE.AND P0, PT, R3, 0x1, PT ;  /* 0x000000010300780c */ /* 0x008fe40003f05270 */
[----:B------:R-:W-:-:S05]  /*1c550*/  LOP3.LUT R3, R6, R25, RZ, 0xc0, !PT ;  /* 0x0000001906037212 */ /* 0x000fca00078ec0ff */
[----:B------:R-:W-:Y:S02]  /*1c560*/  IMAD R3, R26, R0, R3 ;  /* 0x000000001a037224 */ /* 0x000fe400078e0203 */
[----:B-1----:R-:W-:-:S04]  /*1c570*/  IMAD R0, R4, R28, R15 ;  /* 0x0000001c04007224 */ /* 0x002fc800078e020f */
[----:B------:R-:W-:Y:S02]  /*1c580*/  @P0 IMAD R22, R24, R20, R23 ;  /* 0x0000001418160224 */ /* 0x000fe400078e0217 */
[----:B------:R-:W-:Y:S02]  /*1c590*/  IMAD R0, R0, R21, R5 ;  /* 0x0000001500007224 */ /* 0x000fe400078e0205 */
[----:B------:R-:W-:-:S05]  /*1c5a0*/  IMAD R3, R3, R29, R22 ;  /* 0x0000001d03037224 */ /* 0x000fca00078e0216 */
[----:B------:R-:W-:Y:S02]  /*1c5b0*/  SEL R4, R0, R3, !P0 ;  /* 0x0000000300047207 */ /* 0x000fe40004000000 */
[----:B------:R-:W-:Y:S02]  /*1c5c0*/  SEL R3, R3, R0, !P0 ;  /* 0x0000000003037207 */ /* 0x000fe40004000000 */
[----:B------:R-:W-:Y:S02]  /*1c5d0*/  R2UR UR41, R4 ;  /* 0x00000000042972ca */ /* 0x000fe400000e0000 */
[----:B------:R-:W-:-:S04]  /*1c5e0*/  MOV R4, 0x1 ;  /* 0x0000000100047802 */ /* 0x000fc80000000f00 */
[----:B------:R-:W-:-:S09]  /*1c5f0*/  PRMT R0, R4, 0x7610, R0 ;  /* 0x0000761004007816 */ /* 0x000fd20000000000 */
.L_x_228:
[----:B------:R-:W-:Y:S01]  /*1c600*/  LOP3.LUT P0, RZ, R0, 0xff, RZ, 0xc0, !PT ;  /* 0x000000ff00ff7812 */ /* 0x000fe2000780c0ff */
[----:B------:R-:W-:Y:S01]  /*1c610*/  UIMAD.WIDE.U32 UR4, UR51, -0x55555555, URZ ;  /* 0xaaaaaaab330478a5 */ /* 0x000fe2000f8e003f */
[----:B------:R-:W-:Y:S02]  /*1c620*/  MOV R19, R8 ;  /* 0x0000000800137202 */ /* 0x000fe40000000f00 */
[----:B------:R-:W-:Y:S01]  /*1c630*/  MOV R18, R7 ;  /* 0x0000000700127202 */ /* 0x000fe20000000f00 */
[----:B------:R-:W-:-:S04]  /*1c640*/  USHF.R.U32.HI UR4, URZ, 0x2, UR5 ;  /* 0x000000023f047899 */ /* 0x000fc80008011605 */
[----:B------:R-:W-:-:S04]  /*1c650*/  UIMAD UR51, UR4, -0x6, UR51 ;  /* 0xfffffffa043378a4 */ /* 0x000fc8000f8e0233 */
[----:B------:R-:W-:Y:S08]  /*1c660*/  @P0 BRA `(.L_x_231) ;  /* 0xfffffe50008c0947 */ /* 0x000ff0000383ffff */
[----:B------:R-:W-:-:S04]  /*1c670*/  DEPBAR.LE SB0, 0x0 ;  /* 0x000080000000791a */ /* 0x000fc80000000000 */
[----:B------:R-:W-:Y:S05]  /*1c680*/  EXIT ;  /* 0x000000000000794d */ /* 0x000fea0003800000 */
.L_x_11:
[----:B------:R-:W3:Y:S01]  /*1c690*/  LDL R163, [R1+0x4ac] ;  /* 0x0004ac0001a37983 */ /* 0x000ee20000100800 */
[----:B------:R-:W-:-:S03]  /*1c6a0*/  ULDC.64 UR4, c[0x0][0x8f8] ;  /* 0x00023e0000047ab9 */ /* 0x000fc60000000a00 */
[----:B------:R-:W4:Y:S01]  /*1c6b0*/  LDL R162, [R1+0x4b0] ;  /* 0x0004b00001a27983 */ /* 0x000f220000100800 */
[----:B------:R-:W-:Y:S02]  /*1c6c0*/  PRMT R9, RZ, 0x7610, R9 ;  /* 0x00007610ff097816 */ /* 0x000fe40000000009 */
[----:B------:R-:W-:Y:S02]  /*1c6d0*/  MOV R2, 0xffffffff ;  /* 0xffffffff00027802 */ /* 0x000fe40000000f00 */
[----:B------:R-:W-:Y:S02]  /*1c6e0*/  MOV R3, 0xffffffff ;  /* 0xffffffff00037802 */ /* 0x000fe40000000f00 */
[----:B------:R-:W-:Y:S02]  /*1c6f0*/  MOV R10, 0xffffffff ;  /* 0xffffffff000a7802 */ /* 0x000fe40000000f00 */
[----:B---3--:R-:W-:-:S04]  /*1c700*/  ISETP.GE.U32.AND P0, PT, R163, UR4, PT ;  /* 0x00000004a3007c0c */ /* 0x008fc8000bf06070 */
[----:B----4-:R-:W-:-:S13]  /*1c710*/  ISETP.GE.U32.AND.EX P0, PT, R162, UR5, PT, P0 ;  /* 0x00000005a2007c0c */ /* 0x010fda000bf06100 */
[----:B------:R-:W-:Y:S05]  /*1c720*/  @P0 BRA `(.L_x_232) ;  /* 0x0000000400300947 */ /* 0x000fea0003800000 */
[----:B------:R-:W3:Y:S01]  /*1c730*/  LDC.64 R18, c[0x0][0x8d0] ;  /* 0x00023400ff127b82 */ /* 0x000ee20000000a00 */
[----:B-1----:R-:W-:Y:S02]  /*1c740*/  MOV R12, R163 ;  /* 0x000000a3000c7202 */ /* 0x002fe40000000f00 */
[----:B------:R-:W-:-:S05]  /*1c750*/  MOV R13, R162 ;  /* 0x000000a2000d7202 */ /* 0x000fca0000000f00 */
[----:B------:R-:W1:Y:S08]  /*1c760*/  LDC R14, c[0x0][0x8d8] ;  /* 0x00023600ff0e7b82 */ /* 0x000e700000000800 */
[----:B------:R-:W4:Y:S01]  /*1c770*/  LDC.64 R20, c[0x0][0x8c8] ;  /* 0x00023200ff147b82 */ /* 0x000f220000000a00 */
[----:B---3--:R-:W-:-:S04]  /*1c780*/  ISETP.NE.U32.AND P0, PT, R18, RZ, PT ;  /* 0x000000ff1200720c */ /* 0x008fc80003f05070 */
[----:B------:R-:W-:-:S13]  /*1c790*/  ISETP.NE.AND.EX P0, PT, R19, RZ, PT, P0 ;  /* 0x000000ff1300720c */ /* 0x000fda0003f05300 */
[----:B-1--4-:R-:W-:Y:S05]  /*1c7a0*/  @!P0 BRA `(.L_x_233) ;  /* 0x0000000000288947 */ /* 0x012fea0003800000 */
        /* <DEDUP_REMOVED lines=10> */
.L_x_233:
[-CC-:B------:R-:W-:Y:S01]  /*1c850*/  SHF.R.U64 R18, R12, R14.reuse, R13.reuse ;  /* 0x0000000e0c127219 */ /* 0x180fe2000000120d */
[----:B------:R-:W1:Y:S01]  /*1c860*/  LDC.64 R24, c[0x0][0x8e8] ;  /* 0x00023a00ff187b82 */ /* 0x000e620000000a00 */
[----:B------:R-:W-:Y:S01]  /*1c870*/  SHF.R.U32.HI R2, RZ, R14, R13 ;  /* 0x0000000eff027219 */ /* 0x000fe2000001160d */
[----:B------:R-:W-:Y:S01]  /*1c880*/  ULDC UR4, c[0x0][0x900] ;  /* 0x0002400000047ab9 */ /* 0x000fe20000000800 */
[----:B------:R-:W-:-:S04]  /*1c890*/  IADD3 R9, P0, RZ, -R18, RZ ;  /* 0x80000012ff097210 */ /* 0x000fc80007f1e0ff */
[----:B------:R-:W-:Y:S01]  /*1c8a0*/  IADD3.X R3, RZ, ~R2, RZ, P0, !PT ;  /* 0x80000002ff037210 */ /* 0x000fe200007fe4ff */
[----:B------:R-:W3:Y:S01]  /*1c8b0*/  LDC R12, c[0x0][0x8c0] ;  /* 0x00023000ff0c7b82 */ /* 0x000ee20000000800 */
[----:B------:R-:W-:-:S03]  /*1c8c0*/  MOV R2, R163 ;  /* 0x000000a300027202 */ /* 0x000fc60000000f00 */
[----:B------:R-:W-:Y:S01]  /*1c8d0*/  IMAD R10, R3, R20, RZ ;  /* 0x00000014030a7224 */ /* 0x000fe200078e02ff */
[----:B------:R-:W-:-:S03]  /*1c8e0*/  MOV R3, R162 ;  /* 0x000000a200037202 */ /* 0x000fc60000000f00 */
[----:B------:R-:W4:Y:S01]  /*1c8f0*/  LDC R22, c[0x0][0x8b0] ;  /* 0x00022c00ff167b82 */ /* 0x000f220000000800 */
[----:B------:R-:W-:-:S04]  /*1c900*/  IMAD.WIDE.U32 R2, R9, R20, R2 ;  /* 0x0000001409027225 */ /* 0x000fc800078e0002 */
[----:B------:R-:W-:-:S03]  /*1c910*/  IMAD R9, R9, R21, R10 ;  /* 0x0000001509097224 */ /* 0x000fc600078e020a */
[----:B------:R-:W2:Y:S01]  /*1c920*/  LDC R21, c[0x0][0x8a8] ;  /* 0x00022a00ff157b82 */ /* 0x000ea20000000800 */
[----:B-1----:R-:W-:Y:S02]  /*1c930*/  ISETP.NE.U32.AND P0, PT, R24, RZ, PT ;  /* 0x000000ff1800720c */ /* 0x002fe40003f05070 */
[----:B------:R-:W-:Y:S02]  /*1c940*/  IADD3 R3, R3, R9, RZ ;  /* 0x0000000903037210 */ /* 0x000fe40007ffe0ff */
[----:B------:R-:W-:-:S03]  /*1c950*/  ISETP.NE.AND.EX P0, PT, R25, RZ, PT, P0 ;  /* 0x000000ff1900720c */ /* 0x000fc60003f05300 */
[----:B------:R-:W1:Y:S01]  /*1c960*/  LDC R23, c[0x0][0x8f0] ;  /* 0x00023c00ff177b82 */ /* 0x000e620000000800 */
[-CC-:B---3--:R-:W-:Y:S02]  /*1c970*/  SHF.R.U64 R14, R2, R12.reuse, R3.reuse ;  /* 0x0000000c020e7219 */ /* 0x188fe40000001203 */
[----:B------:R-:W-:-:S05]  /*1c980*/  SHF.R.U32.HI R3, RZ, R12, R3 ;  /* 0x0000000cff037219 */ /* 0x000fca0000011603 */
[----:B------:R-:W3:Y:S01]  /*1c990*/  LDC R26, c[0x0][0x8e0] ;  /* 0x00023800ff1a7b82 */ /* 0x000ee20000000800 */
[-CC-:B----4-:R-:W-:Y:S02]  /*1c9a0*/  SHF.R.U64 R19, R14, R22.reuse, R3.reuse ;  /* 0x000000160e137219 */ /* 0x190fe40000001203 */
[----:B------:R-:W-:Y:S02]  /*1c9b0*/  SHF.R.U32.HI R2, RZ, R22, R3 ;  /* 0x00000016ff027219 */ /* 0x000fe40000011603 */
[----:B------:R-:W-:Y:S02]  /*1c9c0*/  MOV R3, 0xffffffff ;  /* 0xffffffff00037802 */ /* 0x000fe40000000f00 */
[--C-:B------:R-:W-:Y:S01]  /*1c9d0*/  SHF.R.U64 R20, R19, UR4, R2.reuse ;  /* 0x0000000413147c19 */ /* 0x100fe20008001202 */
[----:B------:R-:W4:Y:S01]  /*1c9e0*/  LDC R27, c[0x0][0x8b8] ;  /* 0x00022e00ff1b7b82 */ /* 0x000f220000000800 */
[----:B------:R-:W-:Y:S02]  /*1c9f0*/  SHF.L.U32 R9, R3, UR4, RZ ;  /* 0x0000000403097c19 */ /* 0x000fe400080006ff */
[----:B------:R-:W-:-:S02]  /*1ca00*/  SHF.R.U32.HI R3, RZ, UR4, R2 ;  /* 0x00000004ff037c19 */ /* 0x000fc40008011602 */
[----:B------:R-:W-:Y:S02]  /*1ca10*/  LOP3.LUT R22, RZ, R9, RZ, 0x33, !PT ;  /* 0x00000009ff167212 */ /* 0x000fe400078e33ff */
[----:B------:R-:W-:Y:S01]  /*1ca20*/  MOV R2, R20 ;  /* 0x0000001400027202 */ /* 0x000fe20000000f00 */
[----:B--2---:R-:W-:Y:S06]  /*1ca30*/  @!P0 BRA `(.L_x_234) ;  /* 0x0000000000288947 */ /* 0x004fec0003800000 */
        /* <DEDUP_REMOVED lines=10> */
.L_x_234:
[----:B------:R-:W2:Y:S01]  /*1cae0*/  LDC R9, c[0x0][0x904] ;  /* 0x00024100ff097b82 */ /* 0x000ea20000000800 */
[----:B-1----:R-:W-:Y:S01]  /*1caf0*/  SHF.R.U64 R3, R2, R23, R3 ;  /* 0x0000001702037219 */ /* 0x002fe20000001203 */
[----:B------:R-:W-:Y:S01]  /*1cb00*/  USHF.L.U32 UR4, UR38, UR4, URZ ;  /* 0x0000000426047299 */ /* 0x000fe2000800063f */
[----:B------:R-:W-:Y:S02]  /*1cb10*/  LOP3.LUT R2, R19, R22, RZ, 0xc0, !PT ;  /* 0x0000001613027212 */ /* 0x000fe400078ec0ff */
[----:B------:R-:W-:Y:S02]  /*1cb20*/  IADD3 R11, R21, -0x1, RZ ;  /* 0xffffffff150b7810 */ /* 0x000fe40007ffe0ff */
[----:B------:R-:W-:Y:S01]  /*1cb30*/  MOV R10, R18 ;  /* 0x00000012000a7202 */ /* 0x000fe20000000f00 */
[----:B------:R-:W-:Y:S01]  /*1cb40*/  IMAD R7, R3, UR4, R2 ;  /* 0x0000000403077c24 */ /* 0x000fe2000f8e0202 */
[----:B------:R-:W-:Y:S02]  /*1cb50*/  LOP3.LUT R14, R14, R11, RZ, 0xc0, !PT ;  /* 0x0000000b0e0e7212 */ /* 0x000fe400078ec0ff */
[----:B--2---:R-:W-:-:S02]  /*1cb60*/  ISETP.NE.AND P0, PT, R9, 0x1, PT ;  /* 0x000000010900780c */ /* 0x004fc40003f05270 */
[----:B------:R-:W-:-:S05]  /*1cb70*/  IADD3 R9, -R3, RZ, RZ ;  /* 0x000000ff03097210 */ /* 0x000fca0007ffe1ff */
[----:B---3--:R-:W-:Y:S01]  /*1cb80*/  IMAD R3, R9, R26, R20 ;  /* 0x0000001a09037224 */ /* 0x008fe200078e0214 */
[----:B------:R-:W-:-:S05]  /*1cb90*/  MOV R9, 0x1 ;  /* 0x0000000100097802 */ /* 0x000fca0000000f00 */
[----:B------:R-:W-:-:S04]  /*1cba0*/  @P0 IMAD R8, R15, R16, R6 ;  /* 0x000000100f080224 */ /* 0x000fc800078e0206 */
[----:B----4-:R-:W-:Y:S02]  /*1cbb0*/  IMAD R2, R7, R27, R8 ;  /* 0x0000001b07027224 */ /* 0x010fe400078e0208 */
[----:B------:R-:W-:-:S05]  /*1cbc0*/  IMAD R7, R3, R21, R14 ;  /* 0x0000001503077224 */ /* 0x000fca00078e020e */
[----:B------:R-:W-:Y:S02]  /*1cbd0*/  SEL R3, R7, R2, !P0 ;  /* 0x0000000207037207 */ /* 0x000fe40004000000 */
[----:B------:R-:W-:-:S07]  /*1cbe0*/  SEL R2, R2, R7, !P0 ;  /* 0x0000000702027207 */ /* 0x000fce0004000000 */
.L_x_232:
[----:B------:R-:W-:-:S08]  /*1cbf0*/  NOP ;  /* 0x0000000000007918 */ /* 0x000fd00000000000 */
[----:B-1----:R-:W1:-:S00]  /*1cc00*/  USETMAXREG.DEALLOC.CTAPOOL 0x18 ;  /* 0x00000018000079c8 */ /* 0x002e4000080e0500 */
[----:B------:R-:W-:-:S06]  /*1cc10*/  UISETP.NE.AND UP0, UPT, UR47, 0x1, UPT ;  /* 0x000000012f00788c */ /* 0x000fcc000bf05270 */
[----:B------:R-:W-:-:S13]  /*1cc20*/  PLOP3.LUT P0, PT, PT, PT, UP0, 0x80, 0x0 ;  /* 0x000000000000781c */ /* 0x000fda0003f0f008 */
[----:B--2---:R-:W-:Y:S05]  /*1cc30*/  @!P0 EXIT ;  /* 0x000000000000894d */ /* 0x004fea0003800000 */
[----:B------:R-:W-:-:S06]  /*1cc40*/  UISETP.NE.AND UP0, UPT, UR47, URZ, UPT ;  /* 0x0000003f2f00728c */ /* 0x000fcc000bf05270 */
[----:B------:R-:W-:-:S13]  /*1cc50*/  PLOP3.LUT P0, PT, PT, PT, UP0, 0x80, 0x0 ;  /* 0x000000000000781c */ /* 0x000fda0003f0f008 */
[----:B-1----:R-:W-:Y:S05]  /*1cc60*/  @!P0 BRA `(.L_x_235) ;  /* 0x0000002400388947 */ /* 0x002fea0003800000 */
[----:B------:R-:W-:-:S04]  /*1cc70*/  PRMT R0, R0, 0x9910, RZ ;  /* 0x0000991000007816 */ /* 0x000fc800000000ff */
[----:B------:R-:W-:-:S13]  /*1cc80*/  R2UR UR4, R0 ;  /* 0x00000000000472ca */ /* 0x000fda00000e0000 */
[----:B------:R-:W-:-:S04]  /*1cc90*/  UISETP.NE.AND UP0, UPT, UR4, URZ, UPT ;  /* 0x0000003f0400728c */ /* 0x000fc8000bf05270 */
[----:B------:R-:W-:-:S06]  /*1cca0*/  UISETP.NE.OR UP0, UPT, UR47, 0x2, !UP0 ;  /* 0x000000022f00788c */ /* 0x000fcc000c705670 */
[----:B------:R-:W-:-:S13]  /*1ccb0*/  PLOP3.LUT P0, PT, PT, PT, UP0, 0x80, 0x0 ;  /* 0x000000000000781c */ /* 0x000fda0003f0f008 */
[----:B------:R-:W-:Y:S05]  /*1ccc0*/  @P0 EXIT ;  /* 0x000000000000094d */ /* 0x000fea0003800000 */
[----:B------:R-:W-:-:S13]  /*1ccd0*/  LOP3.LUT P2, RZ, R9, 0xff, RZ, 0xc0, !PT ;  /* 0x000000ff09ff7812 */ /* 0x000fda000784c0ff */
[----:B------:R-:W-:Y:S05]  /*1cce0*/  @!P2 BRA `(.L_x_236) ;  /* 0x000000000018a947 */ /* 0x000fea0003800000 */
[----:B------:R-:W-:Y:S01]  /*1ccf0*/  UMOV UR4, 0x400 ;  /* 0x0000040000047882 */ /* 0x000fe20000000000 */
[----:B------:R-:W-:Y:S01]  /*1cd00*/  MOV R0, RZ ;  /* 0x000000ff00007202 */ /* 0x000fe20000000f00 */
[----:B------:R-:W-:-:S03]  /*1cd10*/  ULEA UR4, UR37, UR4, 0x18 ;  /* 0x0000000425047291 */ /* 0x000fc6000f8ec03f */
[----:B------:R-:W-:-:S06]  /*1cd20*/  SHF.L.U32 R0, R0, 0x1f, RZ ;  /* 0x0000001f00007819 */ /* 0x000fcc00000006ff */
[----:B------:R-:W1:Y:S02]  /*1cd30*/  SYNCS.PHASECHK.TRANS64.TRYWAIT P0, [UR4+0xa8], R0 ;  /* 0x0000a800ff0075a7 */ /* 0x000e640008000144 */
[----:B-1----:R-:W-:Y:S05]  /*1cd40*/  @!P0 BRA `(.L_x_237) ;  /* 0x0000003800c08947 */ /* 0x002fea0003800000 */
.L_x_236:
[----:B-1----:R-:W-:Y:S01]  /*1cd50*/  PRMT R7, RZ, 0x7610, R7 ;  /* 0x00007610ff077816 */ /* 0x002fe20000000007 */
[----:B------:R-:W-:Y:S06]  /*1cd60*/  @P1 BRA `(.L_x_238) ;  /* 0x0000000000241947 */ /* 0x000fec0003800000 */
[----:B------:R-:W-:Y:S02]  /*1cd70*/  ULDC.64 UR4, c[0x0][0x588] ;  /* 0x0001620000047ab9 */ /* 0x000fe40000000a00 */
[----:B------:R-:W-:-:S04]  /*1cd80*/  ISETP.NE.U32.AND P0, PT, RZ, UR4, PT ;  /* 0x00000004ff007c0c */ /* 0x000fc8000bf05070 */
[----:B------:R-:W-:-:S13]  /*1cd90*/  ISETP.NE.AND.EX P0, PT, RZ, UR5, PT, P0 ;  /* 0x00000005ff007c0c */ /* 0x000fda000bf05300 */
[----:B------:R-:W-:Y:S05]  /*1cda0*/  @!P0 BRA `(.L_x_239) ;  /* 0x00000000000c8947 */ /* 0x000fea0003800000 */
[----:B------:R1:W5:Y:S01]  /*1cdb0*/  LDG.E R6, desc[UR56][R4.64] ;  /* 0x0000003804067981 */ /* 0x000362000c1e1900 */
[----:B------:R-:W-:Y:S01]  /*1cdc0*/  MOV R7, 0x1 ;  /* 0x0000000100077802 */ /* 0x000fe20000000f00 */
[----:B------:R-:W-:Y:S06]  /*1cdd0*/  BRA `(.L_x_238) ;  /* 0x0000000000087947 */ /* 0x000fec0003800000 */
.L_x_239:
[----:B------:R-:W2:Y:S01]  /*1cde0*/  LDC R6, c[0x0][0x580] ;  /* 0x00016000ff067b82 */ /* 0x000ea20000000800 */
[----:B------:R-:W-:-:S07]  /*1cdf0*/  MOV R7, 0x1 ;  /* 0x0000000100077802 */ /* 0x000fce0000000f00 */
.L_x_238:
[----:B------:R-:W-:Y:S05]  /*1ce00*/  @!P2 BRA `(.L_x_240) ;  /* 0x00000020004ca947 */ /* 0x000fea0003800000 */
[----:B------:R-:W3:Y:S01]  /*1ce10*/  LDC R16, c[0x0][0x8a8] ;  /* 0x00022a00ff107b82 */ /* 0x000ee20000000800 */
[----:B------:R-:W-:Y:S01]  /*1ce20*/  MOV R0, 0xffffffff ;  /* 0xffffffff00007802 */ /* 0x000fe20000000f00 */
[----:B------:R-:W-:Y:S01]  /*1ce30*/  ULDC UR4, c[0x0][0x900] ;  /* 0x0002400000047ab9 */ /* 0x000fe20000000800 */
[----:B------:R-:W-:Y:S02]  /*1ce40*/  ULOP3.LUT UR22, UR45, 0x2, URZ, 0xfc, !UPT ;  /* 0x000000022d167892 */ /* 0x000fe4000f8efc3f */
[----:B------:R-:W-:Y:S01]  /*1ce50*/  SHF.L.U32 R0, R0, UR4, RZ ;  /* 0x0000000400007c19 */ /* 0x000fe200080006ff */
[----:B------:R-:W-:Y:S01]  /*1ce60*/  USHF.L.U32 UR21, UR38, UR4, URZ ;  /* 0x0000000426157299 */ /* 0x000fe2000800063f */
[----:B------:R-:W-:Y:S02]  /*1ce70*/  ULDC.64 UR58, c[0x0][0x198] ;  /* 0x00006600003a7ab9 */ /* 0x000fe40000000a00 */
[----:B------:R-:W-:Y:S01]  /*1ce80*/  LOP3.LUT R14, RZ, R0, RZ, 0x33, !PT ;  /* 0x00000000ff0e7212 */ /* 0x000fe200078e33ff */
[----:B------:R-:W-:Y:S01]  /*1ce90*/  ULDC.64 UR6, c[0x0][0x588] ;  /* 0x0001620000067ab9 */ /* 0x000fe20000000a00 */
[----:B------:R-:W-:Y:S01]  /*1cea0*/  ULDC.64 UR4, c[0x0][0x8f8] ;  /* 0x00023e0000047ab9 */ /* 0x000fe20000000a00 */
[----:B------:R-:W-:Y:S01]  /*1ceb0*/  ULDC.64 UR14, c[0x0][0x590] ;  /* 0x00016400000e7ab9 */ /* 0x000fe20000000a00 */
[----:B---3--:R-:W-:-:S07]  /*1cec0*/  IADD3 R16, R16, -0x1, RZ ;  /* 0xffffffff10107810 */ /* 0x008fce0007ffe0ff */
.L_x_344:
[----:B------:R-:W-:Y:S02]  /*1ced0*/  ISETP.NE.U32.AND P0, PT, RZ, UR14, PT ;  /* 0x0000000eff007c0c */ /* 0x000fe4000bf05070 */
[----:B------:R-:W-:Y:S02]  /*1cee0*/  R2UR UR51, R2 ;  /* 0x00000000023372ca */ /* 0x000fe400000e0000 */
[----:B------:R-:W-:Y:S02]  /*1cef0*/  R2UR UR50, R3 ;  /* 0x00000000033272ca */ /* 0x000fe400000e0000 */
[----:B------:R-:W-:-:S09]  /*1cf00*/  ISETP.NE.AND.EX P0, PT, RZ, UR15, PT, P0 ;  /* 0x0000000fff007c0c */ /* 0x000fd2000bf05300 */
[----:B------:R-:W-:Y:S02]  /*1cf10*/  USHF.L.U32 UR51, UR51, 0x8, URZ ;  /* 0x0000000833337899 */ /* 0x000fe4000800063f */
[----:B------:R-:W-:Y:S02]  /*1cf20*/  USHF.L.U32 UR50, UR50, 0x8, URZ ;  /* 0x0000000832327899 */ /* 0x000fe4000800063f */
[----:B------:R-:W-:Y:S10]  /*1cf30*/  @!P0 BRA `(.L_x_241) ;  /* 0x00000000002c8947 */ /* 0x000ff40003800000 */
[----:B------:R-:W-:-:S04]  /*1cf40*/  ISETP.NE.U32.AND P1, PT, RZ, UR6, PT ;  /* 0x00000006ff007c0c */ /* 0x000fc8000bf25070 */
[----:B------:R-:W-:-:S13]  /*1cf50*/  ISETP.NE.AND.EX P1, PT, RZ, UR7, PT, P1 ;  /* 0x00000007ff007c0c */ /* 0x000fda000bf25310 */
[----:B------:R-:W-:Y:S05]  /*1cf60*/  @!P1 BRA `(.L_x_242) ;  /* 0x0000000000189947 */ /* 0x000fea0003800000 */
[----:B------:R-:W3:Y:S01]  /*1cf70*/  LDC.64 R2, c[0x0][0x588] ;  /* 0x00016200ff027b82 */ /* 0x000ee20000000a00 */
[----:B-1----:R-:W-:-:S04]  /*1cf80*/  IMAD R5, R10, UR14, RZ ;  /* 0x0000000e0a057c24 */ /* 0x002fc8000f8e02ff */
[----:B---3--:R-:W-:-:S05]  /*1cf90*/  IMAD.WIDE R2, R5, 0x4, R2 ;  /* 0x0000000405027825 */ /* 0x008fca00078e0202 */
[----:B--2--5:R4:W5:Y:S01]  /*1cfa0*/  LDG.E R6, desc[UR56][R2.64] ;  /* 0x0000003802067981 */ /* 0x024962000c1e1900 */
[----:B------:R-:W-:Y:S01]  /*1cfb0*/  MOV R7, 0x1 ;  /* 0x0000000100077802 */ /* 0x000fe20000000f00 */
[----:B------:R-:W-:Y:S06]  /*1cfc0*/  BRA `(.L_x_241) ;  /* 0x0000000000087947 */ /* 0x000fec0003800000 */
.L_x_242:
[----:B--2--5:R-:W3:Y:S01]  /*1cfd0*/  LDC R6, c[0x0][0x580] ;  /* 0x00016000ff067b82 */ /* 0x024ee20000000800 */
[----:B------:R-:W-:-:S07]  /*1cfe0*/  MOV R7, 0x1 ;  /* 0x0000000100077802 */ /* 0x000fce0000000f00 */
.L_x_241:
[----:B------:R-:W-:Y:S05]  /*1cff0*/  @!P0 BRA `(.L_x_243) ;  /* 0x00000000001c8947 */ /* 0x000fea0003800000 */
[----:B------:R-:W-:-:S13]  /*1d000*/  LOP3.LUT P2, RZ, R7, 0xff, RZ, 0xc0, !PT ;  /* 0x000000ff07ff7812 */ /* 0x000fda000784c0ff */
[----:B----4-:R-:W4:Y:S02]  /*1d010*/  @!P2 LDC.64 R2, c[0x0][0x588] ;  /* 0x00016200ff02ab82 */ /* 0x010f240000000a00 */
[----:B----4-:R-:W-:-:S04]  /*1d020*/  @!P2 ISETP.NE.U32.AND P0, PT, R2, RZ, PT ;  /* 0x000000ff0200a20c */ /* 0x010fc80003f05070 */
[----:B------:R-:W-:Y:S02]  /*1d030*/  @!P2 ISETP.NE.AND.EX P1, PT, R3, RZ, PT, P0 ;  /* 0x000000ff0300a20c */ /* 0x000fe40003f25300 */
[----:B--23-5:R-:W-:Y:S02]  /*1d040*/  @P2 FSETP.EQ.AND P0, PT, R6, RZ, PT ;  /* 0x000000ff0600220b */ /* 0x02cfe40003f02000 */
[----:B------:R-:W-:Y:S01]  /*1d050*/  @!P2 PLOP3.LUT P0, PT, P1, PT, PT, 0x8, 0x0 ;  /* 0x000000000000a81c */ /* 0x000fe20000f0e170 */
[----:B------:R-:W-:-:S12]  /*1d060*/  BRA `(.L_x_244) ;  /* 0x0000000000047947 */ /* 0x000fd80003800000 */
.L_x_243:
[----:B--23-5:R-:W-:-:S13]  /*1d070*/  FSETP.EQ.AND P0, PT, R6, RZ, PT ;  /* 0x000000ff0600720b */ /* 0x02cfda0003f02000 */
.L_x_244:
[----:B------:R-:W-:Y:S01]  /*1d080*/  UISETP.NE.AND UP0, UPT, UR22, 0x3, UPT ;  /* 0x000000031600788c */ /* 0x000fe2000bf05270 */
[----:B------:R-:W-:-:S04]  /*1d090*/  ELECT P1, URZ, PT ;  /* 0x00000000003f782f */ /* 0x000fc80003820000 */
[----:B------:R-:W-:Y:S02]  /*1d0a0*/  PLOP3.LUT P0, PT, P1, P0, PT, 0x20, 0x0 ;  /* 0x000000000000781c */ /* 0x000fe40000f00470 */
[----:B------:R-:W-:-:S13]  /*1d0b0*/  PLOP3.LUT P1, PT, PT, PT, UP0, 0x80, 0x0 ;  /* 0x000000000000781c */ /* 0x000fda0003f2f008 */
[----:B------:R-:W-:Y:S05]  /*1d0c0*/  @!P1 BRA `(.L_x_245) ;  /* 0x0000000000049947 */ /* 0x000fea0003800000 */
[----:B------:R-:W-:Y:S01]  /*1d0d0*/  BPT.TRAP 0x1 ;  /* 0x000000040000795c */ /* 0x000fe20000300000 */
.L_x_245:
[----:B------:R-:W2:Y:S01]  /*1d0e0*/  S2UR UR37, SR_CgaCtaId ;  /* 0x00000000002579c3 */ /* 0x000ea20000008800 */
[----:B------:R-:W-:Y:S01]  /*1d0f0*/  UMOV UR13, 0x400 ;  /* 0x00000400000d7882 */ /* 0x000fe20000000000 */
[----:B------:R-:W-:-:S04]  /*1d100*/  MOV R0, 0x1 ;  /* 0x0000000100007802 */ /* 0x000fc80000000f00 */
[----:B------:R-:W-:Y:S01]  /*1d110*/  SHF.L.U32 R0, R0, 0x1f, RZ ;  /* 0x0000001f00007819 */ /* 0x000fe200000006ff */
[----:B--2---:R-:W-:-:S09]  /*1d120*/  ULEA UR13, UR37, UR13, 0x18 ;  /* 0x0000000d250d7291 */ /* 0x004fd2000f8ec03f */
[----:B------:R-:W2:Y:S02]  /*1d130*/  SYNCS.PHASECHK.TRANS64.TRYWAIT P2, [UR13+0x80], R0 ;  /* 0x00008000ff0075a7 */ /* 0x000ea4000804014d */
[----:B--2---:R-:W-:Y:S05]  /*1d140*/  @!P2 BRA `(.L_x_246) ;  /* 0x0000003400d8a947 */ /* 0x004fea0003800000 */
.L_x_393:
[----:B------:R-:W-:Y:S04]  /*1d150*/  BSSY B0, `(.L_x_247) ;  /* 0x000000e000007945 */ /* 0x000fe80003800000 */
[----:B------:R-:W-:Y:S05]  /*1d160*/  @!P0 BRA `(.L_x_248) ;  /* 0x0000000000308947 */ /* 0x000fea0003800000 */
[----:B------:R-:W-:Y:S01]  /*1d170*/  R2UR UR52, R10 ;  /* 0x000000000a3472ca */ /* 0x000fe200000e0000 */
[----:B------:R-:W-:Y:S02]  /*1d180*/  UIADD3 UR8, UP0, UR58, 0x3f0, URZ ;  /* 0x000003f03a087890 */ /* 0x000fe4000ff1e03f */
[----:B------:R-:W-:Y:S02]  /*1d190*/  UIADD3 UR48, UR13, 0x100, URZ ;  /* 0x000001000d307890 */ /* 0x000fe4000fffe03f */
[----:B------:R-:W-:Y:S02]  /*1d1a0*/  UIADD3 UR49, UR13, 0x60, URZ ;  /* 0x000000600d317890 */ /* 0x000fe4000fffe03f */
[----:B------:R-:W-:Y:S01]  /*1d1b0*/  UIADD3.X UR9, URZ, UR59, URZ, UP0, !UPT ;  /* 0x0000003b3f097290 */ /* 0x000fe200087fe43f */
[----:B------:R-:W-:Y:S01]  /*1d1c0*/  UMOV UR10, 0x0 ;  /* 0x00000000000a7882 */ /* 0x000fe20000000000 */
[----:B------:R-:W-:-:S07]  /*1d1d0*/  UMOV UR11, 0x10000000 ;  /* 0x10000000000b7882 */ /* 0x000fce0000000000 */
[----:B------:R3:W-:Y:S02]  /*1d1e0*/  UTMALDG.3D [UR48], [UR8], desc[UR10] ;  /* 0x00000a30080075b4 */ /* 0x0007e40008011000 */
[----:B---3--:R-:W-:Y:S05]  /*1d1f0*/  @!P1 BRA `(.L_x_249) ;  /* 0x0000000000049947 */ /* 0x008fea0003800000 */
[----:B------:R-:W-:Y:S01]  /*1d200*/  BPT.TRAP 0x1 ;  /* 0x000000040000795c */ /* 0x000fe20000300000 */
.L_x_249:
[----:B----4-:R-:W3:Y:S02]  /*1d210*/  LDC R2, c[0x0][0x800] ;  /* 0x00020000ff027b82 */ /* 0x010ee40000000800 */
[----:B---3--:R3:W-:Y:S02]  /*1d220*/  SYNCS.ARRIVE.TRANS64.RED.A0TR RZ, [UR13+0x60], R2 ;  /* 0x00006002ffff79a7 */ /* 0x0087e4000830040d */
.L_x_248:
[----:B------:R-:W-:Y:S05]  /*1d230*/  BSYNC B0 ;  /* 0x0000000000007941 */ /* 0x000fea0003800000 */
.L_x_247:
[----:B------:R-:W-:Y:S05]  /*1d240*/  @!P1 BRA `(.L_x_250) ;  /* 0x0000000000049947 */ /* 0x000fea0003800000 */
[----:B------:R-:W-:Y:S01]  /*1d250*/  BPT.TRAP 0x1 ;  /* 0x000000040000795c */ /* 0x000fe20000300000 */
.L_x_250:
[----:B------:R-:W-:-:S04]  /*1d260*/  UIADD3 UR41, UR13, 0x60, URZ ;  /* 0x000000600d297890 */ /* 0x000fc8000fffe03f */
[----:B------:R-:W-:-:S09]  /*1d270*/  UPRMT UR31, UR37, 0x654, UR41 ;  /* 0x00000654251f7896 */ /* 0x000fd20008000029 */
[----:B------:R-:W-:Y:S01]  /*1d280*/  SYNCS.ARRIVE.TRANS64.RED.A1T0 RZ, [UR31], RZ ;  /* 0x000000ffffff79a7 */ /* 0x000fe2000810041f */
[----:B------:R-:W-:Y:S05]  /*1d290*/  @!P1 BRA `(.L_x_251) ;  /* 0x0000000000049947 */ /* 0x000fea0003800000 */
[----:B------:R-:W-:Y:S01]  /*1d2a0*/  BPT.TRAP 0x1 ;  /* 0x000000040000795c */ /* 0x000fe20000300000 */
.L_x_251:
[----:B------:R-:W5:Y:S02]  /*1d2b0*/  SYNCS.PHASECHK.TRANS64.TRYWAIT P2, [UR13+0x88], R0 ;  /* 0x00008800ff0075a7 */ /* 0x000f64000804014d */
[----:B-----5:R-:W-:Y:S05]  /*1d2c0*/  @!P2 BRA `(.L_x_252) ;  /* 0x000000340090a947 */ /* 0x020fea0003800000 */
.L_x_394:
[----:B------:R-:W-:Y:S04]  /*1d2d0*/  BSSY B0, `(.L_x_253) ;  /* 0x0000010000007945 */ /* 0x000fe80003800000 */
[----:B------:R-:W-:Y:S05]  /*1d2e0*/  @!P0 BRA `(.L_x_254) ;  /* 0x0000000000388947 */ /* 0x000fea0003800000 */
[----:B------:R-:W-:Y:S01]  /*1d2f0*/  UIADD3 UR16, UP0, UR58, 0x3f0, URZ ;  /* 0x000003f03a107890 */ /* 0x000fe2000ff1e03f */
[----:B------:R-:W-:Y:S01]  /*1d300*/  R2UR UR12, R10 ;  /* 0x000000000a0c72ca */ /* 0x000fe200000e0000 */
[----:B------:R-:W-:Y:S02]  /*1d310*/  UIADD3 UR11, UR51, 0x80, URZ ;  /* 0x00000080330b7890 */ /* 0x000fe4000fffe03f */
[----:B------:R-:W-:Y:S02]  /*1d320*/  UIADD3 UR8, UR13, 0x1100, URZ ;  /* 0x000011000d087890 */ /* 0x000fe4000fffe03f */
[----:B------:R-:W-:Y:S02]  /*1d330*/  UIADD3 UR9, UR13, 0x68, URZ ;  /* 0x000000680d097890 */ /* 0x000fe4000fffe03f */
[----:B------:R-:W-:Y:S01]  /*1d340*/  UIADD3.X UR17, URZ, UR59, URZ, UP0, !UPT ;  /* 0x0000003b3f117290 */ /* 0x000fe200087fe43f */
[----:B------:R-:W-:Y:S01]  /*1d350*/  UMOV UR18, 0x0 ;  /* 0x0000000000127882 */ /* 0x000fe20000000000 */
[----:B------:R-:W-:Y:S01]  /*1d360*/  UMOV UR19, 0x10000000 ;  /* 0x1000000000137882 */ /* 0x000fe20000000000 */
[----:B------:R-:W-:-:S06]  /*1d370*/  UMOV UR10, UR50 ;  /* 0x00000032000a7c82 */ /* 0x000fcc0008000000 */
[----:B------:R1:W-:Y:S02]  /*1d380*/  UTMALDG.3D [UR8], [UR16], desc[UR18] ;  /* 0x00001208100075b4 */ /* 0x0003e40008011000 */
[----:B-1----:R-:W-:Y:S05]  /*1d390*/  @!P1 BRA `(.L_x_255) ;  /* 0x0000000000049947 */ /* 0x002fea0003800000 */
[----:B------:R-:W-:Y:S01]  /*1d3a0*/  BPT.TRAP 0x1 ;  /* 0x000000040000795c */ /* 0x000fe20000300000 */
.L_x_255:
[----:B---34-:R-:W1:Y:S02]  /*1d3b0*/  LDC R2, c[0x0][0x800] ;  /* 0x00020000ff027b82 */ /* 0x018e640000000800 */
[----:B-1----:R1:W-:Y:S02]  /*1d3c0*/  SYNCS.ARRIVE.TRANS64.RED.A0TR RZ, [UR13+0x68], R2 ;  /* 0x00006802ffff79a7 */ /* 0x0023e4000830040d */
.L_x_254:
[----:B------:R-:W-:Y:S05]  /*1d3d0*/  BSYNC B0 ;  /* 0x0000000000007941 */ /* 0x000fea0003800000 */
.L_x_253:
[----:B------:R-:W-:Y:S05]  /*1d3e0*/  @!P1 BRA `(.L_x_256) ;  /* 0x0000000000049947 */ /* 0x000fea0003800000 */
[----:B------:R-:W-:Y:S01]  /*1d3f0*/  BPT.TRAP 0x1 ;  /* 0x000000040000795c */ /* 0x000fe20000300000 */
.L_x_256:
[----:B------:R-:W-:Y:S02]  /*1d400*/  UIADD3 UR33, UR13, 0x68, URZ ;  /* 0x000000680d217890 */ /* 0x000fe4000fffe03f */
[----:B------:R-:W-:Y:S02]  /*1d410*/  UIADD3 UR10, UR50, 0x20, URZ ;  /* 0x00000020320a7890 */ /* 0x000fe4000fffe03f */
[----:B------:R-:W-:-:S09]  /*1d420*/  UPRMT UR30, UR37, 0x654, UR33 ;  /* 0x00000654251e7896 */ /* 0x000fd20008000021 */
[----:B------:R-:W-:Y:S01]  /*1d430*/  SYNCS.ARRIVE.TRANS64.RED.A1T0 RZ, [UR30], RZ ;  /* 0x000000ffffff79a7 */ /* 0x000fe2000810041e */
[----:B------:R-:W-:Y:S05]  /*1d440*/  @!P1 BRA `(.L_x_257) ;  /* 0x0000000000049947 */ /* 0x000fea0003800000 */
[----:B------:R-:W-:Y:S01]  /*1d450*/  BPT.TRAP 0x1 ;  /* 0x000000040000795c */ /* 0x000fe20000300000 */
.L_x_257:
[----:B------:R-:W5:Y:S02]  /*1d460*/  SYNCS.PHASECHK.TRANS64.TRYWAIT P2, [UR13+0x90], R0 ;  /* 0x00009000ff0075a7 */ /* 0x000f64000804014d */
[----:B-----5:R-:W-:Y:S05]  /*1d470*/  @!P2 BRA `(.L_x_258) ;  /* 0x00000034003ca947 */ /* 0x020fea0003800000 */
.L_x_395:
        /* <DEDUP_REMOVED lines=13> */
.L_x_261:
[----:B---34-:R-:W1:Y:S02]  /*1d550*/  LDC R2, c[0x0][0x800] ;  /* 0x00020000ff027b82 */ /* 0x018e640000000800 */
[----:B-1----:R1:W-:Y:S02]  /*1d560*/  SYNCS.ARRIVE.TRANS64.RED.A0TR RZ, [UR13+0x70], R2 ;  /* 0x00007002ffff79a7 */ /* 0x0023e4000830040d */
.L_x_260:
[----:B------:R-:W-:Y:S05]  /*1d570*/  BSYNC B0 ;  /* 0x0000000000007941 */ /* 0x000fea0003800000 */
.L_x_259:
[----:B------:R-:W-:Y:S05]  /*1d580*/  @!P1 BRA `(.L_x_262) ;  /* 0x0000000000049947 */ /* 0x000fea0003800000 */
[----:B------:R-:W-:Y:S01]  /*1d590*/  BPT.TRAP 0x1 ;  /* 0x000000040000795c */ /* 0x000fe20000300000 */
.L_x_262:
[----:B------:R-:W-:-:S04]  /*1d5a0*/  UIADD3 UR25, UR13, 0x70, URZ ;  /* 0x000000700d197890 */ /* 0x000fc8000fffe03f */
[----:B------:R-:W-:-:S09]  /*1d5b0*/  UPRMT UR23, UR37, 0x654, UR25 ;  /* 0x0000065425177896 */ /* 0x000fd20008000019 */
[----:B------:R-:W-:Y:S01]  /*1d5c0*/  SYNCS.ARRIVE.TRANS64.RED.A1T0 RZ, [UR23], RZ ;  /* 0x000000ffffff79a7 */ /* 0x000fe20008100417 */
[----:B------:R-:W-:Y:S05]  /*1d5d0*/  @!P1 BRA `(.L_x_263) ;  /* 0x0000000000049947 */ /* 0x000fea0003800000 */
[----:B------:R-:W-:Y:S01]  /*1d5e0*/  BPT.TRAP 0x1 ;  /* 0x000000040000795c */ /* 0x000fe20000300000 */
.L_x_263:
[----:B------:R-:W5:Y:S02]  /*1d5f0*/  SYNCS.PHASECHK.TRANS64.TRYWAIT P2, [UR13+0x98], R0 ;  /* 0x00009800ff0075a7 */ /* 0x000f64000804014d */
[----:B-----5:R-:W-:Y:S05]  /*1d600*/  @!P2 BRA `(.L_x_264) ;  /* 0x0000003000f0a947 */ /* 0x020fea0003800000 */
.L_x_396:
        /* <DEDUP_REMOVED lines=9> */
[----:B------:R-:W-:-:S07]  /*1d6a0*/  UMOV UR19, 0x10000000 ;  /* 0x1000000000137882 */ /* 0x000fce0000000000 */
[----:B------:R1:W-:Y:S02]  /*1d6b0*/  UTMALDG.3D [UR8], [UR16], desc[UR18] ;  /* 0x00001208100075b4 */ /* 0x0003e40008011000 */
[----:B-1----:R-:W-:Y:S05]  /*1d6c0*/  @!P1 BRA `(.L_x_267) ;  /* 0x0000000000049947 */ /* 0x002fea0003800000 */
[----:B------:R-:W-:Y:S01]  /*1d6d0*/  BPT.TRAP 0x1 ;  /* 0x000000040000795c */ /* 0x000fe20000300000 */
.L_x_267:
[----:B---34-:R-:W1:Y:S02]  /*1d6e0*/  LDC R2, c[0x0][0x800] ;  /* 0x00020000ff027b82 */ /* 0x018e640000000800 */
[----:B-1----:R1:W-:Y:S02]  /*1d6f0*/  SYNCS.ARRIVE.TRANS64.RED.A0TR RZ, [UR13+0x78], R2 ;  /* 0x00007802ffff79a7 */ /* 0x0023e4000830040d */
.L_x_266:
[----:B------:R-:W-:Y:S05]  /*1d700*/  BSYNC B0 ;  /* 0x0000000000007941 */ /* 0x000fea0003800000 */
.L_x_265:
[----:B------:R-:W-:Y:S05]  /*1d710*/  @!P1 BRA `(.L_x_268) ;  /* 0x0000000000049947 */ /* 0x000fea0003800000 */
[----:B------:R-:W-:Y:S01]  /*1d720*/  BPT.TRAP 0x1 ;  /* 0x000000040000795c */ /* 0x000fe20000300000 */
.L_x_268:
[----:B------:R-:W-:Y:S02]  /*1d730*/  UIADD3 UR17, UR13, 0x78, URZ ;  /* 0x000000780d117890 */ /* 0x000fe4000fffe03f */
[----:B------:R-:W-:Y:S02]  /*1d740*/  UIADD3 UR42, UR50, 0x40, URZ ;  /* 0x00000040322a7890 */ /* 0x000fe4000fffe03f */
[----:B------:R-:W-:-:S09]  /*1d750*/  UPRMT UR29, UR37, 0x654, UR17 ;  /* 0x00000654251d7896 */ /* 0x000fd20008000011 */
[----:B------:R-:W-:Y:S01]  /*1d760*/  SYNCS.ARRIVE.TRANS64.RED.A1T0 RZ, [UR29], RZ ;  /* 0x000000ffffff79a7 */ /* 0x000fe2000810041d */
[----:B------:R-:W-:Y:S05]  /*1d770*/  @!P1 BRA `(.L_x_269) ;  /* 0x0000000000049947 */ /* 0x000fea0003800000 */
[----:B------:R-:W-:Y:S01]  /*1d780*/  BPT.TRAP 0x1 ;  /* 0x000000040000795c */ /* 0x000fe20000300000 */
.L_x_269:
[----:B-1-34-:R-:W-:-:S04]  /*1d790*/  SHF.L.U32 R2, RZ, 0x1f, RZ ;  /* 0x0000001fff027819 */ /* 0x01afc800000006ff */
[----:B------:R-:W1:Y:S02]  /*1d7a0*/  SYNCS.PHASECHK.TRANS64.TRYWAIT P2, [UR13+0x80], R2 ;  /* 0x00008002ff0075a7 */ /* 0x000e64000804014d */
[----:B-1----:R-:W-:Y:S05]  /*1d7b0*/  @!P2 BRA `(.L_x_270) ;  /* 0x00000030009ca947 */ /* 0x002fea0003800000 */
.L_x_397:
[----:B------:R-:W-:Y:S04]  /*1d7c0*/  BSSY B0, `(.L_x_271) ;  /* 0x000000e000007945 */ /* 0x000fe80003800000 */
[----:B------:R-:W-:Y:S05]  /*1d7d0*/  @!P0 BRA `(.L_x_272) ;  /* 0x0000000000308947 */ /* 0x000fea0003800000 */
[----:B------:R-:W-:Y:S01]  /*1d7e0*/  R2UR UR44, R10 ;  /* 0x000000000a2c72ca */ /* 0x000fe200000e0000 */
[----:B------:R-:W-:Y:S02]  /*1d7f0*/  UIADD3 UR8, UP0, UR58, 0x3f0, URZ ;  /* 0x000003f03a087890 */ /* 0x000fe4000ff1e03f */
[----:B------:R-:W-:Y:S02]  /*1d800*/  UIADD3 UR40, UR13, 0x100, URZ ;  /* 0x000001000d287890 */ /* 0x000fe4000fffe03f */
[----:B------:R-:W-:Y:S01]  /*1d810*/  UIADD3.X UR9, URZ, UR59, URZ, UP0, !UPT ;  /* 0x0000003b3f097290 */ /* 0x000fe200087fe43f */
[----:B------:R-:W-:Y:S01]  /*1d820*/  UMOV UR10, 0x0 ;  /* 0x00000000000a7882 */ /* 0x000fe20000000000 */
[----:B------:R-:W-:Y:S01]  /*1d830*/  UMOV UR11, 0x10000000 ;  /* 0x10000000000b7882 */ /* 0x000fe20000000000 */
[----:B------:R-:W-:-:S06]  /*1d840*/  UMOV UR43, UR51 ;  /* 0x00000033002b7c82 */ /* 0x000fcc0008000000 */
[----:B------:R3:W-:Y:S02]  /*1d850*/  UTMALDG.3D [UR40], [UR8], desc[UR10] ;  /* 0x00000a28080075b4 */ /* 0x0007e40008011000 */
[----:B---3--:R-:W-:Y:S05]  /*1d860*/  @!P1 BRA `(.L_x_273) ;  /* 0x0000000000049947 */ /* 0x008fea0003800000 */
[----:B------:R-:W-:Y:S01]  /*1d870*/  BPT.TRAP 0x1 ;  /* 0x000000040000795c */ /* 0x000fe20000300000 */
.L_x_273:
[----:B-12---:R-:W1:Y:S02]  /*1d880*/  LDC R3, c[0x0][0x800] ;  /* 0x00020000ff037b82 */ /* 0x006e640000000800 */
[----:B-1----:R3:W-:Y:S02]  /*1d890*/  SYNCS.ARRIVE.TRANS64.RED.A0TR RZ, [UR13+0x60], R3 ;  /* 0x00006003ffff79a7 */ /* 0x0027e4000830040d */
.L_x_272:
[----:B------:R-:W-:Y:S05]  /*1d8a0*/  BSYNC B0 ;  /* 0x0000000000007941 */ /* 0x000fea0003800000 */
.L_x_271:
[----:B------:R-:W-:Y:S05]  /*1d8b0*/  @!P1 BRA `(.L_x_274) ;  /* 0x0000000000049947 */ /* 0x000fea0003800000 */
[----:B------:R-:W-:Y:S01]  /*1d8c0*/  BPT.TRAP 0x1 ;  /* 0x000000040000795c */ /* 0x000fe20000300000 */
.L_x_274:
[----:B------:R-:W-:Y:S01]  /*1d8d0*/  SYNCS.ARRIVE.TRANS64.RED.A1T0 RZ, [UR31], RZ ;  /* 0x000000ffffff79a7 */ /* 0x000fe2000810041f */
[----:B------:R-:W-:Y:S05]  /*1d8e0*/  @!P1 BRA `(.L_x_275) ;  /* 0x0000000000049947 */ /* 0x000fea0003800000 */
[----:B------:R-:W-:Y:S01]  /*1d8f0*/  BPT.TRAP 0x1 ;  /* 0x000000040000795c */ /* 0x000fe20000300000 */
.L_x_275:
[----:B------:R-:W4:Y:S02]  /*1d900*/  SYNCS.PHASECHK.TRANS64.TRYWAIT P2, [UR13+0x88], R2 ;  /* 0x00008802ff0075a7 */ /* 0x000f24000804014d */
[----:B----4-:R-:W-:Y:S05]  /*1d910*/  @!P2 BRA `(.L_x_276) ;  /* 0x00000030005ca947 */ /* 0x010fea0003800000 */
.L_x_398:
        /* <DEDUP_REMOVED lines=11> */
[----:B----4-:R-:W-:Y:S05]  /*1d9d0*/  @!P1 BRA `(.L_x_279) ;  /* 0x0000000000049947 */ /* 0x010fea0003800000 */
[----:B------:R-:W-:Y:S01]  /*1d9e0*/  BPT.TRAP 0x1 ;  /* 0x000000040000795c */ /* 0x000fe20000300000 */
.L_x_279:
[----:B-123--:R-:W1:Y:S02]  /*1d9f0*/  LDC R3, c[0x0][0x800] ;  /* 0x00020000ff037b82 */ /* 0x00ee640000000800 */
[----:B-1----:R4:W-:Y:S02]  /*1da00*/  SYNCS.ARRIVE.TRANS64.RED.A0TR RZ, [UR13+0x68], R3 ;  /* 0x00006803ffff79a7 */ /* 0x0029e4000830040d */
.L_x_278:
[----:B------:R-:W-:Y:S05]  /*1da10*/  BSYNC B0 ;  /* 0x0000000000007941 */ /* 0x000fea0003800000 */
.L_x_277:
[----:B------:R-:W-:Y:S05]  /*1da20*/  @!P1 BRA `(.L_x_280) ;  /* 0x0000000000049947 */ /* 0x000fea0003800000 */
[----:B------:R-:W-:Y:S01]  /*1da30*/  BPT.TRAP 0x1 ;  /* 0x000000040000795c */ /* 0x000fe20000300000 */
.L_x_280:
[----:B------:R-:W-:Y:S01]  /*1da40*/  SYNCS.ARRIVE.TRANS64.RED.A1T0 RZ, [UR30], RZ ;  /* 0x000000ffffff79a7 */ /* 0x000fe2000810041e */
[----:B------:R-:W-:Y:S01]  /*1da50*/  UIADD3 UR26, UR50, 0x60, URZ ;  /* 0x00000060321a7890 */ /* 0x000fe2000fffe03f */
[----:B------:R-:W-:Y:S11]  /*1da60*/  @!P1 BRA `(.L_x_281) ;  /* 0x0000000000049947 */ /* 0x000ff60003800000 */
[----:B------:R-:W-:Y:S01]  /*1da70*/  BPT.TRAP 0x1 ;  /* 0x000000040000795c */ /* 0x000fe20000300000 */
.L_x_281:
[----:B------:R-:W5:Y:S02]  /*1da80*/  SYNCS.PHASECHK.TRANS64.TRYWAIT P2, [UR13+0x90], R2 ;  /* 0x00009002ff0075a7 */ /* 0x000f64000804014d */
[----:B-----5:R-:W-:Y:S05]  /*1da90*/  @!P2 BRA `(.L_x_282) ;  /* 0x000000300014a947 */ /* 0x020fea0003800000 */
.L_x_399:
        /* <DEDUP_REMOVED lines=12> */
.L_x_285:
[----:B--234-:R-:W1:Y:S02]  /*1db60*/  LDC R3, c[0x0][0x800] ;  /* 0x00020000ff037b82 */ /* 0x01ce640000000800 */
[----:B-1----:R1:W-:Y:S02]  /*1db70*/  SYNCS.ARRIVE.TRANS64.RED.A0TR RZ, [UR13+0x70], R3 ;  /* 0x00007003ffff79a7 */ /* 0x0023e4000830040d */
.L_x_284:
[----:B------:R-:W-:Y:S05]  /*1db80*/  BSYNC B0 ;  /* 0x0000000000007941 */ /* 0x000fea0003800000 */
.L_x_283:
[----:B------:R-:W-:Y:S05]  /*1db90*/  @!P1 BRA `(.L_x_286) ;  /* 0x0000000000049947 */ /* 0x000fea0003800000 */
[----:B------:R-:W-:Y:S01]  /*1dba0*/  BPT.TRAP 0x1 ;  /* 0x000000040000795c */ /* 0x000fe20000300000 */
.L_x_286:
[----:B------:R-:W-:Y:S01]  /*1dbb0*/  SYNCS.ARRIVE.TRANS64.RED.A1T0 RZ, [UR23], RZ ;  /* 0x000000ffffff79a7 */ /* 0x000fe20008100417 */
[----:B------:R-:W-:Y:S05]  /*1dbc0*/  @!P1 BRA `(.L_x_287) ;  /* 0x0000000000049947 */ /* 0x000fea0003800000 */
[----:B------:R-:W-:Y:S01]  /*1dbd0*/  BPT.TRAP 0x1 ;  /* 0x000000040000795c */ /* 0x000fe20000300000 */
.L_x_287:
[----:B------:R-:W5:Y:S02]  /*1dbe0*/  SYNCS.PHASECHK.TRANS64.TRYWAIT P2, [UR13+0x98], R2 ;  /* 0x00009802ff0075a7 */ /* 0x000f64000804014d */
[----:B-----5:R-:W-:Y:S05]  /*1dbf0*/  @!P2 BRA `(.L_x_288) ;  /* 0x0000002c00d4a947 */ /* 0x020fea0003800000 */
.L_x_400:
        /* <DEDUP_REMOVED lines=13> */
.L_x_291:
[----:B--234-:R-:W1:Y:S02]  /*1dcd0*/  LDC R3, c[0x0][0x800] ;  /* 0x00020000ff037b82 */ /* 0x01ce640000000800 */
[----:B-1----:R1:W-:Y:S02]  /*1dce0*/  SYNCS.ARRIVE.TRANS64.RED.A0TR RZ, [UR13+0x78], R3 ;  /* 0x00007803ffff79a7 */ /* 0x0023e4000830040d */
.L_x_290:
[----:B------:R-:W-:Y:S05]  /*1dcf0*/  BSYNC B0 ;  /* 0x0000000000007941 */ /* 0x000fea0003800000 */
.L_x_289:
[----:B------:R-:W-:Y:S05]  /*1dd00*/  @!P1 BRA `(.L_x_292) ;  /* 0x0000000000049947 */ /* 0x000fea0003800000 */
[----:B------:R-:W-:Y:S01]  /*1dd10*/  BPT.TRAP 0x1 ;  /* 0x000000040000795c */ /* 0x000fe20000300000 */
.L_x_292:
[----:B------:R-:W-:Y:S01]  /*1dd20*/  SYNCS.ARRIVE.TRANS64.RED.A1T0 RZ, [UR29], RZ ;  /* 0x000000ffffff79a7 */ /* 0x000fe2000810041d */
[----:B------:R-:W-:Y:S01]  /*1dd30*/  UIADD3 UR10, UR50, 0x80, URZ ;  /* 0x00000080320a7890 */ /* 0x000fe2000fffe03f */
[----:B------:R-:W-:Y:S11]  /*1dd40*/  @!P1 BRA `(.L_x_293) ;  /* 0x0000000000049947 */ /* 0x000ff60003800000 */
[----:B------:R-:W-:Y:S01]  /*1dd50*/  BPT.TRAP 0x1 ;  /* 0x000000040000795c */ /* 0x000fe20000300000 */
.L_x_293:
[----:B------:R-:W5:Y:S02]  /*1dd60*/  SYNCS.PHASECHK.TRANS64.TRYWAIT P2, [UR13+0x80], R0 ;  /* 0x00008000ff0075a7 */ /* 0x000f64000804014d */
[----:B-----5:R-:W-:Y:S05]  /*1dd70*/  @!P2 BRA `(.L_x_294) ;  /* 0x0000002c008ca947 */ /* 0x020fea0003800000 */
.L_x_401:
        /* <DEDUP_REMOVED lines=8> */
[----:B------:R-:W-:Y:S01]  /*1de00*/  UMOV UR9, UR41 ;  /* 0x0000002900097c82 */ /* 0x000fe20008000000 */
[----:B------:R-:W-:-:S05]  /*1de10*/  UMOV UR11, UR51 ;  /* 0x00000033000b7c82 */ /* 0x000fca0008000000 */
[----:B------:R1:W-:Y:S02]  /*1de20*/  UTMALDG.3D [UR8], [UR26], desc[UR18] ;  /* 0x000012081a0075b4 */ /* 0x0003e40008011000 */
[----:B-1----:R-:W-:Y:S05]  /*1de30*/  @!P1 BRA `(.L_x_297) ;  /* 0x0000000000049947 */ /* 0x002fea0003800000 */
[----:B------:R-:W-:Y:S01]  /*1de40*/  BPT.TRAP 0x1 ;  /* 0x000000040000795c */ /* 0x000fe20000300000 */
.L_x_297:
[----:B--234-:R-:W1:Y:S02]  /*1de50*/  LDC R3, c[0x0][0x800] ;  /* 0x00020000ff037b82 */ /* 0x01ce640000000800 */
[----:B-1----:R1:W-:Y:S02]  /*1de60*/  SYNCS.ARRIVE.TRANS64.RED.A0TR RZ, [UR13+0x60], R3 ;  /* 0x00006003ffff79a7 */ /* 0x0023e4000830040d */
.L_x_296:
[----:B------:R-:W-:Y:S05]  /*1de70*/  BSYNC B0 ;  /* 0x0000000000007941 */ /* 0x000fea0003800000 */
.L_x_295:
[----:B------:R-:W-:Y:S05]  /*1de80*/  @!P1 BRA `(.L_x_298) ;  /* 0x0000000000049947 */ /* 0x000fea0003800000 */
[----:B------:R-:W-:Y:S01]  /*1de90*/  BPT.TRAP 0x1 ;  /* 0x000000040000795c */ /* 0x000fe20000300000 */
.L_x_298:
[----:B------:R-:W-:Y:S01]  /*1dea0*/  SYNCS.ARRIVE.TRANS64.RED.A1T0 RZ, [UR31], RZ ;  /* 0x000000ffffff79a7 */ /* 0x000fe2000810041f */
[----:B------:R-:W-:Y:S05]  /*1deb0*/  @!P1 BRA `(.L_x_299) ;  /* 0x0000000000049947 */ /* 0x000fea0003800000 */
[----:B------:R-:W-:Y:S01]  /*1dec0*/  BPT.TRAP 0x1 ;  /* 0x000000040000795c */ /* 0x000fe20000300000 */
.L_x_299:
[----:B------:R-:W5:Y:S02]  /*1ded0*/  SYNCS.PHASECHK.TRANS64.TRYWAIT P2, [UR13+0x88], R0 ;  /* 0x00008800ff0075a7 */ /* 0x000f64000804014d */
[----:B-----5:R-:W-:Y:S05]  /*1dee0*/  @!P2 BRA `(.L_x_300) ;  /* 0x0000002c0048a947 */ /* 0x020fea0003800000 */
.L_x_402:
        /* <DEDUP_REMOVED lines=13> */
.L_x_303:
[----:B--234-:R-:W1:Y:S02]  /*1dfc0*/  LDC R3, c[0x0][0x800] ;  /* 0x00020000ff037b82 */ /* 0x01ce640000000800 */
[----:B-1----:R1:W-:Y:S02]  /*1dfd0*/  SYNCS.ARRIVE.TRANS64.RED.A0TR RZ, [UR13+0x68], R3 ;  /* 0x00006803ffff79a7 */ /* 0x0023e4000830040d */
.L_x_302:
[----:B------:R-:W-:Y:S05]  /*1dfe0*/  BSYNC B0 ;  /* 0x0000000000007941 */ /* 0x000fea0003800000 */
.L_x_301:
[----:B------:R-:W-:Y:S05]  /*1dff0*/  @!P1 BRA `(.L_x_304) ;  /* 0x0000000000049947 */ /* 0x000fea0003800000 */
[----:B------:R-:W-:Y:S01]  /*1e000*/  BPT.TRAP 0x1 ;  /* 0x000000040000795c */ /* 0x000fe20000300000 */
.L_x_304:
[----:B------:R-:W-:Y:S01]  /*1e010*/  SYNCS.ARRIVE.TRANS64.RED.A1T0 RZ, [UR30], RZ ;  /* 0x000000ffffff79a7 */ /* 0x000fe2000810041e */
[----:B------:R-:W-:Y:S01]  /*1e020*/  UIADD3 UR10, UR50, 0xa0, URZ ;  /* 0x000000a0320a7890 */ /* 0x000fe2000fffe03f */
[----:B------:R-:W-:Y:S11]  /*1e030*/  @!P1 BRA `(.L_x_305) ;  /* 0x0000000000049947 */ /* 0x000ff60003800000 */
[----:B------:R-:W-:Y:S01]  /*1e040*/  BPT.TRAP 0x1 ;  /* 0x000000040000795c */ /* 0x000fe20000300000 */
.L_x_305:
[----:B------:R-:W5:Y:S02]  /*1e050*/  SYNCS.PHASECHK.TRANS64.TRYWAIT P2, [UR13+0x90], R0 ;  /* 0x00009000ff0075a7 */ /* 0x000f64000804014d */
[----:B-----5:R-:W-:Y:S05]  /*1e060*/  @!P2 BRA `(.L_x_306) ;  /* 0x0000002c0000a947 */ /* 0x020fea0003800000 */
.L_x_403:
        /* <DEDUP_REMOVED lines=13> */
.L_x_309:
[----:B--234-:R-:W1:Y:S02]  /*1e140*/  LDC R3, c[0x0][0x800] ;  /* 0x00020000ff037b82 */ /* 0x01ce640000000800 */
[----:B-1----:R1:W-:Y:S02]  /*1e150*/  SYNCS.ARRIVE.TRANS64.RED.A0TR RZ, [UR13+0x70], R3 ;  /* 0x00007003ffff79a7 */ /* 0x0023e4000830040d */
.L_x_308:
[----:B------:R-:W-:Y:S05]  /*1e160*/  BSYNC B0 ;  /* 0x0000000000007941 */ /* 0x000fea0003800000 */
.L_x_307:
[----:B------:R-:W-:Y:S05]  /*1e170*/  @!P1 BRA `(.L_x_310) ;  /* 0x0000000000049947 */ /* 0x000fea0003800000 */
[----:B------:R-:W-:Y:S01]  /*1e180*/  BPT.TRAP 0x1 ;  /* 0x000000040000795c */ /* 0x000fe20000300000 */
.L_x_310:
[----:B------:R-:W-:Y:S01]  /*1e190*/  SYNCS.ARRIVE.TRANS64.RED.A1T0 RZ, [UR23], RZ ;  /* 0x000000ffffff79a7 */ /* 0x000fe20008100417 */
[----:B------:R-:W-:Y:S05]  /*1e1a0*/  @!P1 BRA `(.L_x_311) ;  /* 0x0000000000049947 */ /* 0x000fea0003800000 */
[----:B------:R-:W-:Y:S01]  /*1e1b0*/  BPT.TRAP 0x1 ;  /* 0x000000040000795c */ /* 0x000fe20000300000 */
.L_x_311:
[----:B------:R-:W5:Y:S02]  /*1e1c0*/  SYNCS.PHASECHK.TRANS64.TRYWAIT P2, [UR13+0x98], R0 ;  /* 0x00009800ff0075a7 */ /* 0x000f64000804014d */
[----:B-----5:R-:W-:Y:S05]  /*1e1d0*/  @!P2 BRA `(.L_x_312) ;  /* 0x0000002800bca947 */ /* 0x020fea0003800000 */
.L_x_404:
        /* <DEDUP_REMOVED lines=13> */
.L_x_315:
[----:B--2---:R-:W1:Y:S02]  /*1e2b0*/  LDC R0, c[0x0][0x800] ;  /* 0x00020000ff007b82 */ /* 0x004e640000000800 */
[----:B-1----:R1:W-:Y:S02]  /*1e2c0*/  SYNCS.ARRIVE.TRANS64.RED.A0TR RZ, [UR13+0x78], R0 ;  /* 0x00007800ffff79a7 */ /* 0x0023e4000830040d */
.L_x_314:
[----:B------:R-:W-:Y:S05]  /*1e2d0*/  BSYNC B0 ;  /* 0x0000000000007941 */ /* 0x000fea0003800000 */
.L_x_313:
[----:B------:R-:W-:Y:S05]  /*1e2e0*/  @!P1 BRA `(.L_x_316) ;  /* 0x0000000000049947 */ /* 0x000fea0003800000 */
[----:B------:R-:W-:Y:S01]  /*1e2f0*/  BPT.TRAP 0x1 ;  /* 0x000000040000795c */ /* 0x000fe20000300000 */
.L_x_316:
[----:B------:R-:W-:Y:S01]  /*1e300*/  SYNCS.ARRIVE.TRANS64.RED.A1T0 RZ, [UR29], RZ ;  /* 0x000000ffffff79a7 */ /* 0x000fe2000810041d */
[----:B------:R-:W-:Y:S01]  /*1e310*/  UIADD3 UR10, UR50, 0xc0, URZ ;  /* 0x000000c0320a7890 */ /* 0x000fe2000fffe03f */
[----:B------:R-:W-:Y:S11]  /*1e320*/  @!P1 BRA `(.L_x_317) ;  /* 0x0000000000049947 */ /* 0x000ff60003800000 */
[----:B------:R-:W-:Y:S01]  /*1e330*/  BPT.TRAP 0x1 ;  /* 0x000000040000795c */ /* 0x000fe20000300000 */
.L_x_317:
[----:B------:R-:W5:Y:S02]  /*1e340*/  SYNCS.PHASECHK.TRANS64.TRYWAIT P2, [UR13+0x80], R2 ;  /* 0x00008002ff0075a7 */ /* 0x000f64000804014d */
[----:B-----5:R-:W-:Y:S05]  /*1e350*/  @!P2 BRA `(.L_x_318) ;  /* 0x000000280074a947 */ /* 0x020fea0003800000 */
.L_x_405:
        /* <DEDUP_REMOVED lines=13> */
.L_x_321:
[----:B--2---:R-:W1:Y:S02]  /*1e430*/  LDC R0, c[0x0][0x800] ;  /* 0x00020000ff007b82 */ /* 0x004e640000000800 */
[----:B-1----:R1:W-:Y:S02]  /*1e440*/  SYNCS.ARRIVE.TRANS64.RED.A0TR RZ, [UR13+0x60], R0 ;  /* 0x00006000ffff79a7 */ /* 0x0023e4000830040d */
.L_x_320:
[----:B------:R-:W-:Y:S05]  /*1e450*/  BSYNC B0 ;  /* 0x0000000000007941 */ /* 0x000fea0003800000 */
.L_x_319:
[----:B------:R-:W-:Y:S05]  /*1e460*/  @!P1 BRA `(.L_x_322) ;  /* 0x0000000000049947 */ /* 0x000fea0003800000 */
[----:B------:R-:W-:Y:S01]  /*1e470*/  BPT.TRAP 0x1 ;  /* 0x000000040000795c */ /* 0x000fe20000300000 */
.L_x_322:
[----:B------:R-:W-:Y:S01]  /*1e480*/  SYNCS.ARRIVE.TRANS64.RED.A1T0 RZ, [UR31], RZ ;  /* 0x000000ffffff79a7 */ /* 0x000fe2000810041f */
[----:B------:R-:W-:Y:S05]  /*1e490*/  @!P1 BRA `(.L_x_323) ;  /* 0x0000000000049947 */ /* 0x000fea0003800000 */
[----:B------:R-:W-:Y:S01]  /*1e4a0*/  BPT.TRAP 0x1 ;  /* 0x000000040000795c */ /* 0x000fe20000300000 */
.L_x_323:
[----:B------:R-:W5:Y:S02]  /*1e4b0*/  SYNCS.PHASECHK.TRANS64.TRYWAIT P2, [UR13+0x88], R2 ;  /* 0x00008802ff0075a7 */ /* 0x000f64000804014d */
[----:B-----5:R-:W-:Y:S05]  /*1e4c0*/  @!P2 BRA `(.L_x_324) ;  /* 0x000000280030a947 */ /* 0x020fea0003800000 */
.L_x_406:
        /* <DEDUP_REMOVED lines=13> */
.L_x_327:
[----:B--2---:R-:W1:Y:S02]  /*1e5a0*/  LDC R0, c[0x0][0x800] ;  /* 0x00020000ff007b82 */ /* 0x004e640000000800 */
[----:B-1----:R1:W-:Y:S02]  /*1e5b0*/  SYNCS.ARRIVE.TRANS64.RED.A0TR RZ, [UR13+0x68], R0 ;  /* 0x00006800ffff79a7 */ /* 0x0023e4000830040d */
.L_x_326:
[----:B------:R-:W-:Y:S05]  /*1e5c0*/  BSYNC B0 ;  /* 0x0000000000007941 */ /* 0x000fea0003800000 */
.L_x_325:
[----:B------:R-:W-:Y:S05]  /*1e5d0*/  @!P1 BRA `(.L_x_328) ;  /* 0x0000000000049947 */ /* 0x000fea0003800000 */
[----:B------:R-:W-:Y:S01]  /*1e5e0*/  BPT.TRAP 0x1 ;  /* 0x000000040000795c */ /* 0x000fe20000300000 */
.L_x_328:
[----:B------:R-:W-:Y:S01]  /*1e5f0*/  SYNCS.ARRIVE.TRANS64.RED.A1T0 RZ, [UR30], RZ ;  /* 0x000000ffffff79a7 */ /* 0x000fe2000810041e */
[----:B------:R-:W-:Y:S01]  /*1e600*/  UIADD3 UR10, UR50, 0xe0, URZ ;  /* 0x000000e0320a7890 */ /* 0x000fe2000fffe03f */
[----:B------:R-:W-:Y:S11]  /*1e610*/  @!P1 BRA `(.L_x_329) ;  /* 0x0000000000049947 */ /* 0x000ff60003800000 */
[----:B------:R-:W-:Y:S01]  /*1e620*/  BPT.TRAP 0x1 ;  /* 0x000000040000795c */ /* 0x000fe20000300000 */
.L_x_329:
[----:B------:R-:W5:Y:S02]  /*1e630*/  SYNCS.PHASECHK.TRANS64.TRYWAIT P2, [UR13+0x90], R2 ;  /* 0x00009002ff0075a7 */ /* 0x000f64000804014d */
[----:B-----5:R-:W-:Y:S05]  /*1e640*/  @!P2 BRA `(.L_x_330) ;  /* 0x0000002400e8a947 */ /* 0x020fea0003800000 */
.L_x_407:
        /* <DEDUP_REMOVED lines=13> */
.L_x_333:
[----:B--2---:R-:W1:Y:S02]  /*1e720*/  LDC R0, c[0x0][0x800] ;  /* 0x00020000ff007b82 */ /* 0x004e640000000800 */
[----:B-1----:R1:W-:Y:S02]  /*1e730*/  SYNCS.ARRIVE.TRANS64.RED.A0TR RZ, [UR13+0x70], R0 ;  /* 0x00007000ffff79a7 */ /* 0x0023e4000830040d */
.L_x_332:
[----:B------:R-:W-:Y:S05]  /*1e740*/  BSYNC B0 ;  /* 0x0000000000007941 */ /* 0x000fea0003800000 */
.L_x_331:
[----:B------:R-:W-:Y:S05]  /*1e750*/  @!P1 BRA `(.L_x_334) ;  /* 0x0000000000049947 */ /* 0x000fea0003800000 */
[----:B------:R-:W-:Y:S01]  /*1e760*/  BPT.TRAP 0x1 ;  /* 0x000000040000795c */ /* 0x000fe20000300000 */
.L_x_334:
[----:B------:R-:W-:Y:S01]  /*1e770*/  SYNCS.ARRIVE.TRANS64.RED.A1T0 RZ, [UR23], RZ ;  /* 0x000000ffffff79a7 */ /* 0x000fe20008100417 */
[----:B------:R-:W-:Y:S05]  /*1e780*/  @!P1 BRA `(.L_x_335) ;  /* 0x0000000000049947 */ /* 0x000fea0003800000 */
[----:B------:R-:W-:Y:S01]  /*1e790*/  BPT.TRAP 0x1 ;  /* 0x000000040000795c */ /* 0x000fe20000300000 */
.L_x_335:
[----:B------:R-:W5:Y:S02]  /*1e7a0*/  SYNCS.PHASECHK.TRANS64.TRYWAIT P2, [UR13+0x98], R2 ;  /* 0x00009802ff0075a7 */ /* 0x000f64000804014d */
[----:B-----5:R-:W-:Y:S05]  /*1e7b0*/  @!P2 BRA `(.L_x_336) ;  /* 0x0000002400a4a947 */ /* 0x020fea0003800000 */
.L_x_408:
        /* <DEDUP_REMOVED lines=13> */
.L_x_339:
[----:B--2---:R-:W1:Y:S02]  /*1e890*/  LDC R0, c[0x0][0x800] ;  /* 0x00020000ff007b82 */ /* 0x004e640000000800 */
[----:B-1----:R1:W-:Y:S02]  /*1e8a0*/  SYNCS.ARRIVE.TRANS64.RED.A0TR RZ, [UR13+0x78], R0 ;  /* 0x00007800ffff79a7 */ /* 0x0023e4000830040d */
.L_x_338:
[----:B------:R-:W-:Y:S05]  /*1e8b0*/  BSYNC B0 ;  /* 0x0000000000007941 */ /* 0x000fea0003800000 */
.L_x_337:
[----:B------:R-:W-:Y:S05]  /*1e8c0*/  @!P1 BRA `(.L_x_340) ;  /* 0x0000000000049947 */ /* 0x000fea0003800000 */
[----:B------:R-:W-:Y:S01]  /*1e8d0*/  BPT.TRAP 0x1 ;  /* 0x000000040000795c */ /* 0x000fe20000300000 */
.L_x_340:
[----:B------:R-:W5:Y:S01]  /*1e8e0*/  LDL.LU R17, [R1+0x4b0] ;  /* 0x0004b00001117983 */ /* 0x000f620000300800 */
[----:B------:R-:W-:Y:S03]  /*1e8f0*/  SYNCS.ARRIVE.TRANS64.RED.A1T0 RZ, [UR29], RZ ;  /* 0x000000ffffff79a7 */ /* 0x000fe6000810041d */
[----:B------:R-:W5:Y:S01]  /*1e900*/  LDL.LU R15, [R1+0x4ac] ;  /* 0x0004ac00010f7983 */ /* 0x000f620000300800 */
[----:B-12---:R-:W-:Y:S02]  /*1e910*/  PRMT R0, RZ, 0x7610, R0 ;  /* 0x00007610ff007816 */ /* 0x006fe40000000000 */
[----:B------:R-:W-:Y:S02]  /*1e920*/  MOV R2, 0xffffffff ;  /* 0xffffffff00027802 */ /* 0x000fe40000000f00 */
[----:B---34-:R-:W-:Y:S02]  /*1e930*/  MOV R3, 0xffffffff ;  /* 0xffffffff00037802 */ /* 0x018fe40000000f00 */
[----:B------:R-:W-:-:S02]  /*1e940*/  MOV R10, 0xffffffff ;  /* 0xffffffff000a7802 */ /* 0x000fc40000000f00 */
[----:B-----5:R-:W-:-:S04]  /*1e950*/  IADD3 R15, P0, R15, UR54, RZ ;  /* 0x000000360f0f7c10 */ /* 0x020fc8000ff1e0ff */
[----:B------:R-:W-:Y:S01]  /*1e960*/  IADD3.X R17, R17, UR39, RZ, P0, !PT ;  /* 0x0000002711117c10 */ /* 0x000fe200087fe4ff */
[----:B------:R1:W-:Y:S01]  /*1e970*/  STL [R1+0x4ac], R15 ;  /* 0x0004ac0f01007387 */ /* 0x0003e20000100800 */
[----:B------:R-:W-:-:S03]  /*1e980*/  ISETP.GE.U32.AND P0, PT, R15, UR4, PT ;  /* 0x000000040f007c0c */ /* 0x000fc6000bf06070 */
[----:B------:R1:W-:Y:S01]  /*1e990*/  STL [R1+0x4b0], R17 ;  /* 0x0004b01101007387 */ /* 0x0003e20000100800 */
[----:B------:R-:W-:-:S13]  /*1e9a0*/  ISETP.GE.U32.AND.EX P0, PT, R17, UR5, PT, P0 ;  /* 0x0000000511007c0c */ /* 0x000fda000bf06100 */
[----:B-1----:R-:W-:Y:S05]  /*1e9b0*/  @P0 BRA `(.L_x_341) ;  /* 0x0000000400580947 */ /* 0x002fea0003800000 */
[----:B------:R-:W1:Y:S01]  /*1e9c0*/  S2R R0, SR_CTAID.X ;  /* 0x0000000000007919 */ /* 0x000e620000002500 */
[----:B------:R-:W2:Y:S01]  /*1e9d0*/  LDC R8, c[0x0][0x904] ;  /* 0x00024100ff087b82 */ /* 0x000ea20000000800 */
[----:B------:R-:W-:Y:S01]  /*1e9e0*/  ULDC UR8, c[0x0][0x150] ;  /* 0x0000540000087ab9 */ /* 0x000fe20000000800 */
[----:B------:R-:W3:Y:S06]  /*1e9f0*/  S2R R2, SR_CTAID.Y ;  /* 0x0000000000027919 */ /* 0x000eec0000002600 */
[----:B------:R-:W4:Y:S08]  /*1ea00*/  LDC R5, c[0x0][0x144] ;  /* 0x00005100ff057b82 */ /* 0x000f300000000800 */
[----:B------:R-:W5:Y:S08]  /*1ea10*/  LDC R9, c[0x0][0x148] ;  /* 0x00005200ff097b82 */ /* 0x000f700000000800 */
[----:B------:R-:W4:Y:S01]  /*1ea20*/  LDC.64 R10, c[0x0][0x8d0] ;  /* 0x00023400ff0a7b82 */ /* 0x000f220000000a00 */
[----:B--2---:R-:W-:-:S02]  /*1ea30*/  ISETP.NE.AND P2, PT, R8, 0x1, PT ;  /* 0x000000010800780c */ /* 0x004fc40003f45270 */
[----:B-1----:R-:W-:-:S05]  /*1ea40*/  I2FP.F32.U32 R3, R0 ;  /* 0x0000000000037245 */ /* 0x002fca0000201000 */
[----:B------:R-:W1:Y:S01]  /*1ea50*/  LDC R12, c[0x0][0x8d8] ;  /* 0x00023600ff0c7b82 */ /* 0x000e620000000800 */
[----:B---3--:R-:W-:Y:S01]  /*1ea60*/  I2FP.F32.U32 R4, R2 ;  /* 0x0000000200047245 */ /* 0x008fe20000201000 */
[----:B------:R-:W-:Y:S01]  /*1ea70*/  FMUL R3, R3, UR8 ;  /* 0x0000000803037c20 */ /* 0x000fe20008400000 */
[----:B------:R-:W-:-:S03]  /*1ea80*/  ULDC UR8, c[0x0][0x154] ;  /* 0x0000550000087ab9 */ /* 0x000fc60000000800 */
[----:B------:R-:W-:Y:S02]  /*1ea90*/  FMUL R13, R4, UR8 ;  /* 0x00000008040d7c20 */ /* 0x000fe40008400000 */
[----:B------:R-:W2:Y:S01]  /*1eaa0*/  F2I.U32.TRUNC.NTZ R3, R3 ;  /* 0x0000000300037305 */ /* 0x000ea2000020f000 */
[----:B----4-:R-:W-:-:S07]  /*1eab0*/  ISETP.NE.U32.AND P0, PT, R10, RZ, PT ;  /* 0x000000ff0a00720c */ /* 0x010fce0003f05070 */
[----:B------:R-:W3:Y:S01]  /*1eac0*/  F2I.U32.TRUNC.NTZ R13, R13 ;  /* 0x0000000d000d7305 */ /* 0x000ee2000020f000 */
[----:B------:R-:W-:Y:S02]  /*1ead0*/  ISETP.NE.AND.EX P0, PT, R11, RZ, PT, P0 ;  /* 0x000000ff0b00720c */ /* 0x000fe40003f05300 */
[----:B--2---:R-:W-:Y:S02]  /*1eae0*/  IADD3 R4, -R3, RZ, RZ ;  /* 0x000000ff03047210 */ /* 0x004fe40007ffe1ff */
[----:B------:R-:W-:-:S03]  /*1eaf0*/  MOV R3, R17 ;  /* 0x0000001100037202 */ /* 0x000fc60000000f00 */
[----:B------:R-:W-:Y:S01]  /*1eb00*/  IMAD R0, R5, R4, R0 ;  /* 0x0000000405007224 */ /* 0x000fe200078e0200 */
[----:B---3--:R-:W-:-:S05]  /*1eb10*/  IADD3 R4, -R13, RZ, RZ ;  /* 0x000000ff0d047210 */ /* 0x008fca0007ffe1ff */
[----:B-----5:R-:W-:Y:S01]  /*1eb20*/  @P2 IMAD R0, R9, R4, R2 ;  /* 0x0000000409002224 */ /* 0x020fe200078e0202 */
[----:B------:R-:W-:Y:S01]  /*1eb30*/  MOV R2, R15 ;  /* 0x0000000f00027202 */ /* 0x000fe20000000f00 */
[----:B------:R-:W2:Y:S01]  /*1eb40*/  LDC.64 R8, c[0x0][0x8c8] ;  /* 0x00023200ff087b82 */ /* 0x000ea20000000a00 */
[----:B------:R-:W-:Y:S05]  /*1eb50*/  @!P0 BRA `(.L_x_342) ;  /* 0x0000000000288947 */ /* 0x000fea0003800000 */
[----:B------:R-:W3:Y:S02]  /*1eb60*/  LDC R2, c[0x0][0x8dc] ;  /* 0x00023700ff027b82 */ /* 0x000ee40000000800 */
[----:B---3--:R-:W-:-:S04]  /*1eb70*/  IADD3 R3, P0, R15, R2, RZ ;  /* 0x000000020f037210 */ /* 0x008fc80007f1e0ff */
[----:B------:R-:W-:-:S05]  /*1eb80*/  IADD3.X R13, RZ, R17, RZ, P0, !PT ;  /* 0x00000011ff0d7210 */ /* 0x000fca00007fe4ff */
[----:B------:R-:W-:-:S04]  /*1eb90*/  IMAD.WIDE.U32 R4, R13, R10, RZ ;  /* 0x0000000a0d047225 */ /* 0x000fc800078e00ff */
[----:B------:R-:W-:-:S04]  /*1eba0*/  IMAD.WIDE.U32 R4, P0, R3, R11, R4 ;  /* 0x0000000b03047225 */ /* 0x000fc80007800004 */
[----:B------:R-:W-:Y:S01]  /*1ebb0*/  IMAD.WIDE.U32 R2, R3, R10, RZ ;  /* 0x0000000a03027225 */ /* 0x000fe200078e00ff */
[----:B------:R-:W-:-:S04]  /*1ebc0*/  MOV R2, R5 ;  /* 0x0000000500027202 */ /* 0x000fc80000000f00 */
[----:B------:R-:W-:Y:S02]  /*1ebd0*/  IADD3 RZ, P1, R3, R4, RZ ;  /* 0x0000000403ff7210 */ /* 0x000fe40007f3e0ff */
[----:B------:R-:W-:-:S03]  /*1ebe0*/  IADD3.X R3, RZ, RZ, RZ, P0, !PT ;  /* 0x000000ffff037210 */ /* 0x000fc600007fe4ff */
[----:B------:R-:W-:-:S08]  /*1ebf0*/  IMAD.WIDE.U32.X R2, R13, R11, R2, P1 ;  /* 0x0000000b0d027225 */ /* 0x000fd000008e0402 */
.L_x_342:
[-CC-:B-1----:R-:W-:Y:S01]  /*1ec00*/  SHF.R.U64 R10, R2, R12.reuse, R3.reuse ;  /* 0x0000000c020a7219 */ /* 0x182fe20000001203 */
[----:B------:R-:W1:Y:S01]  /*1ec10*/  LDC R4, c[0x0][0x8c0] ;  /* 0x00023000ff047b82 */ /* 0x000e620000000800 */
[----:B------:R-:W-:Y:S02]  /*1ec20*/  SHF.R.U32.HI R12, RZ, R12, R3 ;  /* 0x0000000cff0c7219 */ /* 0x000fe40000011603 */
[----:B------:R-:W-:-:S04]  /*1ec30*/  IADD3 R5, P0, RZ, -R10, RZ ;  /* 0x8000000aff057210 */ /* 0x000fc80007f1e0ff */
[----:B------:R-:W-:Y:S01]  /*1ec40*/  IADD3.X R3, RZ, ~R12, RZ, P0, !PT ;  /* 0x8000000cff037210 */ /* 0x000fe200007fe4ff */
[----:B------:R-:W3:Y:S04]  /*1ec50*/  LDC R13, c[0x0][0x8b0] ;  /* 0x00022c00ff0d7b82 */ /* 0x000ee80000000800 */
[----:B--2---:R-:W-:Y:S01]  /*1ec60*/  IMAD R2, R3, R8, RZ ;  /* 0x0000000803027224 */ /* 0x004fe200078e02ff */
[----:B------:R-:W-:-:S03]  /*1ec70*/  MOV R3, R17 ;  /* 0x0000001100037202 */ /* 0x000fc60000000f00 */
[----:B------:R-:W-:Y:S01]  /*1ec80*/  IMAD R11, R5, R9, R2 ;  /* 0x00000009050b7224 */ /* 0x000fe200078e0202 */
[----:B------:R-:W-:-:S05]  /*1ec90*/  MOV R2, R15 ;  /* 0x0000000f00027202 */ /* 0x000fca0000000f00 */
[----:B------:R-:W-:Y:S02]  /*1eca0*/  IMAD.WIDE.U32 R2, R5, R8, R2 ;  /* 0x0000000805027225 */ /* 0x000fe400078e0002 */
[----:B------:R-:W2:Y:S03]  /*1ecb0*/  LDC.64 R8, c[0x0][0x8e8] ;  /* 0x00023a00ff087b82 */ /* 0x000ea60000000a00 */
[----:B------:R-:W-:-:S04]  /*1ecc0*/  IADD3 R3, R3, R11, RZ ;  /* 0x0000000b03037210 */ /* 0x000fc80007ffe0ff */
[-CC-:B-1----:R-:W-:Y:S01]  /*1ecd0*/  SHF.R.U64 R11, R2, R4.reuse, R3.reuse ;  /* 0x00000004020b7219 */ /* 0x182fe20000001203 */
[----:B------:R-:W1:Y:S01]  /*1ece0*/  LDC R5, c[0x0][0x900] ;  /* 0x00024000ff057b82 */ /* 0x000e620000000800 */
[----:B------:R-:W-:-:S04]  /*1ecf0*/  SHF.R.U32.HI R2, RZ, R4, R3 ;  /* 0x00000004ff027219 */ /* 0x000fc80000011603 */
[-CC-:B---3--:R-:W-:Y:S02]  /*1ed00*/  SHF.R.U64 R12, R11, R13.reuse, R2.reuse ;  /* 0x0000000d0b0c7219 */ /* 0x188fe40000001202 */
[----:B------:R-:W-:Y:S02]  /*1ed10*/  SHF.R.U32.HI R2, RZ, R13, R2 ;  /* 0x0000000dff027219 */ /* 0x000fe40000011602 */
[----:B--2---:R-:W-:-:S04]  /*1ed20*/  ISETP.NE.U32.AND P0, PT, R8, RZ, PT ;  /* 0x000000ff0800720c */ /* 0x004fc80003f05070 */
[----:B------:R-:W-:Y:S02]  /*1ed30*/  ISETP.NE.AND.EX P0, PT, R9, RZ, PT, P0 ;  /* 0x000000ff0900720c */ /* 0x000fe40003f05300 */
[-CC-:B-1----:R-:W-:Y:S02]  /*1ed40*/  SHF.R.U64 R13, R12, R5.reuse, R2.reuse ;  /* 0x000000050c0d7219 */ /* 0x182fe40000001202 */
[----:B------:R-:W-:Y:S02]  /*1ed50*/  SHF.R.U32.HI R5, RZ, R5, R2 ;  /* 0x00000005ff057219 */ /* 0x000fe40000011602 */
[----:B------:R-:W-:Y:S02]  /*1ed60*/  MOV R2, R13 ;  /* 0x0000000d00027202 */ /* 0x000fe40000000f00 */
[----:B------:R-:W-:-:S05]  /*1ed70*/  MOV R3, R5 ;  /* 0x0000000500037202 */ /* 0x000fca0000000f00 */
[----:B------:R-:W-:Y:S05]  /*1ed80*/  @!P0 BRA `(.L_x_343) ;  /* 0x0000000000288947 */ /* 0x000fea0003800000 */
[----:B------:R-:W1:Y:S02]  /*1ed90*/  LDC R2, c[0x0][0x8f4] ;  /* 0x00023d00ff027b82 */ /* 0x000e640000000800 */
[----:B-1----:R-:W-:-:S04]  /*1eda0*/  IADD3 R3, P0, R13, R2, RZ ;  /* 0x000000020d037210 */ /* 0x002fc80007f1e0ff */
        /* <DEDUP_REMOVED lines=8> */
.L_x_343:
[----:B------:R-:W1:Y:S01]  /*1ee30*/  LDC R4, c[0x0][0x8f0] ;  /* 0x00023c00ff047b82 */ /* 0x000e620000000800 */
[----:B------:R-:W-:Y:S02]  /*1ee40*/  LOP3.LUT R12, R12, R14, RZ, 0xc0, !PT ;  /* 0x0000000e0c0c7212 */ /* 0x000fe400078ec0ff */
[----:B------:R-:W-:-:S05]  /*1ee50*/  LOP3.LUT R11, R11, R16, RZ, 0xc0, !PT ;  /* 0x000000100b0b7212 */ /* 0x000fca00078ec0ff */
[----:B------:R-:W2:Y:S08]  /*1ee60*/  LDC R8, c[0x0][0x8e0] ;  /* 0x00023800ff087b82 */ /* 0x000eb00000000800 */
[----:B------:R-:W3:Y:S01]  /*1ee70*/  LDC R9, c[0x0][0x8b8] ;  /* 0x00022e00ff097b82 */ /* 0x000ee20000000800 */
[----:B-1----:R-:W-:-:S07]  /*1ee80*/  SHF.R.U64 R3, R2, R4, R3 ;  /* 0x0000000402037219 */ /* 0x002fce0000001203 */
[----:B------:R-:W1:Y:S01]  /*1ee90*/  LDC R2, c[0x0][0x8a8] ;  /* 0x00022a00ff027b82 */ /* 0x000e620000000800 */
[C---:B------:R-:W-:Y:S01]  /*1eea0*/  IADD3 R4, -R3.reuse, RZ, RZ ;  /* 0x000000ff03047210 */ /* 0x040fe20007ffe1ff */
[----:B------:R-:W-:-:S04]  /*1eeb0*/  IMAD R5, R3, UR21, R12 ;  /* 0x0000001503057c24 */ /* 0x000fc8000f8e020c */
[----:B--2---:R-:W-:Y:S02]  /*1eec0*/  IMAD R13, R4, R8, R13 ;  /* 0x00000008040d7224 */ /* 0x004fe400078e020d */
[----:B---3--:R-:W-:Y:S02]  /*1eed0*/  IMAD R0, R5, R9, R0 ;  /* 0x0000000905007224 */ /* 0x008fe400078e0200 */
[----:B-1----:R-:W-:-:S05]  /*1eee0*/  IMAD R13, R13, R2, R11 ;  /* 0x000000020d0d7224 */ /* 0x002fca00078e020b */
[----:B------:R-:W-:Y:S02]  /*1eef0*/  SEL R3, R13, R0, !P2 ;  /* 0x000000000d037207 */ /* 0x000fe40005000000 */
[----:B------:R-:W-:Y:S02]  /*1ef00*/  SEL R2, R0, R13, !P2 ;  /* 0x0000000d00027207 */ /* 0x000fe40005000000 */
[----:B------:R-:W-:-:S07]  /*1ef10*/  MOV R0, 0x1 ;  /* 0x0000000100007802 */ /* 0x000fce0000000f00 */
.L_x_341:
[----:B------:R-:W-:-:S13]  /*1ef20*/  LOP3.LUT P0, RZ, R0, 0xff, RZ, 0xc0, !PT ;  /* 0x000000ff00ff7812 */ /* 0x000fda000780c0ff */
[----:B------:R-:W-:Y:S05]  /*1ef30*/  @P0 BRA `(.L_x_344) ;  /* 0xffffffdc00e40947 */ /* 0x000fea000383ffff */
.L_x_240:
[----:B------:R-:W-:Y:S01]  /*1ef40*/  ELECT P0, URZ, PT ;  /* 0x00000000003f782f */ /* 0x000fe20003800000 */
[----:B------:R-:W-:-:S12]  /*1ef50*/  BSSY B0, `(.L_x_345) ;  /* 0x000001e000007945 */ /* 0x000fd80003800000 */
[----:B------:R-:W-:Y:S05]  /*1ef60*/  @!P0 BRA `(.L_x_346) ;  /* 0x0000000000708947 */ /* 0x000fea0003800000 */
[----:B------:R-:W-:-:S06]  /*1ef70*/  ULOP3.LUT UR4, UR45, 0x2, URZ, 0xfc, !UPT ;  /* 0x000000022d047892 */ /* 0x000fcc000f8efc3f */
[----:B------:R-:W-:-:S04]  /*1ef80*/  MOV R0, UR4 ;  /* 0x0000000400007c02 */ /* 0x000fc80008000f00 */
[----:B------:R-:W-:-:S13]  /*1ef90*/  ISETP.NE.AND P0, PT, R0, 0x3, PT ;  /* 0x000000030000780c */ /* 0x000fda0003f05270 */
[----:B------:R-:W-:Y:S05]  /*1efa0*/  @!P0 BRA `(.L_x_347) ;  /* 0x0000000000048947 */ /* 0x000fea0003800000 */
[----:B------:R-:W-:Y:S01]  /*1efb0*/  BPT.TRAP 0x1 ;  /* 0x000000040000795c */ /* 0x000fe20000300000 */
.L_x_347:
[----:B------:R-:W-:Y:S02]  /*1efc0*/  MOV R0, 0x400 ;  /* 0x0000040000007802 */ /* 0x000fe40000000f00 */
[----:B------:R-:W-:Y:S02]  /*1efd0*/  MOV R3, UR37 ;  /* 0x0000002500037c02 */ /* 0x000fe40008000f00 */
[----:B------:R-:W-:Y:S02]  /*1efe0*/  MOV R2, 0x1 ;  /* 0x0000000100027802 */ /* 0x000fe40000000f00 */
[----:B------:R-:W-:Y:S02]  /*1eff0*/  LEA R0, R3, R0, 0x18 ;  /* 0x0000000003007211 */ /* 0x000fe400078ec0ff */
[----:B------:R-:W-:-:S04]  /*1f000*/  SHF.L.U32 R3, R2, 0x1f, RZ ;  /* 0x0000001f02037819 */ /* 0x000fc800000006ff */
[----:B------:R-:W3:Y:S02]  /*1f010*/  SYNCS.PHASECHK.TRANS64.TRYWAIT P1, [R0+URZ+0x80], R3 ;  /* 0x00008003000075a7 */ /* 0x000ee4000802017f */
[----:B---3--:R-:W-:Y:S05]  /*1f020*/  @!P1 BRA `(.L_x_348) ;  /* 0x0000001c00a09947 */ /* 0x008fea0003800000 */
.L_x_409:
[----:B------:R-:W-:Y:S05]  /*1f030*/  @!P0 BRA `(.L_x_349) ;  /* 0x0000000000048947 */ /* 0x000fea0003800000 */
[----:B------:R-:W-:Y:S01]  /*1f040*/  BPT.TRAP 0x1 ;  /* 0x000000040000795c */ /* 0x000fe20000300000 */
.L_x_349:
[----:B------:R-:W4:Y:S02]  /*1f050*/  SYNCS.PHASECHK.TRANS64.TRYWAIT P1, [R0+URZ+0x88], R3 ;  /* 0x00008803000075a7 */ /* 0x000f24000802017f */
[----:B----4-:R-:W-:Y:S05]  /*1f060*/  @!P1 BRA `(.L_x_350) ;  /* 0x0000001c00a49947 */ /* 0x010fea0003800000 */
.L_x_410:
[----:B------:R-:W-:Y:S05]  /*1f070*/  @!P0 BRA `(.L_x_351) ;  /* 0x0000000000048947 */ /* 0x000fea0003800000 */
[----:B------:R-:W-:Y:S01]  /*1f080*/  BPT.TRAP 0x1 ;  /* 0x000000040000795c */ /* 0x000fe20000300000 */
.L_x_351:
[----:B------:R-:W1:Y:S02]  /*1f090*/  SYNCS.PHASECHK.TRANS64.TRYWAIT P1, [R0+URZ+0x90], R3 ;  /* 0x00009003000075a7 */ /* 0x000e64000802017f */
[----:B-1----:R-:W-:Y:S05]  /*1f0a0*/  @!P1 BRA `(.L_x_352) ;  /* 0x0000001c00a89947 */ /* 0x002fea0003800000 */
.L_x_411:
[----:B------:R-:W-:Y:S05]  /*1f0b0*/  @!P0 BRA `(.L_x_353) ;  /* 0x0000000000048947 */ /* 0x000fea0003800000 */
[----:B------:R-:W-:Y:S01]  /*1f0c0*/  BPT.TRAP 0x1 ;  /* 0x000000040000795c */ /* 0x000fe20000300000 */
.L_x_353:
[----:B---34-:R-:W-:-:S04]  /*1f0d0*/  MOV R3, 0x1 ;  /* 0x0000000100037802 */ /* 0x018fc80000000f00 */
[----:B------:R-:W-:-:S07]  /*1f0e0*/  SHF.L.U32 R3, R3, 0x1f, RZ ;  /* 0x0000001f03037819 */ /* 0x000fce00000006ff */
.L_x_354:
[----:B-1----:R1:W3:Y:S02]  /*1f0f0*/  SYNCS.PHASECHK.TRANS64.TRYWAIT P0, [R0+URZ+0x98], R3 ;  /* 0x00009803000075a7 */ /* 0x0022e4000800017f */
[----:B---3--:R-:W-:Y:S05]  /*1f100*/  @!P0 NANOSLEEP.SYNCS 0x989680 ;  /* 0x009896800000895d */ /* 0x008fea0003900000 */
[----:B------:R-:W3:Y:S02]  /*1f110*/  @!P0 SYNCS.PHASECHK.TRANS64 P0, [R0+URZ+0x98], R3 ;  /* 0x00009803000085a7 */ /* 0x000ee4000800007f */
[----:B---3--:R-:W-:Y:S05]  /*1f120*/  @!P0 BRA `(.L_x_354) ;  /* 0xfffffffc00f08947 */ /* 0x008fea000383ffff */
.L_x_346:
[----:B------:R-:W-:Y:S05]  /*1f130*/  BSYNC B0 ;  /* 0x0000000000007941 */ /* 0x000fea0003800000 */
.L_x_345:
[----:B------:R-:W-:Y:S05]  /*1f140*/  EXIT ;  /* 0x000000000000794d */ /* 0x000fea0003800000 */
.L_x_235:
[----:B------:R-:W-:Y:S02]  /*1f150*/  LOP3.LUT P0, RZ, R9, 0xff, RZ, 0xc0, !PT ;  /* 0x000000ff09ff7812 */ /* 0x000fe4000780c0ff */
[----:B------:R-:W-:Y:S02]  /*1f160*/  MOV R0, 0x1 ;  /* 0x0000000100007802 */ /* 0x000fe40000000f00 */
[----:B------:R-:W-:-:S09]  /*1f170*/  MOV R7, RZ ;  /* 0x000000ff00077202 */ /* 0x000fd20000000f00 */
[----:B------:R-:W-:Y:S05]  /*1f180*/  @!P0 BRA `(.L_x_355) ;  /* 0x0000000c00348947 */ /* 0x000fea0003800000 */
[----:B------:R-:W1:Y:S01]  /*1f190*/  LDC R0, c[0x0][0x28c] ;  /* 0x0000a300ff007b82 */ /* 0x000e620000000800 */
[----:B------:R-:W-:Y:S01]  /*1f1a0*/  ULDC UR15, c[0x0][0x900] ;  /* 0x00024000000f7ab9 */ /* 0x000fe20000000800 */
[----:B------:R-:W-:Y:S01]  /*1f1b0*/  UMOV UR4, 0xffffffff ;  /* 0xffffffff00047882 */ /* 0x000fe20000000000 */
[----:B------:R-:W-:Y:S01]  /*1f1c0*/  BSSY B0, `(.L_x_355) ;  /* 0x00000c9000007945 */ /* 0x000fe20003800000 */
[----:B------:R-:W-:Y:S01]  /*1f1d0*/  USHF.L.U32 UR13, UR37, 0x7, URZ ;  /* 0x00000007250d7899 */ /* 0x000fe2000800063f */
[----:B------:R-:W-:Y:S01]  /*1f1e0*/  MOV R9, 0x1 ;  /* 0x0000000100097802 */ /* 0x000fe20000000f00 */
[----:B------:R-:W-:Y:S01]  /*1f1f0*/  USHF.L.U32 UR4, UR4, UR15, URZ ;  /* 0x0000000f04047299 */ /* 0x000fe2000800063f */
[----:B------:R-:W-:Y:S01]  /*1f200*/  MOV R7, RZ ;  /* 0x000000ff00077202 */ /* 0x000fe20000000f00 */
[----:B------:R-:W-:Y:S01]  /*1f210*/  ULDC UR14, c[0x0][0x8a8] ;  /* 0x00022a00000e7ab9 */ /* 0x000fe20000000800 */
[----:B------:R-:W-:Y:S02]  /*1f220*/  USHF.L.U32 UR25, UR37, 0xd, URZ ;  /* 0x0000000d25197899 */ /* 0x000fe4000800063f */
[----:B------:R-:W-:-:S02]  /*1f230*/  ULOP3.LUT UR24, UR46, 0x2, URZ, 0xfc, !UPT ;  /* 0x000000022e187892 */ /* 0x000fc4000f8efc3f */
[----:B------:R-:W-:Y:S02]  /*1f240*/  ULOP3.LUT UR13, UR13, 0x80, URZ, 0xc0, !UPT ;  /* 0x000000800d0d7892 */ /* 0x000fe4000f8ec03f */
[----:B------:R-:W-:Y:S02]  /*1f250*/  UIADD3 UR14, UR14, -0x1, URZ ;  /* 0xffffffff0e0e7890 */ /* 0x000fe4000fffe03f */
[----:B------:R-:W-:Y:S02]  /*1f260*/  USHF.L.U32 UR15, UR38, UR15, URZ ;  /* 0x0000000f260f7299 */ /* 0x000fe4000800063f */
[----:B------:R-:W-:Y:S01]  /*1f270*/  ULOP3.LUT UR16, URZ, UR4, URZ, 0x33, !UPT ;  /* 0x000000043f107292 */ /* 0x000fe2000f8e333f */
[----:B------:R-:W-:Y:S01]  /*1f280*/  ULDC.64 UR20, c[0x0][0x198] ;  /* 0x0000660000147ab9 */ /* 0x000fe20000000a00 */
[----:B-1----:R-:W-:-:S04]  /*1f290*/  IADD3 R0, R0, 0x3f, RZ ;  /* 0x0000003f00007810 */ /* 0x002fc80007ffe0ff */
[----:B------:R-:W-:-:S04]  /*1f2a0*/  SHF.R.S32.HI R5, RZ, 0x1f, R0 ;  /* 0x0000001fff057819 */ /* 0x000fc80000011400 */
[----:B------:R-:W-:Y:S02]  /*1f2b0*/  LEA.HI R5, R5, R0, RZ, 0x6 ;  /* 0x0000000005057211 */ /* 0x000fe400078f30ff */
[----:B------:R-:W-:Y:S02]  /*1f2c0*/  MOV R0, 0x1 ;  /* 0x0000000100007802 */ /* 0x000fe40000000f00 */
[----:B------:R-:W-:-:S04]  /*1f2d0*/  SHF.R.S32.HI R6, RZ, 0x6, R5 ;  /* 0x00000006ff067819 */ /* 0x000fc80000011405 */
[----:B------:R-:W-:-:S07]  /*1f2e0*/  IADD3 R16, R6, 0x1, RZ ;  /* 0x0000000106107810 */ /* 0x000fce0007ffe0ff */
.L_x_366:
[----:B------:R-:W-:-:S03]  /*1f2f0*/  UMOV UR4, 0xffffffff ;  /* 0xffffffff00047882 */ /* 0x000fc60000000000 */
[----:B------:R-:W-:Y:S05]  /*1f300*/  BRA.DIV UR4, `(.L_x_356) ;  /* 0x0000001e04247947 */ /* 0x000fea000b800000 */
[----:B------:R-:W-:-:S13]  /*1f310*/  ELECT P0, URZ, PT ;  /* 0x00000000003f782f */ /* 0x000fda0003800000 */
.L_x_414:
[----:B------:R-:W1:Y:S01]  /*1f320*/  LDC R4, c[0x0][0x28c] ;  /* 0x0000a300ff047b82 */ /* 0x000e620000000800 */
[----:B------:R-:W-:Y:S01]  /*1f330*/  BSSY B1, `(.L_x_357) ;  /* 0x0000039000017945 */ /* 0x000fe20003800000 */
[----:B-1----:R-:W-:-:S13]  /*1f340*/  ISETP.LT.OR P0, PT, R4, 0x1, !P0 ;  /* 0x000000010400780c */ /* 0x002fda0004701670 */
[----:B------:R-:W-:Y:S05]  /*1f350*/  @P0 BRA `(.L_x_358) ;  /* 0x0000000000d80947 */ /* 0x000fea0003800000 */
[----:B------:R-:W-:Y:S02]  /*1f360*/  LEA R3, R3, UR13, 0x8 ;  /* 0x0000000d03037c11 */ /* 0x000fe4000f8e40ff */
[----:B------:R-:W-:Y:S02]  /*1f370*/  SHF.L.U32 R2, R2, 0x8, RZ ;  /* 0x0000000802027819 */ /* 0x000fe400000006ff */
[----:B------:R-:W-:Y:S02]  /*1f380*/  MOV R13, RZ ;  /* 0x000000ff000d7202 */ /* 0x000fe40000000f00 */
[----:B------:R-:W-:Y:S02]  /*1f390*/  MOV R4, R16 ;  /* 0x0000001000047202 */ /* 0x000fe40000000f00 */
[----:B------:R-:W-:Y:S02]  /*1f3a0*/  MOV R5, R0 ;  /* 0x0000000000057202 */ /* 0x000fe40000000f00 */
[----:B------:R-:W-:-:S07]  /*1f3b0*/  MOV R8, R7 ;  /* 0x0000000700087202 */ /* 0x000fce0000000f00 */
.L_x_361:
[----:B------:R-:W1:Y:S01]  /*1f3c0*/  S2R R12, SR_CgaCtaId ;  /* 0x00000000000c7919 */ /* 0x000e620000008800 */
[----:B------:R-:W-:Y:S01]  /*1f3d0*/  MOV R11, 0x400 ;  /* 0x00000400000b7802 */ /* 0x000fe20000000f00 */
[----:B------:R-:W2:Y:S03]  /*1f3e0*/  S2R R14, SR_TID.X ;  /* 0x00000000000e7919 */ /* 0x000ea60000002100 */
[----:B-1----:R-:W-:Y:S02]  /*1f3f0*/  LEA R15, R12, R11, 0x18 ;  /* 0x0000000b0c0f7211 */ /* 0x002fe400078ec0ff */
[----:B------:R-:W-:Y:S02]  /*1f400*/  SHF.L.U32 R11, R5, 0x1f, RZ ;  /* 0x0000001f050b7819 */ /* 0x000fe400000006ff */
[----:B------:R-:W-:Y:S02]  /*1f410*/  LEA R12, R8, R15, 0x3 ;  /* 0x0000000f080c7211 */ /* 0x000fe400078e18ff */
[----:B--2---:R-:W-:-:S02]  /*1f420*/  LOP3.LUT P1, RZ, R14, 0x7f, RZ, 0xc0, !PT ;  /* 0x0000007f0eff7812 */ /* 0x004fc4000782c0ff */
[----:B------:R-:W1:Y:S02]  /*1f430*/  SYNCS.PHASECHK.TRANS64.TRYWAIT P0, [R12+URZ+0x30], R11 ;  /* 0x0000300b0c0075a7 */ /* 0x000e64000800017f */
[----:B-1----:R-:W-:Y:S09]  /*1f440*/  @!P0 BRA `(.L_x_359) ;  /* 0x0000001800f88947 */ /* 0x002ff20003800000 */
.L_x_415:
[----:B-1----:R-:W1:Y:S01]  /*1f450*/  @!P1 LDC R11, c[0x0][0x500] ;  /* 0x00014000ff0b9b82 */ /* 0x002e620000000800 */
[----:B------:R-:W-:-:S04]  /*1f460*/  UPRMT UR4, UR24, 0x9910, URZ ;  /* 0x0000991018047896 */ /* 0x000fc8000800003f */
[----:B------:R-:W-:-:S06]  /*1f470*/  UISETP.NE.AND UP0, UPT, UR4, 0x2, UPT ;  /* 0x000000020400788c */ /* 0x000fcc000bf05270 */
[----:B------:R-:W-:Y:S01]  /*1f480*/  PLOP3.LUT P0, PT, PT, PT, UP0, 0x80, 0x0 ;  /* 0x000000000000781c */ /* 0x000fe20003f0f008 */
[----:B-1----:R1:W-:-:S12]  /*1f490*/  @!P1 SYNCS.ARRIVE.TRANS64 RZ, [R12+URZ], R11 ;  /* 0x0000000b0cff99a7 */ /* 0x0023d8000800003f */
[----:B------:R-:W-:Y:S05]  /*1f4a0*/  @P0 BRA `(.L_x_360) ;  /* 0x0000000000040947 */ /* 0x000fea0003800000 */
[----:B------:R-:W-:Y:S01]  /*1f4b0*/  BPT.TRAP 0x1 ;  /* 0x000000040000795c */ /* 0x000fe20000300000 */
.L_x_360:
[----:B------:R-:W-:Y:S01]  /*1f4c0*/  R2UR UR5, R8 ;  /* 0x00000000080572ca */ /* 0x000fe200000e0000 */
[----:B------:R-:W-:Y:S01]  /*1f4d0*/  UIADD3 UR4, UP0, UR20, 0xf0, URZ ;  /* 0x000000f014047890 */ /* 0x000fe2000ff1e03f */
[----:B------:R-:W-:Y:S01]  /*1f4e0*/  R2UR UR18, R15 ;  /* 0x000000000f1272ca */ /* 0x000fe200000e0000 */
[----:B------:R-:W-:Y:S01]  /*1f4f0*/  UIADD3 UR22, UP1, UR20, 0x1f0, URZ ;  /* 0x000001f014167890 */ /* 0x000fe2000ff3e03f */
[----:B------:R-:W-:Y:S01]  /*1f500*/  R2UR UR9, R12 ;  /* 0x000000000c0972ca */ /* 0x000fe200000e0000 */
[----:B------:R-:W-:Y:S01]  /*1f510*/  UMOV UR6, 0x0 ;  /* 0x0000000000067882 */ /* 0x000fe20000000000 */
[----:B------:R-:W-:Y:S01]  /*1f520*/  R2UR UR11, R2 ;  /* 0x00000000020b72ca */ /* 0x000fe200000e0000 */
[----:B------:R-:W-:Y:S01]  /*1f530*/  UIADD3.X UR23, URZ, UR21, URZ, UP1, !UPT ;  /* 0x000000153f177290 */ /* 0x000fe20008ffe43f */
[----:B------:R-:W-:Y:S01]  /*1f540*/  R2UR UR10, R13 ;  /* 0x000000000d0a72ca */ /* 0x000fe200000e0000 */
[----:B------:R-:W-:Y:S01]  /*1f550*/  UMOV UR7, 0x10000000 ;  /* 0x1000000000077882 */ /* 0x000fe20000000000 */
[----:B------:R-:W-:Y:S01]  /*1f560*/  R2UR UR12, R10 ;  /* 0x000000000a0c72ca */ /* 0x000fe200000e0000 */
[----:B------:R-:W-:Y:S01]  /*1f570*/  UMOV UR26, 0x30000 ;  /* 0x00030000001a7882 */ /* 0x000fe20000000000 */
[----:B------:R-:W-:Y:S01]  /*1f580*/  IADD3 R4, R4, -0x1, RZ ;  /* 0xffffffff04047810 */ /* 0x000fe20007ffe0ff */
[----:B------:R-:W-:Y:S01]  /*1f590*/  USHF.L.U32 UR5, UR5, 0xe, URZ ;  /* 0x0000000e05057899 */ /* 0x000fe2000800063f */
[----:B------:R-:W-:-:S02]  /*1f5a0*/  R2UR UR19, R3 ;  /* 0x00000000031372ca */ /* 0x000fc400000e0000 */
[----:B------:R-:W-:Y:S01]  /*1f5b0*/  ISETP.GT.AND P1, PT, R4, 0x1, PT ;  /* 0x000000010400780c */ /* 0x000fe20003f24270 */
[----:B------:R-:W-:Y:S01]  /*1f5c0*/  ULOP3.LUT UR8, UR5, 0x2000, UR25, 0xf8, !UPT ;  /* 0x0000200005087892 */ /* 0x000fe2000f8ef819 */
[----:B------:R-:W-:Y:S01]  /*1f5d0*/  IADD3 R8, R8, 0x1, RZ ;  /* 0x0000000108087810 */ /* 0x000fe20007ffe0ff */
[----:B------:R-:W-:Y:S01]  /*1f5e0*/  UIADD3 UR17, UR18, 0x6200, UR5 ;  /* 0x0000620012117890 */ /* 0x000fe2000fffe005 */
[----:B------:R-:W-:Y:S01]  /*1f5f0*/  IADD3 R13, R13, 0x40, RZ ;  /* 0x000000400d0d7810 */ /* 0x000fe20007ffe0ff */
[----:B------:R-:W-:Y:S01]  /*1f600*/  UIADD3.X UR5, URZ, UR21, URZ, UP0, !UPT ;  /* 0x000000153f057290 */ /* 0x000fe200087fe43f */
[----:B------:R-:W-:Y:S01]  /*1f610*/  ISETP.NE.AND P0, PT, R8, 0x6, PT ;  /* 0x000000060800780c */ /* 0x000fe20003f05270 */
[----:B------:R-:W-:-:S03]  /*1f620*/  UIADD3 UR18, UR18, 0x1e200, UR8 ;  /* 0x0001e20012127890 */ /* 0x000fc6000fffe008 */
[----:B------:R-:W-:Y:S01]  /*1f630*/  UMOV UR8, UR17 ;  /* 0x0000001100087c82 */ /* 0x000fe20008000000 */
[----:B-1----:R-:W-:Y:S02]  /*1f640*/  SEL R12, RZ, 0x1, P0 ;  /* 0x00000001ff0c7807 */ /* 0x002fe40000000000 */
[----:B------:R-:W-:Y:S01]  /*1f650*/  SEL R8, R8, RZ, P0 ;  /* 0x000000ff08087207 */ /* 0x000fe20000000000 */
[----:B------:R1:W-:Y:S01]  /*1f660*/  UTMALDG.3D [UR8], [UR4], desc[UR6] ;  /* 0x00000608040075b4 */ /* 0x0003e20008011000 */
[----:B------:R-:W-:Y:S01]  /*1f670*/  LOP3.LUT R5, R5, R12, RZ, 0x3c, !PT ;  /* 0x0000000c05057212 */ /* 0x000fe200078e3cff */
[----:B-1----:R-:W-:Y:S01]  /*1f680*/  UMOV UR8, UR18 ;  /* 0x0000001200087c82 */ /* 0x002fe20008000000 */
[----:B------:R-:W-:Y:S02]  /*1f690*/  UMOV UR11, UR19 ;  /* 0x00000013000b7c82 */ /* 0x000fe40008000000 */
[----:B------:R1:W-:Y:S02]  /*1f6a0*/  UTMALDG.3D.MULTICAST [UR8], [UR22], UR26, desc[UR6] ;  /* 0x00000608160073b4 */ /* 0x0003e4000801181a */
[----:B-1----:R-:W-:Y:S05]  /*1f6b0*/  @P1 BRA `(.L_x_361) ;  /* 0xfffffffc00401947 */ /* 0x002fea000383ffff */
.L_x_358:
[----:B------:R-:W-:Y:S05]  /*1f6c0*/  BSYNC B1 ;  /* 0x0000000000017941 */ /* 0x000fea0003800000 */
.L_x_357:
[----:B------:R-:W2:Y:S01]  /*1f6d0*/  LDL.LU R14, [R1+0x4b0] ;  /* 0x0004b000010e7983 */ /* 0x000ea20000300800 */
[----:B------:R-:W-:Y:S01]  /*1f6e0*/  LOP3.LUT P0, RZ, R9, 0xff, RZ, 0xc0, !PT ;  /* 0x000000ff09ff7812 */ /* 0x000fe2000780c0ff */
[----:B------:R-:W-:Y:S02]  /*1f6f0*/  ULDC.64 UR4, c[0x0][0x8f8] ;  /* 0x00023e0000047ab9 */ /* 0x000fe40000000a00 */
[----:B------:R-:W3:Y:S01]  /*1f700*/  LDL.LU R12, [R1+0x4ac] ;  /* 0x0004ac00010c7983 */ /* 0x000ee20000300800 */
[C---:B------:R-:W-:Y:S01]  /*1f710*/  IADD3 R4, R6.reuse, R7, RZ ;  /* 0x0000000706047210 */ /* 0x040fe20007ffe0ff */
[----:B------:R-:W-:Y:S01]  /*1f720*/  BSSY B1, `(.L_x_362) ;  /* 0x0000070000017945 */ /* 0x000fe20003800000 */
[----:B------:R-:W-:Y:S02]  /*1f730*/  ISETP.GE.U32.AND P1, PT, R6, 0x6, PT ;  /* 0x000000060600780c */ /* 0x000fe40003f26070 */
[----:B------:R-:W-:Y:S02]  /*1f740*/  MOV R10, 0xffffffff ;  /* 0xffffffff000a7802 */ /* 0x000fe40000000f00 */
[----:B------:R-:W-:-:S03]  /*1f750*/  PRMT R9, RZ, 0x7610, R9 ;  /* 0x00007610ff097816 */ /* 0x000fc60000000009 */
[----:B------:R-:W1:Y:S01]  /*1f760*/  @P0 S2R R3, SR_CgaCtaId ;  /* 0x0000000000030919 */ /* 0x000e620000008800 */
[----:B------:R-:W-:-:S04]  /*1f770*/  @P0 MOV R2, 0x400 ;  /* 0x0000040000020802 */ /* 0x000fc80000000f00 */
[----:B-1----:R-:W-:-:S04]  /*1f780*/  @P0 LEA R2, R3, R2, 0x18 ;  /* 0x0000000203020211 */ /* 0x002fc800078ec0ff */
[----:B------:R1:W-:Y:S01]  /*1f790*/  @P0 SYNCS.ARRIVE.TRANS64.A1T0 RZ, [R2+URZ+0xa8], RZ ;  /* 0x0000a8ff02ff09a7 */ /* 0x0003e2000810003f */
[----:B------:R-:W-:-:S04]  /*1f7a0*/  ISETP.GT.U32.AND P0, PT, R4, 0x5, PT ;  /* 0x000000050400780c */ /* 0x000fc80003f04070 */
[----:B------:R-:W-:Y:S01]  /*1f7b0*/  ISETP.LT.U32.AND P0, PT, R6, 0x6, P0 ;  /* 0x000000060600780c */ /* 0x000fe20000701070 */
[----:B-1----:R-:W-:Y:S01]  /*1f7c0*/  IMAD.WIDE.U32 R2, R4, -0x55555555, RZ ;  /* 0xaaaaaaab04027825 */ /* 0x002fe200078e00ff */
[----:B------:R-:W-:-:S04]  /*1f7d0*/  MOV R2, 0xffffffff ;  /* 0xffffffff00027802 */ /* 0x000fc80000000f00 */
[----:B------:R-:W-:Y:S02]  /*1f7e0*/  SHF.R.U32.HI R5, RZ, 0x2, R3 ;  /* 0x00000002ff057819 */ /* 0x000fe40000011603 */
[----:B------:R-:W-:-:S03]  /*1f7f0*/  SEL R3, RZ, 0x1, !P0 ;  /* 0x00000001ff037807 */ /* 0x000fc60004000000 */
[--C-:B------:R-:W-:Y:S01]  /*1f800*/  IMAD R7, R5, -0x6, R4.reuse ;  /* 0xfffffffa05077824 */ /* 0x100fe200078e0204 */
[----:B------:R-:W-:Y:S02]  /*1f810*/  LOP3.LUT R0, R0, R3, RZ, 0x3c, !PT ;  /* 0x0000000300007212 */ /* 0x000fe400078e3cff */
[----:B------:R-:W-:Y:S02]  /*1f820*/  MOV R3, 0xffffffff ;  /* 0xffffffff00037802 */ /* 0x000fe40000000f00 */
[----:B------:R-:W-:Y:S02]  /*1f830*/  @P1 LOP3.LUT R0, R0, 0x1, R5, 0x78, !PT ;  /* 0x0000000100001812 */ /* 0x000fe400078e7805 */
[----:B------:R-:W-:Y:S02]  /*1f840*/  PRMT R4, RZ, 0x7610, R4 ;  /* 0x00007610ff047816 */ /* 0x000fe40000000004 */
[----:B---3--:R-:W-:-:S04]  /*1f850*/  IADD3 R12, P0, R12, UR54, RZ ;  /* 0x000000360c0c7c10 */ /* 0x008fc8000ff1e0ff */
[----:B--2---:R-:W-:Y:S01]  /*1f860*/  IADD3.X R14, R14, UR39, RZ, P0, !PT ;  /* 0x000000270e0e7c10 */ /* 0x004fe200087fe4ff */
        /* <DEDUP_REMOVED lines=8> */
[----:B------:R-:W-:Y:S01]  /*1f8f0*/  ULDC UR7, c[0x0][0x8d8] ;  /* 0x0002360000077ab9 */ /* 0x000fe20000000800 */
[----:B------:R-:W3:Y:S05]  /*1f900*/  S2R R2, SR_CTAID.Y ;  /* 0x0000000000027919 */ /* 0x000eea0000002600 */
[----:B------:R-:W4:Y:S08]  /*1f910*/  LDC R5, c[0x0][0x144] ;  /* 0x00005100ff057b82 */ /* 0x000f300000000800 */
[----:B------:R-:W5:Y:S01]  /*1f920*/  LDC R11, c[0x0][0x148] ;  /* 0x00005200ff0b7b82 */ /* 0x000f620000000800 */
[----:B--2---:R-:W-:-:S02]  /*1f930*/  ISETP.NE.AND P2, PT, R15, 0x1, PT ;  /* 0x000000010f00780c */ /* 0x004fc40003f45270 */
[----:B-1----:R-:W-:Y:S02]  /*1f940*/  I2FP.F32.U32 R3, R8 ;  /* 0x0000000800037245 */ /* 0x002fe40000201000 */
[----:B---3--:R-:W-:-:S03]  /*1f950*/  I2FP.F32.U32 R4, R2 ;  /* 0x0000000200047245 */ /* 0x008fc60000201000 */
[----:B------:R-:W-:Y:S01]  /*1f960*/  FMUL R3, R3, UR4 ;  /* 0x0000000403037c20 */ /* 0x000fe20008400000 */
[----:B------:R-:W-:Y:S02]  /*1f970*/  ULDC UR4, c[0x0][0x154] ;  /* 0x0000550000047ab9 */ /* 0x000fe40000000800 */
[----:B------:R-:W-:Y:S01]  /*1f980*/  FMUL R10, R4, UR4 ;  /* 0x00000004040a7c20 */ /* 0x000fe20008400000 */
[----:B------:R-:W-:Y:S02]  /*1f990*/  ULDC.64 UR4, c[0x0][0x8d0] ;  /* 0x0002340000047ab9 */ /* 0x000fe40000000a00 */
[----:B------:R-:W1:Y:S01]  /*1f9a0*/  F2I.U32.TRUNC.NTZ R3, R3 ;  /* 0x0000000300037305 */ /* 0x000e62000020f000 */
[----:B------:R-:W-:-:S04]  /*1f9b0*/  ISETP.NE.U32.AND P0, PT, RZ, UR4, PT ;  /* 0x00000004ff007c0c */ /* 0x000fc8000bf05070 */
[----:B------:R-:W-:-:S03]  /*1f9c0*/  ISETP.NE.AND.EX P0, PT, RZ, UR5, PT, P0 ;  /* 0x00000005ff007c0c */ /* 0x000fc6000bf05300 */
[----:B------:R-:W2:Y:S01]  /*1f9d0*/  F2I.U32.TRUNC.NTZ R10, R10 ;  /* 0x0000000a000a7305 */ /* 0x000ea2000020f000 */
[----:B-1----:R-:W-:Y:S02]  /*1f9e0*/  IADD3 R4, -R3, RZ, RZ ;  /* 0x000000ff03047210 */ /* 0x002fe40007ffe1ff */
[----:B------:R-:W-:-:S03]  /*1f9f0*/  MOV R3, R14 ;  /* 0x0000000e00037202 */ /* 0x000fc60000000f00 */
[----:B----4-:R-:W-:Y:S01]  /*1fa00*/  IMAD R8, R5, R4, R8 ;  /* 0x0000000405087224 */ /* 0x010fe200078e0208 */
[----:B--2---:R-:W-:-:S05]  /*1fa10*/  IADD3 R4, -R10, RZ, RZ ;  /* 0x000000ff0a047210 */ /* 0x004fca0007ffe1ff */
[----:B-----5:R-:W-:Y:S01]  /*1fa20*/  @P2 IMAD R8, R11, R4, R2 ;  /* 0x000000040b082224 */ /* 0x020fe200078e0202 */
[----:B------:R-:W-:Y:S01]  /*1fa30*/  MOV R2, R12 ;  /* 0x0000000c00027202 */ /* 0x000fe20000000f00 */
[----:B------:R-:W-:Y:S06]  /*1fa40*/  @!P0 BRA `(.L_x_364) ;  /* 0x0000000000288947 */ /* 0x000fec0003800000 */
[----:B------:R-:W-:Y:S02]  /*1fa50*/  ULDC UR6, c[0x0][0x8dc] ;  /* 0x0002370000067ab9 */ /* 0x000fe40000000800 */
[----:B------:R-:W-:-:S04]  /*1fa60*/  IADD3 R3, P0, R12, UR6, RZ ;  /* 0x000000060c037c10 */ /* 0x000fc8000ff1e0ff */
[----:B------:R-:W-:-:S05]  /*1fa70*/  IADD3.X R11, RZ, R14, RZ, P0, !PT ;  /* 0x0000000eff0b7210 */ /* 0x000fca00007fe4ff */
[----:B------:R-:W-:-:S04]  /*1fa80*/  IMAD.WIDE.U32 R4, R11, UR4, RZ ;  /* 0x000000040b047c25 */ /* 0x000fc8000f8e00ff */
[----:B------:R-:W-:-:S04]  /*1fa90*/  IMAD.WIDE.U32 R4, P0, R3, UR5, R4 ;  /* 0x0000000503047c25 */ /* 0x000fc8000f800004 */
[----:B------:R-:W-:Y:S01]  /*1faa0*/  IMAD.WIDE.U32 R2, R3, UR4, RZ ;  /* 0x0000000403027c25 */ /* 0x000fe2000f8e00ff */
[----:B------:R-:W-:-:S04]  /*1fab0*/  MOV R2, R5 ;  /* 0x0000000500027202 */ /* 0x000fc80000000f00 */
[----:B------:R-:W-:Y:S02]  /*1fac0*/  IADD3 RZ, P1, R3, R4, RZ ;  /* 0x0000000403ff7210 */ /* 0x000fe40007f3e0ff */
[----:B------:R-:W-:-:S03]  /*1fad0*/  IADD3.X R3, RZ, RZ, RZ, P0, !PT ;  /* 0x000000ffff037210 */ /* 0x000fc600007fe4ff */
[----:B------:R-:W-:-:S08]  /*1fae0*/  IMAD.WIDE.U32.X R2, R11, UR5, R2, P1 ;  /* 0x000000050b027c25 */ /* 0x000fd000088e0402 */
.L_x_364:
[--C-:B------:R-:W-:Y:S01]  /*1faf0*/  SHF.R.U64 R10, R2, UR7, R3.reuse ;  /* 0x00000007020a7c19 */ /* 0x100fe20008001203 */
[----:B------:R-:W-:Y:S01]  /*1fb00*/  ULDC.64 UR4, c[0x0][0x8c8] ;  /* 0x0002320000047ab9 */ /* 0x000fe20000000a00 */
[----:B------:R-:W-:Y:S01]  /*1fb10*/  SHF.R.U32.HI R2, RZ, UR7, R3 ;  /* 0x00000007ff027c19 */ /* 0x000fe20008011603 */
[----:B------:R-:W-:Y:S01]  /*1fb20*/  ULDC.64 UR6, c[0x0][0x8e8] ;  /* 0x00023a0000067ab9 */ /* 0x000fe20000000a00 */
[----:B------:R-:W-:Y:S02]  /*1fb30*/  IADD3 R11, P0, RZ, -R10, RZ ;  /* 0x8000000aff0b7210 */ /* 0x000fe40007f1e0ff */
[----:B------:R-:W-:Y:S02]  /*1fb40*/  MOV R3, R14 ;  /* 0x0000000e00037202 */ /* 0x000fe40000000f00 */
[----:B------:R-:W-:Y:S02]  /*1fb50*/  IADD3.X R2, RZ, ~R2, RZ, P0, !PT ;  /* 0x80000002ff027210 */ /* 0x000fe400007fe4ff */
[----:B------:R-:W-:-:S03]  /*1fb60*/  ISETP.NE.U32.AND P0, PT, RZ, UR6, PT ;  /* 0x00000006ff007c0c */ /* 0x000fc6000bf05070 */
[----:B------:R-:W-:Y:S01]  /*1fb70*/  IMAD R2, R2, UR4, RZ ;  /* 0x0000000402027c24 */ /* 0x000fe2000f8e02ff */
[----:B------:R-:W-:-:S03]  /*1fb80*/  ISETP.NE.AND.EX P0, PT, RZ, UR7, PT, P0 ;  /* 0x00000007ff007c0c */ /* 0x000fc6000bf05300 */
[----:B------:R-:W-:Y:S01]  /*1fb90*/  IMAD R5, R11, UR5, R2 ;  /* 0x000000050b057c24 */ /* 0x000fe2000f8e0202 */
[----:B------:R-:W-:-:S05]  /*1fba0*/  MOV R2, R12 ;  /* 0x0000000c00027202 */ /* 0x000fca0000000f00 */
[----:B------:R-:W-:Y:S01]  /*1fbb0*/  IMAD.WIDE.U32 R2, R11, UR4, R2 ;  /* 0x000000040b027c25 */ /* 0x000fe2000f8e0002 */
[----:B------:R-:W-:-:S04]  /*1fbc0*/  ULDC UR4, c[0x0][0x8c0] ;  /* 0x0002300000047ab9 */ /* 0x000fc80000000800 */
[----:B------:R-:W-:-:S04]  /*1fbd0*/  IADD3 R3, R3, R5, RZ ;  /* 0x0000000503037210 */ /* 0x000fc80007ffe0ff */
[--C-:B------:R-:W-:Y:S02]  /*1fbe0*/  SHF.R.U64 R11, R2, UR4, R3.reuse ;  /* 0x00000004020b7c19 */ /* 0x100fe40008001203 */
[----:B------:R-:W-:Y:S01]  /*1fbf0*/  SHF.R.U32.HI R2, RZ, UR4, R3 ;  /* 0x00000004ff027c19 */ /* 0x000fe20008011603 */
[----:B------:R-:W-:-:S03]  /*1fc00*/  ULDC UR4, c[0x0][0x8b0] ;  /* 0x00022c0000047ab9 */ /* 0x000fc60000000800 */
[--C-:B------:R-:W-:Y:S02]  /*1fc10*/  SHF.R.U64 R12, R11, UR4, R2.reuse ;  /* 0x000000040b0c7c19 */ /* 0x100fe40008001202 */
[----:B------:R-:W-:Y:S01]  /*1fc20*/  SHF.R.U32.HI R3, RZ, UR4, R2 ;  /* 0x00000004ff037c19 */ /* 0x000fe20008011602 */
[----:B------:R-:W-:-:S03]  /*1fc30*/  ULDC UR4, c[0x0][0x900] ;  /* 0x0002400000047ab9 */ /* 0x000fc60000000800 */
[--C-:B------:R-:W-:Y:S02]  /*1fc40*/  SHF.R.U64 R13, R12, UR4, R3.reuse ;  /* 0x000000040c0d7c19 */ /* 0x100fe40008001203 */
[----:B------:R-:W-:Y:S02]  /*1fc50*/  SHF.R.U32.HI R14, RZ, UR4, R3 ;  /* 0x00000004ff0e7c19 */ /* 0x000fe40008011603 */
[----:B------:R-:W-:Y:S02]  /*1fc60*/  MOV R2, R13 ;  /* 0x0000000d00027202 */ /* 0x000fe40000000f00 */
        /* <DEDUP_REMOVED lines=12> */
.L_x_365:
[----:B------:R-:W-:Y:S01]  /*1fd30*/  ULDC UR4, c[0x0][0x8f0] ;  /* 0x00023c0000047ab9 */ /* 0x000fe20000000800 */
[----:B------:R-:W-:Y:S02]  /*1fd40*/  LOP3.LUT R12, R12, UR16, RZ, 0xc0, !PT ;  /* 0x000000100c0c7c12 */ /* 0x000fe4000f8ec0ff */
[----:B------:R-:W-:Y:S01]  /*1fd50*/  SHF.R.U64 R3, R2, UR4, R3 ;  /* 0x0000000402037c19 */ /* 0x000fe20008001203 */
[----:B------:R-:W-:Y:S01]  /*1fd60*/  ULDC UR4, c[0x0][0x8e0] ;  /* 0x0002380000047ab9 */ /* 0x000fe20000000800 */
[----:B------:R-:W-:Y:S02]  /*1fd70*/  MOV R4, 0x1 ;  /* 0x0000000100047802 */ /* 0x000fe40000000f00 */
[C---:B------:R-:W-:Y:S01]  /*1fd80*/  IADD3 R2, -R3.reuse, RZ, RZ ;  /* 0x000000ff03027210 */ /* 0x040fe20007ffe1ff */
[----:B------:R-:W-:-:S04]  /*1fd90*/  IMAD R5, R3, UR15, R12 ;  /* 0x0000000f03057c24 */ /* 0x000fc8000f8e020c */
[----:B------:R-:W-:Y:S01]  /*1fda0*/  IMAD R13, R2, UR4, R13 ;  /* 0x00000004020d7c24 */ /* 0x000fe2000f8e020d */
[----:B------:R-:W-:Y:S01]  /*1fdb0*/  ULDC UR4, c[0x0][0x8b8] ;  /* 0x00022e0000047ab9 */ /* 0x000fe20000000800 */
[----:B------:R-:W-:Y:S01]  /*1fdc0*/  LOP3.LUT R2, R11, UR14, RZ, 0xc0, !PT ;  /* 0x0000000e0b027c12 */ /* 0x000fe2000f8ec0ff */
[----:B------:R-:W-:Y:S01]  /*1fdd0*/  IMAD R8, R5, UR4, R8 ;  /* 0x0000000405087c24 */ /* 0x000fe2000f8e0208 */
[----:B------:R-:W-:-:S03]  /*1fde0*/  ULDC UR4, c[0x0][0x8a8] ;  /* 0x00022a0000047ab9 */ /* 0x000fc60000000800 */
[----:B------:R-:W-:-:S05]  /*1fdf0*/  IMAD R13, R13, UR4, R2 ;  /* 0x000000040d0d7c24 */ /* 0x000fca000f8e0202 */
[----:B------:R-:W-:Y:S02]  /*1fe00*/  SEL R3, R13, R8, !P2 ;  /* 0x000000080d037207 */ /* 0x000fe40005000000 */
[----:B------:R-:W-:-:S07]  /*1fe10*/  SEL R2, R8, R13, !P2 ;  /* 0x0000000d08027207 */ /* 0x000fce0005000000 */
.L_x_363:
[----:B------:R-:W-:Y:S05]  /*1fe20*/  BSYNC B1 ;  /* 0x0000000000017941 */ /* 0x000fea0003800000 */
.L_x_362:
[----:B------:R-:W-:-:S13]  /*1fe30*/  LOP3.LUT P0, RZ, R4, 0xff, RZ, 0xc0, !PT ;  /* 0x000000ff04ff7812 */ /* 0x000fda000780c0ff */
[----:B------:R-:W-:Y:S05]  /*1fe40*/  @P0 BRA `(.L_x_366) ;  /* 0xfffffff400280947 */ /* 0x000fea000383ffff */
[----:B------:R-:W-:Y:S05]  /*1fe50*/  BSYNC B0 ;  /* 0x0000000000007941 */ /* 0x000fea0003800000 */
.L_x_355:
[----:B------:R-:W-:-:S03]  /*1fe60*/  UMOV UR4, 0xffffffff ;  /* 0xffffffff00047882 */ /* 0x000fc60000000000 */
[----:B------:R-:W-:Y:S05]  /*1fe70*/  BRA.DIV UR4, `(.L_x_367) ;  /* 0x0000001204807947 */ /* 0x000fea000b800000 */
[----:B------:R-:W-:-:S13]  /*1fe80*/  ELECT P0, URZ, PT ;  /* 0x00000000003f782f */ /* 0x000fda0003800000 */
.L_x_418:
[----:B------:R-:W-:Y:S04]  /*1fe90*/  BSSY B0, `(.L_x_368) ;  /* 0x000003e000007945 */ /* 0x000fe80003800000 */
[----:B------:R-:W-:Y:S05]  /*1fea0*/  @!P0 BRA `(.L_x_369) ;  /* 0x0000000000f08947 */ /* 0x000fea0003800000 */
[----:B------:R-:W-:-:S04]  /*1feb0*/  ULOP3.LUT UR4, UR46, 0x2, URZ, 0xfc, !UPT ;  /* 0x000000022e047892 */ /* 0x000fc8000f8efc3f */
[----:B------:R-:W-:-:S06]  /*1fec0*/  UISETP.NE.AND UP0, UPT, UR4, 0x3, UPT ;  /* 0x000000030400788c */ /* 0x000fcc000bf05270 */
[----:B------:R-:W-:-:S13]  /*1fed0*/  PLOP3.LUT P0, PT, PT, PT, UP0, 0x80, 0x0 ;  /* 0x000000000000781c */ /* 0x000fda0003f0f008 */
[----:B------:R-:W-:Y:S05]  /*1fee0*/  @!P0 BRA `(.L_x_370) ;  /* 0x0000000000048947 */ /* 0x000fea0003800000 */
[----:B------:R-:W-:Y:S01]  /*1fef0*/  BPT.TRAP 0x1 ;  /* 0x000000040000795c */ /* 0x000fe20000300000 */
.L_x_370:
[----:B------:R-:W1:Y:S01]  /*1ff00*/  S2R R3, SR_CgaCtaId ;  /* 0x0000000000037919 */ /* 0x000e620000008800 */
[----:B------:R-:W-:-:S04]  /*1ff10*/  MOV R2, 0x400 ;  /* 0x0000040000027802 */ /* 0x000fc80000000f00 */
[----:B-1----:R-:W-:Y:S02]  /*1ff20*/  LEA R2, R3, R2, 0x18 ;  /* 0x0000000203027211 */ /* 0x002fe400078ec0ff */
[----:B------:R-:W-:Y:S02]  /*1ff30*/  SHF.L.U32 R3, R0, 0x1f, RZ ;  /* 0x0000001f00037819 */ /* 0x000fe400000006ff */
[----:B------:R-:W-:-:S04]  /*1ff40*/  IADD3 R2, R2, 0x30, RZ ;  /* 0x0000003002027810 */ /* 0x000fc80007ffe0ff */
[----:B------:R-:W-:-:S04]  /*1ff50*/  LEA R4, R7, R2, 0x3 ;  /* 0x0000000207047211 */ /* 0x000fc800078e18ff */
[----:B------:R-:W1:Y:S02]  /*1ff60*/  SYNCS.PHASECHK.TRANS64.TRYWAIT P0, [R4+URZ], R3 ;  /* 0x00000003040075a7 */ /* 0x000e64000800017f */
[----:B-1----:R-:W-:Y:S05]  /*1ff70*/  @!P0 BRA `(.L_x_371) ;  /* 0x0000001000648947 */ /* 0x002fea0003800000 */
.L_x_419:
[----:B------:R-:W-:-:S04]  /*1ff80*/  IADD3 R7, R7, 0x1, RZ ;  /* 0x0000000107077810 */ /* 0x000fc80007ffe0ff */
[----:B------:R-:W-:-:S04]  /*1ff90*/  ISETP.NE.AND P0, PT, R7, 0x6, PT ;  /* 0x000000060700780c */ /* 0x000fc80003f05270 */
[----:B-1----:R-:W-:Y:S02]  /*1ffa0*/  SEL R3, RZ, 0x1, P0 ;  /* 0x00000001ff037807 */ /* 0x002fe40000000000 */
[----:B------:R-:W-:Y:S02]  /*1ffb0*/  SEL R7, R7, RZ, P0 ;  /* 0x000000ff07077207 */ /* 0x000fe40000000000 */
[----:B------:R-:W-:Y:S02]  /*1ffc0*/  LOP3.LUT R4, R0, R3, RZ, 0x3c, !PT ;  /* 0x0000000300047212 */ /* 0x000fe400078e3cff */
[----:B------:R-:W-:Y:S02]  /*1ffd0*/  LEA R3, R7, R2, 0x3 ;  /* 0x0000000207037211 */ /* 0x000fe400078e18ff */
[----:B------:R-:W-:-:S04]  /*1ffe0*/  SHF.L.U32 R0, R4, 0x1f, RZ ;  /* 0x0000001f04007819 */ /* 0x000fc800000006ff */
[----:B------:R-:W1:Y:S02]  /*1fff0*/  SYNCS.PHASECHK.TRANS64.TRYWAIT P0, [R3+URZ], R0 ;  /* 0x00000000030075a7 */ /* 0x000e64000800017f */
[----:B-1----:R-:W-:Y:S05]  /*20000*/  @!P0 BRA `(.L_x_372) ;  /* 0x0000001000548947 */ /* 0x002fea0003800000 */
.L_x_420:
[----:B-1----:R-:W-:-:S04]  /*20010*/  IADD3 R0, R7, 0x1, RZ ;  /* 0x0000000107007810 */ /* 0x002fc80007ffe0ff */
[----:B------:R-:W-:-:S04]  /*20020*/  ISETP.NE.AND P0, PT, R0, 0x6, PT ;  /* 0x000000060000780c */ /* 0x000fc80003f05270 */
[----:B------:R-:W-:Y:S02]  /*20030*/  SEL R3, RZ, 0x1, P0 ;  /* 0x00000001ff037807 */ /* 0x000fe40000000000 */
[----:B------:R-:W-:Y:S02]  /*20040*/  SEL R5, R0, RZ, P0 ;  /* 0x000000ff00057207 */ /* 0x000fe40000000000 */
[----:B------:R-:W-:Y:S02]  /*20050*/  LOP3.LUT R4, R4, R3, RZ, 0x3c, !PT ;  /* 0x0000000304047212 */ /* 0x000fe400078e3cff */
[----:B------:R-:W-:Y:S02]  /*20060*/  LEA R3, R5, R2, 0x3 ;  /* 0x0000000205037211 */ /* 0x000fe400078e18ff */
[----:B------:R-:W-:-:S04]  /*20070*/  SHF.L.U32 R0, R4, 0x1f, RZ ;  /* 0x0000001f04007819 */ /* 0x000fc800000006ff */
[----:B------:R-:W1:Y:S02]  /*20080*/  SYNCS.PHASECHK.TRANS64.TRYWAIT P0, [R3+URZ], R0 ;  /* 0x00000000030075a7 */ /* 0x000e64000800017f */
[----:B-1----:R-:W-:Y:S05]  /*20090*/  @!P0 BRA `(.L_x_373) ;  /* 0x0000001000448947 */ /* 0x002fea0003800000 */
.L_x_421:
        /* <DEDUP_REMOVED lines=9> */
.L_x_422:
        /* <DEDUP_REMOVED lines=9> */
.L_x_423:
[----:B-1----:R-:W-:-:S04]  /*201c0*/  IADD3 R0, R5, 0x1, RZ ;  /* 0x0000000105007810 */ /* 0x002fc80007ffe0ff */
[----:B------:R-:W-:-:S04]  /*201d0*/  ISETP.NE.AND P0, PT, R0, 0x6, PT ;  /* 0x000000060000780c */ /* 0x000fc80003f05270 */
[----:B------:R-:W-:Y:S02]  /*201e0*/  SEL R4, RZ, 0x1, P0 ;  /* 0x00000001ff047807 */ /* 0x000fe40000000000 */
[----:B------:R-:W-:Y:S02]  /*201f0*/  SEL R3, R0, RZ, P0 ;  /* 0x000000ff00037207 */ /* 0x000fe40000000000 */
[----:B------:R-:W-:Y:S02]  /*20200*/  LOP3.LUT R0, R7, R4, RZ, 0x3c, !PT ;  /* 0x0000000407007212 */ /* 0x000fe400078e3cff */
[----:B------:R-:W-:Y:S02]  /*20210*/  LEA R3, R3, R2, 0x3 ;  /* 0x0000000203037211 */ /* 0x000fe400078e18ff */
[----:B------:R-:W-:-:S07]  /*20220*/  SHF.L.U32 R0, R0, 0x1f, RZ ;  /* 0x0000001f00007819 */ /* 0x000fce00000006ff */
.L_x_376:
[----:B-1----:R1:W2:Y:S02]  /*20230*/  SYNCS.PHASECHK.TRANS64.TRYWAIT P0, [R3+URZ], R0 ;  /* 0x00000000030075a7 */ /* 0x0022a4000800017f */
[----:B--2---:R-:W-:Y:S05]  /*20240*/  @!P0 NANOSLEEP.SYNCS 0x989680 ;  /* 0x009896800000895d */ /* 0x004fea0003900000 */
[----:B------:R-:W2:Y:S02]  /*20250*/  @!P0 SYNCS.PHASECHK.TRANS64 P0, [R3+URZ], R0 ;  /* 0x00000000030085a7 */ /* 0x000ea4000800007f */
[----:B--2---:R-:W-:Y:S05]  /*20260*/  @!P0 BRA `(.L_x_376) ;  /* 0xfffffffc00f08947 */ /* 0x004fea000383ffff */
.L_x_369:
[----:B------:R-:W-:Y:S05]  /*20270*/  BSYNC B0 ;  /* 0x0000000000007941 */ /* 0x000fea0003800000 */
.L_x_368:
[----:B------:R-:W-:Y:S05]  /*20280*/  EXIT ;  /* 0x000000000000794d */ /* 0x000fea0003800000 */
.L_x_23:
[----:B---3--:R-:W-:-:S04]  /*20290*/  MOV R5, UR4 ;  /* 0x0000000400057c02 */ /* 0x008fc80008000f00 */
[----:B------:R3:W4:Y:S03]  /*202a0*/  SYNCS.PHASECHK.TRANS64.TRYWAIT P0, [R5+URZ], R0 ;  /* 0x00000000050075a7 */ /* 0x000726000800017f */
[----:B----4-:R-:W-:Y:S05]  /*202b0*/  @!P0 NANOSLEEP.SYNCS 0x989680 ;  /* 0x009896800000895d */ /* 0x010fea0003900000 */
[----:B------:R-:W4:Y:S02]  /*202c0*/  @!P0 SYNCS.PHASECHK.TRANS64 P0, [R5+URZ], R0 ;  /* 0x00000000050085a7 */ /* 0x000f24000800007f */
[----:B----4-:R-:W-:Y:S05]  /*202d0*/  @!P0 BRA `(.L_x_23) ;  /* 0xfffffffc00ec8947 */ /* 0x010fea000383ffff */
[----:B------:R-:W-:Y:S05]  /*202e0*/  BRA `(.L_x_22) ;  /* 0xfffffe30004c7947 */ /* 0x000fea000383ffff */
.L_x_29:
[----:B---3--:R-:W-:-:S04]  /*202f0*/  MOV R4, UR6 ;  /* 0x0000000600047c02 */ /* 0x008fc80008000f00 */
[----:B------:R3:W4:Y:S03]  /*20300*/  SYNCS.PHASECHK.TRANS64.TRYWAIT P0, [R4+URZ], R0 ;  /* 0x00000000040075a7 */ /* 0x000726000800017f */
[----:B----4-:R-:W-:Y:S05]  /*20310*/  @!P0 NANOSLEEP.SYNCS 0x989680 ;  /* 0x009896800000895d */ /* 0x010fea0003900000 */
[----:B------:R-:W4:Y:S02]  /*20320*/  @!P0 SYNCS.PHASECHK.TRANS64 P0, [R4+URZ], R0 ;  /* 0x00000000040085a7 */ /* 0x000f24000800007f */
[----:B----4-:R-:W-:Y:S05]  /*20330*/  @!P0 BRA `(.L_x_29) ;  /* 0xfffffffc00ec8947 */ /* 0x010fea000383ffff */
[----:B------:R-:W-:Y:S05]  /*20340*/  BRA `(.L_x_28) ;  /* 0xfffffe7400b07947 */ /* 0x000fea000383ffff */
.L_x_56:
[----:B-1----:R1:W3:Y:S02]  /*20350*/  SYNCS.PHASECHK.TRANS64.TRYWAIT P0, [R6+URZ+0x60], R0 ;  /* 0x00006000060075a7 */ /* 0x0022e4000800017f */
[----:B---3--:R-:W-:Y:S05]  /*20360*/  @!P0 NANOSLEEP.SYNCS 0x989680 ;  /* 0x009896800000895d */ /* 0x008fea0003900000 */
[----:B------:R-:W3:Y:S02]  /*20370*/  @!P0 SYNCS.PHASECHK.TRANS64 P0, [R6+URZ+0x60], R0 ;  /* 0x00006000060085a7 */ /* 0x000ee4000800007f */
[----:B---3--:R-:W-:Y:S05]  /*20380*/  @!P0 BRA `(.L_x_56) ;  /* 0xfffffffc00f08947 */ /* 0x008fea000383ffff */
[----:B------:R-:W-:Y:S05]  /*20390*/  BRA `(.L_x_377) ;  /* 0xffffff1800587947 */ /* 0x000fea000383ffff */
.L_x_67:
[----:B-1----:R1:W3:Y:S02]  /*203a0*/  SYNCS.PHASECHK.TRANS64.TRYWAIT P4, [R7+URZ+0x60], R8 ;  /* 0x00006008070075a7 */ /* 0x0022e4000808017f */
[----:B---3--:R-:W-:Y:S05]  /*203b0*/  @!P4 NANOSLEEP.SYNCS 0x989680 ;  /* 0x009896800000c95d */ /* 0x008fea0003900000 */
[----:B------:R-:W3:Y:S02]  /*203c0*/  @!P4 SYNCS.PHASECHK.TRANS64 P4, [R7+URZ+0x60], R8 ;  /* 0x000060080700c5a7 */ /* 0x000ee4000808007f */
[----:B---3--:R-:W-:Y:S05]  /*203d0*/  @!P4 BRA `(.L_x_67) ;  /* 0xfffffffc00f0c947 */ /* 0x008fea000383ffff */
[----:B------:R-:W-:Y:S05]  /*203e0*/  BRA `(.L_x_378) ;  /* 0xffffff2000bc7947 */ /* 0x000fea000383ffff */
.L_x_78:
[----:B-1----:R1:W2:Y:S02]  /*203f0*/  SYNCS.PHASECHK.TRANS64.TRYWAIT P4, [R7+URZ+0x60], R8 ;  /* 0x00006008070075a7 */ /* 0x0022a4000808017f */
[----:B--2---:R-:W-:Y:S05]  /*20400*/  @!P4 NANOSLEEP.SYNCS 0x989680 ;  /* 0x009896800000c95d */ /* 0x004fea0003900000 */
[----:B------:R-:W2:Y:S02]  /*20410*/  @!P4 SYNCS.PHASECHK.TRANS64 P4, [R7+URZ+0x60], R8 ;  /* 0x000060080700c5a7 */ /* 0x000ea4000808007f */
[----:B--2---:R-:W-:Y:S05]  /*20420*/  @!P4 BRA `(.L_x_78) ;  /* 0xfffffffc00f0c947 */ /* 0x004fea000383ffff */
[----:B------:R-:W-:Y:S05]  /*20430*/  BRA `(.L_x_379) ;  /* 0xffffff2c003c7947 */ /* 0x000fea000383ffff */
.L_x_89:
[----:B-1----:R1:W2:Y:S02]  /*20440*/  SYNCS.PHASECHK.TRANS64.TRYWAIT P4, [R9+URZ+0x60], R10 ;  /* 0x0000600a090075a7 */ /* 0x0022a4000808017f */
[----:B--2---:R-:W-:Y:S05]  /*20450*/  @!P4 NANOSLEEP.SYNCS 0x989680 ;  /* 0x009896800000c95d */ /* 0x004fea0003900000 */
[----:B------:R-:W2:Y:S02]  /*20460*/  @!P4 SYNCS.PHASECHK.TRANS64 P4, [R9+URZ+0x60], R10 ;  /* 0x0000600a0900c5a7 */ /* 0x000ea4000808007f */
[----:B--2---:R-:W-:Y:S05]  /*20470*/  @!P4 BRA `(.L_x_89) ;  /* 0xfffffffc00f0c947 */ /* 0x004fea000383ffff */
[----:B------:R-:W-:Y:S05]  /*20480*/  BRA `(.L_x_380) ;  /* 0xffffff34007c7947 */ /* 0x000fea000383ffff */
.L_x_100:
[----:B-1----:R1:W2:Y:S02]  /*20490*/  SYNCS.PHASECHK.TRANS64.TRYWAIT P4, [R9+URZ+0x60], R10 ;  /* 0x0000600a090075a7 */ /* 0x0022a4000808017f */
[----:B--2---:R-:W-:Y:S05]  /*204a0*/  @!P4 NANOSLEEP.SYNCS 0x989680 ;  /* 0x009896800000c95d */ /* 0x004fea0003900000 */
[----:B------:R-:W2:Y:S02]  /*204b0*/  @!P4 SYNCS.PHASECHK.TRANS64 P4, [R9+URZ+0x60], R10 ;  /* 0x0000600a0900c5a7 */ /* 0x000ea4000808007f */
[----:B--2---:R-:W-:Y:S05]  /*204c0*/  @!P4 BRA `(.L_x_100) ;  /* 0xfffffffc00f0c947 */ /* 0x004fea000383ffff */
[----:B------:R-:W-:Y:S05]  /*204d0*/  BRA `(.L_x_381) ;  /* 0xffffff40000c7947 */ /* 0x000fea000383ffff */
.L_x_111:
[----:B-1----:R1:W2:Y:S02]  /*204e0*/  SYNCS.PHASECHK.TRANS64.TRYWAIT P4, [R9+URZ+0x60], R10 ;  /* 0x0000600a090075a7 */ /* 0x0022a4000808017f */
[----:B--2---:R-:W-:Y:S05]  /*204f0*/  @!P4 NANOSLEEP.SYNCS 0x989680 ;  /* 0x009896800000c95d */ /* 0x004fea0003900000 */
[----:B------:R-:W2:Y:S02]  /*20500*/  @!P4 SYNCS.PHASECHK.TRANS64 P4, [R9+URZ+0x60], R10 ;  /* 0x0000600a0900c5a7 */ /* 0x000ea4000808007f */
[----:B--2---:R-:W-:Y:S05]  /*20510*/  @!P4 BRA `(.L_x_111) ;  /* 0xfffffffc00f0c947 */ /* 0x004fea000383ffff */
[----:B------:R-:W-:Y:S05]  /*20520*/  BRA `(.L_x_382) ;  /* 0xffffff48005c7947 */ /* 0x000fea000383ffff */
.L_x_122:
[----:B-1----:R1:W2:Y:S02]  /*20530*/  SYNCS.PHASECHK.TRANS64.TRYWAIT P4, [R9+URZ+0x60], R10 ;  /* 0x0000600a090075a7 */ /* 0x0022a4000808017f */
[----:B--2---:R-:W-:Y:S05]  /*20540*/  @!P4 NANOSLEEP.SYNCS 0x989680 ;  /* 0x009896800000c95d */ /* 0x004fea0003900000 */
[----:B------:R-:W2:Y:S02]  /*20550*/  @!P4 SYNCS.PHASECHK.TRANS64 P4, [R9+URZ+0x60], R10 ;  /* 0x0000600a0900c5a7 */ /* 0x000ea4000808007f */
[----:B--2---:R-:W-:Y:S05]  /*20560*/  @!P4 BRA `(.L_x_122) ;  /* 0xfffffffc00f0c947 */ /* 0x004fea000383ffff */
[----:B------:R-:W-:Y:S05]  /*20570*/  BRA `(.L_x_383) ;  /* 0xffffff5000ec7947 */ /* 0x000fea000383ffff */
.L_x_133:
[----:B-1----:R1:W2:Y:S02]  /*20580*/  SYNCS.PHASECHK.TRANS64.TRYWAIT P4, [R9+URZ+0x60], R10 ;  /* 0x0000600a090075a7 */ /* 0x0022a4000808017f */
[----:B--2---:R-:W-:Y:S05]  /*20590*/  @!P4 NANOSLEEP.SYNCS 0x989680 ;  /* 0x009896800000c95d */ /* 0x004fea0003900000 */
[----:B------:R-:W2:Y:S02]  /*205a0*/  @!P4 SYNCS.PHASECHK.TRANS64 P4, [R9+URZ+0x60], R10 ;  /* 0x0000600a0900c5a7 */ /* 0x000ea4000808007f */
[----:B--2---:R-:W-:Y:S05]  /*205b0*/  @!P4 BRA `(.L_x_133) ;  /* 0xfffffffc00f0c947 */ /* 0x004fea000383ffff */
[----:B------:R-:W-:Y:S05]  /*205c0*/  BRA `(.L_x_384) ;  /* 0xffffff5c003c7947 */ /* 0x000fea000383ffff */
.L_x_144:
[----:B-1----:R1:W2:Y:S02]  /*205d0*/  SYNCS.PHASECHK.TRANS64.TRYWAIT P4, [R9+URZ+0x60], R10 ;  /* 0x0000600a090075a7 */ /* 0x0022a4000808017f */
[----:B--2---:R-:W-:Y:S05]  /*205e0*/  @!P4 NANOSLEEP.SYNCS 0x989680 ;  /* 0x009896800000c95d */ /* 0x004fea0003900000 */
[----:B------:R-:W2:Y:S02]  /*205f0*/  @!P4 SYNCS.PHASECHK.TRANS64 P4, [R9+URZ+0x60], R10 ;  /* 0x0000600a0900c5a7 */ /* 0x000ea4000808007f */
[----:B--2---:R-:W-:Y:S05]  /*20600*/  @!P4 BRA `(.L_x_144) ;  /* 0xfffffffc00f0c947 */ /* 0x004fea000383ffff */
[----:B------:R-:W-:Y:S05]  /*20610*/  BRA `(.L_x_385) ;  /* 0xffffff6400cc7947 */ /* 0x000fea000383ffff */
.L_x_155:
[----:B-1----:R1:W2:Y:S02]  /*20620*/  SYNCS.PHASECHK.TRANS64.TRYWAIT P4, [R9+URZ+0x60], R10 ;  /* 0x0000600a090075a7 */ /* 0x0022a4000808017f */
[----:B--2---:R-:W-:Y:S05]  /*20630*/  @!P4 NANOSLEEP.SYNCS 0x989680 ;  /* 0x009896800000c95d */ /* 0x004fea0003900000 */
[----:B------:R-:W2:Y:S02]  /*20640*/  @!P4 SYNCS.PHASECHK.TRANS64 P4, [R9+URZ+0x60], R10 ;  /* 0x0000600a0900c5a7 */ /* 0x000ea4000808007f */
[----:B--2---:R-:W-:Y:S05]  /*20650*/  @!P4 BRA `(.L_x_155) ;  /* 0xfffffffc00f0c947 */ /* 0x004fea000383ffff */
[----:B------:R-:W-:Y:S05]  /*20660*/  BRA `(.L_x_386) ;  /* 0xffffff70001c7947 */ /* 0x000fea000383ffff */
.L_x_166:
[----:B-1----:R1:W2:Y:S02]  /*20670*/  SYNCS.PHASECHK.TRANS64.TRYWAIT P4, [R9+URZ+0x60], R10 ;  /* 0x0000600a090075a7 */ /* 0x0022a4000808017f */
[----:B--2---:R-:W-:Y:S05]  /*20680*/  @!P4 NANOSLEEP.SYNCS 0x989680 ;  /* 0x009896800000c95d */ /* 0x004fea0003900000 */
[----:B------:R-:W2:Y:S02]  /*20690*/  @!P4 SYNCS.PHASECHK.TRANS64 P4, [R9+URZ+0x60], R10 ;  /* 0x0000600a0900c5a7 */ /* 0x000ea4000808007f */
[----:B--2---:R-:W-:Y:S05]  /*206a0*/  @!P4 BRA `(.L_x_166) ;  /* 0xfffffffc00f0c947 */ /* 0x004fea000383ffff */
[----:B------:R-:W-:Y:S05]  /*206b0*/  BRA `(.L_x_387) ;  /* 0xffffff7800ac7947 */ /* 0x000fea000383ffff */
.L_x_177:
[----:B-1----:R1:W2:Y:S02]  /*206c0*/  SYNCS.PHASECHK.TRANS64.TRYWAIT P4, [R9+URZ+0x60], R10 ;  /* 0x0000600a090075a7 */ /* 0x0022a4000808017f */
[----:B--2---:R-:W-:Y:S05]  /*206d0*/  @!P4 NANOSLEEP.SYNCS 0x989680 ;  /* 0x009896800000c95d */ /* 0x004fea0003900000 */
[----:B------:R-:W2:Y:S02]  /*206e0*/  @!P4 SYNCS.PHASECHK.TRANS64 P4, [R9+URZ+0x60], R10 ;  /* 0x0000600a0900c5a7 */ /* 0x000ea4000808007f */
[----:B--2---:R-:W-:Y:S05]  /*206f0*/  @!P4 BRA `(.L_x_177) ;  /* 0xfffffffc00f0c947 */ /* 0x004fea000383ffff */
[----:B------:R-:W-:Y:S05]  /*20700*/  BRA `(.L_x_388) ;  /* 0xffffff84001c7947 */ /* 0x000fea000383ffff */
.L_x_188:
[----:B-1----:R1:W2:Y:S02]  /*20710*/  SYNCS.PHASECHK.TRANS64.TRYWAIT P4, [R9+URZ+0x60], R10 ;  /* 0x0000600a090075a7 */ /* 0x0022a4000808017f */
[----:B--2---:R-:W-:Y:S05]  /*20720*/  @!P4 NANOSLEEP.SYNCS 0x989680 ;  /* 0x009896800000c95d */ /* 0x004fea0003900000 */
[----:B------:R-:W2:Y:S02]  /*20730*/  @!P4 SYNCS.PHASECHK.TRANS64 P4, [R9+URZ+0x60], R10 ;  /* 0x0000600a0900c5a7 */ /* 0x000ea4000808007f */
[----:B--2---:R-:W-:Y:S05]  /*20740*/  @!P4 BRA `(.L_x_188) ;  /* 0xfffffffc00f0c947 */ /* 0x004fea000383ffff */
[----:B------:R-:W-:Y:S05]  /*20750*/  BRA `(.L_x_389) ;  /* 0xffffff8c00ac7947 */ /* 0x000fea000383ffff */
.L_x_199:
[----:B-1----:R1:W2:Y:S02]  /*20760*/  SYNCS.PHASECHK.TRANS64.TRYWAIT P4, [R9+URZ+0x60], R10 ;  /* 0x0000600a090075a7 */ /* 0x0022a4000808017f */
[----:B--2---:R-:W-:Y:S05]  /*20770*/  @!P4 NANOSLEEP.SYNCS 0x989680 ;  /* 0x009896800000c95d */ /* 0x004fea0003900000 */
[----:B------:R-:W2:Y:S02]  /*20780*/  @!P4 SYNCS.PHASECHK.TRANS64 P4, [R9+URZ+0x60], R10 ;  /* 0x0000600a0900c5a7 */ /* 0x000ea4000808007f */
[----:B--2---:R-:W-:Y:S05]  /*20790*/  @!P4 BRA `(.L_x_199) ;  /* 0xfffffffc00f0c947 */ /* 0x004fea000383ffff */
[----:B------:R-:W-:Y:S05]  /*207a0*/  BRA `(.L_x_390) ;  /* 0xffffff98003c7947 */ /* 0x000fea000383ffff */
.L_x_210:
[----:B-1----:R1:W2:Y:S02]  /*207b0*/  SYNCS.PHASECHK.TRANS64.TRYWAIT P4, [R9+URZ+0x60], R10 ;  /* 0x0000600a090075a7 */ /* 0x0022a4000808017f */
[----:B--2---:R-:W-:Y:S05]  /*207c0*/  @!P4 NANOSLEEP.SYNCS 0x989680 ;  /* 0x009896800000c95d */ /* 0x004fea0003900000 */
[----:B------:R-:W2:Y:S02]  /*207d0*/  @!P4 SYNCS.PHASECHK.TRANS64 P4, [R9+URZ+0x60], R10 ;  /* 0x0000600a0900c5a7 */ /* 0x000ea4000808007f */
[----:B--2---:R-:W-:Y:S05]  /*207e0*/  @!P4 BRA `(.L_x_210) ;  /* 0xfffffffc00f0c947 */ /* 0x004fea000383ffff */
[----:B------:R-:W-:Y:S05]  /*207f0*/  BRA `(.L_x_391) ;  /* 0xffffffa000cc7947 */ /* 0x000fea000383ffff */
.L_x_221:
[----:B-1----:R1:W2:Y:S02]  /*20800*/  SYNCS.PHASECHK.TRANS64.TRYWAIT P1, [R10+URZ+0x60], R9 ;  /* 0x000060090a0075a7 */ /* 0x0022a4000802017f */
[----:B--2---:R-:W-:Y:S05]  /*20810*/  @!P1 NANOSLEEP.SYNCS 0x989680 ;  /* 0x009896800000995d */ /* 0x004fea0003900000 */
[----:B------:R-:W2:Y:S02]  /*20820*/  @!P1 SYNCS.PHASECHK.TRANS64 P1, [R10+URZ+0x60], R9 ;  /* 0x000060090a0095a7 */ /* 0x000ea4000802007f */
[----:B--2---:R-:W-:Y:S05]  /*20830*/  @!P1 BRA `(.L_x_221) ;  /* 0xfffffffc00f09947 */ /* 0x004fea000383ffff */
[----:B------:R-:W-:Y:S05]  /*20840*/  BRA `(.L_x_392) ;  /* 0xffffffac005c7947 */ /* 0x000fea000383ffff */
.L_x_237:
[----:B-1----:R-:W-:-:S04]  /*20850*/  MOV R7, UR4 ;  /* 0x0000000400077c02 */ /* 0x002fc80008000f00 */
[----:B------:R1:W2:Y:S03]  /*20860*/  SYNCS.PHASECHK.TRANS64.TRYWAIT P0, [R7+URZ+0xa8], R0 ;  /* 0x0000a800070075a7 */ /* 0x0002a6000800017f */
[----:B--2---:R-:W-:Y:S05]  /*20870*/  @!P0 NANOSLEEP.SYNCS 0x989680 ;  /* 0x009896800000895d */ /* 0x004fea0003900000 */
[----:B------:R-:W2:Y:S02]  /*20880*/  @!P0 SYNCS.PHASECHK.TRANS64 P0, [R7+URZ+0xa8], R0 ;  /* 0x0000a800070085a7 */ /* 0x000ea4000800007f */
[----:B--2---:R-:W-:Y:S05]  /*20890*/  @!P0 BRA `(.L_x_237) ;  /* 0xfffffffc00ec8947 */ /* 0x004fea000383ffff */
[----:B------:R-:W-:Y:S05]  /*208a0*/  BRA `(.L_x_236) ;  /* 0xffffffc400287947 */ /* 0x000fea000383ffff */
.L_x_246:
[----:B--2-4-:R-:W-:-:S04]  /*208b0*/  MOV R3, UR13 ;  /* 0x0000000d00037c02 */ /* 0x014fc80008000f00 */
[----:B------:R2:W3:Y:S03]  /*208c0*/  SYNCS.PHASECHK.TRANS64.TRYWAIT P2, [R3+URZ+0x80], R0 ;  /* 0x00008000030075a7 */ /* 0x0004e6000804017f */
[----:B---3--:R-:W-:Y:S05]  /*208d0*/  @!P2 NANOSLEEP.SYNCS 0x989680 ;  /* 0x009896800000a95d */ /* 0x008fea0003900000 */
[----:B------:R-:W3:Y:S02]  /*208e0*/  @!P2 SYNCS.PHASECHK.TRANS64 P2, [R3+URZ+0x80], R0 ;  /* 0x000080000300a5a7 */ /* 0x000ee4000804007f */
[----:B---3--:R-:W-:Y:S05]  /*208f0*/  @!P2 BRA `(.L_x_246) ;  /* 0xfffffffc00eca947 */ /* 0x008fea000383ffff */
[----:B------:R-:W-:Y:S05]  /*20900*/  BRA `(.L_x_393) ;  /* 0xffffffc800107947 */ /* 0x000fea000383ffff */
.L_x_252:
[----:B--2-4-:R-:W-:-:S04]  /*20910*/  MOV R3, UR13 ;  /* 0x0000000d00037c02 */ /* 0x014fc80008000f00 */
[----:B------:R2:W4:Y:S03]  /*20920*/  SYNCS.PHASECHK.TRANS64.TRYWAIT P2, [R3+URZ+0x88], R0 ;  /* 0x00008800030075a7 */ /* 0x000526000804017f */
[----:B----4-:R-:W-:Y:S05]  /*20930*/  @!P2 NANOSLEEP.SYNCS 0x989680 ;  /* 0x009896800000a95d */ /* 0x010fea0003900000 */
[----:B------:R-:W4:Y:S02]  /*20940*/  @!P2 SYNCS.PHASECHK.TRANS64 P2, [R3+URZ+0x88], R0 ;  /* 0x000088000300a5a7 */ /* 0x000f24000804007f */
[----:B----4-:R-:W-:Y:S05]  /*20950*/  @!P2 BRA `(.L_x_252) ;  /* 0xfffffffc00eca947 */ /* 0x010fea000383ffff */
[----:B------:R-:W-:Y:S05]  /*20960*/  BRA `(.L_x_394) ;  /* 0xffffffc800587947 */ /* 0x000fea000383ffff */
.L_x_258:
[----:B--2-4-:R-:W-:-:S04]  /*20970*/  MOV R3, UR13 ;  /* 0x0000000d00037c02 */ /* 0x014fc80008000f00 */
[----:B------:R2:W4:Y:S03]  /*20980*/  SYNCS.PHASECHK.TRANS64.TRYWAIT P2, [R3+URZ+0x90], R0 ;  /* 0x00009000030075a7 */ /* 0x000526000804017f */
[----:B----4-:R-:W-:Y:S05]  /*20990*/  @!P2 NANOSLEEP.SYNCS 0x989680 ;  /* 0x009896800000a95d */ /* 0x010fea0003900000 */
[----:B------:R-:W4:Y:S02]  /*209a0*/  @!P2 SYNCS.PHASECHK.TRANS64 P2, [R3+URZ+0x90], R0 ;  /* 0x000090000300a5a7 */ /* 0x000f24000804007f */
[----:B----4-:R-:W-:Y:S05]  /*209b0*/  @!P2 BRA `(.L_x_258) ;  /* 0xfffffffc00eca947 */ /* 0x010fea000383ffff */
[----:B------:R-:W-:Y:S05]  /*209c0*/  BRA `(.L_x_395) ;  /* 0xffffffc800ac7947 */ /* 0x000fea000383ffff */
.L_x_264:
[----:B--2-4-:R-:W-:-:S04]  /*209d0*/  MOV R3, UR13 ;  /* 0x0000000d00037c02 */ /* 0x014fc80008000f00 */
[----:B------:R2:W4:Y:S03]  /*209e0*/  SYNCS.PHASECHK.TRANS64.TRYWAIT P2, [R3+URZ+0x98], R0 ;  /* 0x00009800030075a7 */ /* 0x000526000804017f */
[----:B----4-:R-:W-:Y:S05]  /*209f0*/  @!P2 NANOSLEEP.SYNCS 0x989680 ;  /* 0x009896800000a95d */ /* 0x010fea0003900000 */
[----:B------:R-:W4:Y:S02]  /*20a00*/  @!P2 SYNCS.PHASECHK.TRANS64 P2, [R3+URZ+0x98], R0 ;  /* 0x000098000300a5a7 */ /* 0x000f24000804007f */
[----:B----4-:R-:W-:Y:S05]  /*20a10*/  @!P2 BRA `(.L_x_264) ;  /* 0xfffffffc00eca947 */ /* 0x010fea000383ffff */
[----:B------:R-:W-:Y:S05]  /*20a20*/  BRA `(.L_x_396) ;  /* 0xffffffc800f87947 */ /* 0x000fea000383ffff */
.L_x_270:
[----:B-12---:R-:W-:-:S04]  /*20a30*/  MOV R3, UR13 ;  /* 0x0000000d00037c02 */ /* 0x006fc80008000f00 */
[----:B------:R1:W2:Y:S03]  /*20a40*/  SYNCS.PHASECHK.TRANS64.TRYWAIT P2, [R3+URZ+0x80], R2 ;  /* 0x00008002030075a7 */ /* 0x0002a6000804017f */
[----:B--2---:R-:W-:Y:S05]  /*20a50*/  @!P2 NANOSLEEP.SYNCS 0x989680 ;  /* 0x009896800000a95d */ /* 0x004fea0003900000 */
[----:B------:R-:W2:Y:S02]  /*20a60*/  @!P2 SYNCS.PHASECHK.TRANS64 P2, [R3+URZ+0x80], R2 ;  /* 0x000080020300a5a7 */ /* 0x000ea4000804007f */
[----:B--2---:R-:W-:Y:S05]  /*20a70*/  @!P2 BRA `(.L_x_270) ;  /* 0xfffffffc00eca947 */ /* 0x004fea000383ffff */
[----:B------:R-:W-:Y:S05]  /*20a80*/  BRA `(.L_x_397) ;  /* 0xffffffcc004c7947 */ /* 0x000fea000383ffff */
.L_x_276:
[----:B-123--:R-:W-:-:S04]  /*20a90*/  MOV R3, UR13 ;  /* 0x0000000d00037c02 */ /* 0x00efc80008000f00 */
[----:B------:R1:W2:Y:S03]  /*20aa0*/  SYNCS.PHASECHK.TRANS64.TRYWAIT P2, [R3+URZ+0x88], R2 ;  /* 0x00008802030075a7 */ /* 0x0002a6000804017f */
[----:B--2---:R-:W-:Y:S05]  /*20ab0*/  @!P2 NANOSLEEP.SYNCS 0x989680 ;  /* 0x009896800000a95d */ /* 0x004fea0003900000 */
[----:B------:R-:W2:Y:S02]  /*20ac0*/  @!P2 SYNCS.PHASECHK.TRANS64 P2, [R3+URZ+0x88], R2 ;  /* 0x000088020300a5a7 */ /* 0x000ea4000804007f */
[----:B--2---:R-:W-:Y:S05]  /*20ad0*/  @!P2 BRA `(.L_x_276) ;  /* 0xfffffffc00eca947 */ /* 0x004fea000383ffff */
[----:B------:R-:W-:Y:S05]  /*20ae0*/  BRA `(.L_x_398) ;  /* 0xffffffcc008c7947 */ /* 0x000fea000383ffff */
.L_x_282:
[----:B-1234-:R-:W-:-:S04]  /*20af0*/  MOV R3, UR13 ;  /* 0x0000000d00037c02 */ /* 0x01efc80008000f00 */
[----:B------:R1:W2:Y:S03]  /*20b00*/  SYNCS.PHASECHK.TRANS64.TRYWAIT P2, [R3+URZ+0x90], R2 ;  /* 0x00009002030075a7 */ /* 0x0002a6000804017f */
[----:B--2---:R-:W-:Y:S05]  /*20b10*/  @!P2 NANOSLEEP.SYNCS 0x989680 ;  /* 0x009896800000a95d */ /* 0x004fea0003900000 */
[----:B------:R-:W2:Y:S02]  /*20b20*/  @!P2 SYNCS.PHASECHK.TRANS64 P2, [R3+URZ+0x90], R2 ;  /* 0x000090020300a5a7 */ /* 0x000ea4000804007f */
[----:B--2---:R-:W-:Y:S05]  /*20b30*/  @!P2 BRA `(.L_x_282) ;  /* 0xfffffffc00eca947 */ /* 0x004fea000383ffff */
[----:B------:R-:W-:Y:S05]  /*20b40*/  BRA `(.L_x_399) ;  /* 0xffffffcc00d47947 */ /* 0x000fea000383ffff */
.L_x_288:
[----:B-1234-:R-:W-:-:S04]  /*20b50*/  MOV R3, UR13 ;  /* 0x0000000d00037c02 */ /* 0x01efc80008000f00 */
[----:B------:R1:W2:Y:S03]  /*20b60*/  SYNCS.PHASECHK.TRANS64.TRYWAIT P2, [R3+URZ+0x98], R2 ;  /* 0x00009802030075a7 */ /* 0x0002a6000804017f */
[----:B--2---:R-:W-:Y:S05]  /*20b70*/  @!P2 NANOSLEEP.SYNCS 0x989680 ;  /* 0x009896800000a95d */ /* 0x004fea0003900000 */
[----:B------:R-:W2:Y:S02]  /*20b80*/  @!P2 SYNCS.PHASECHK.TRANS64 P2, [R3+URZ+0x98], R2 ;  /* 0x000098020300a5a7 */ /* 0x000ea4000804007f */
[----:B--2---:R-:W-:Y:S05]  /*20b90*/  @!P2 BRA `(.L_x_288) ;  /* 0xfffffffc00eca947 */ /* 0x004fea000383ffff */
[----:B------:R-:W-:Y:S05]  /*20ba0*/  BRA `(.L_x_400) ;  /* 0xffffffd000147947 */ /* 0x000fea000383ffff */
.L_x_294:
[----:B-1234-:R-:W-:-:S04]  /*20bb0*/  MOV R3, UR13 ;  /* 0x0000000d00037c02 */ /* 0x01efc80008000f00 */
[----:B------:R1:W2:Y:S03]  /*20bc0*/  SYNCS.PHASECHK.TRANS64.TRYWAIT P2, [R3+URZ+0x80], R0 ;  /* 0x00008000030075a7 */ /* 0x0002a6000804017f */
[----:B--2---:R-:W-:Y:S05]  /*20bd0*/  @!P2 NANOSLEEP.SYNCS 0x989680 ;  /* 0x009896800000a95d */ /* 0x004fea0003900000 */
[----:B------:R-:W2:Y:S02]  /*20be0*/  @!P2 SYNCS.PHASECHK.TRANS64 P2, [R3+URZ+0x80], R0 ;  /* 0x000080000300a5a7 */ /* 0x000ea4000804007f */
[----:B--2---:R-:W-:Y:S05]  /*20bf0*/  @!P2 BRA `(.L_x_294) ;  /* 0xfffffffc00eca947 */ /* 0x004fea000383ffff */
[----:B------:R-:W-:Y:S05]  /*20c00*/  BRA `(.L_x_401) ;  /* 0xffffffd0005c7947 */ /* 0x000fea000383ffff */
.L_x_300:
[----:B-1234-:R-:W-:-:S04]  /*20c10*/  MOV R3, UR13 ;  /* 0x0000000d00037c02 */ /* 0x01efc80008000f00 */
[----:B------:R1:W2:Y:S03]  /*20c20*/  SYNCS.PHASECHK.TRANS64.TRYWAIT P2, [R3+URZ+0x88], R0 ;  /* 0x00008800030075a7 */ /* 0x0002a6000804017f */
[----:B--2---:R-:W-:Y:S05]  /*20c30*/  @!P2 NANOSLEEP.SYNCS 0x989680 ;  /* 0x009896800000a95d */ /* 0x004fea0003900000 */
[----:B------:R-:W2:Y:S02]  /*20c40*/  @!P2 SYNCS.PHASECHK.TRANS64 P2, [R3+URZ+0x88], R0 ;  /* 0x000088000300a5a7 */ /* 0x000ea4000804007f */
[----:B--2---:R-:W-:Y:S05]  /*20c50*/  @!P2 BRA `(.L_x_300) ;  /* 0xfffffffc00eca947 */ /* 0x004fea000383ffff */
[----:B------:R-:W-:Y:S05]  /*20c60*/  BRA `(.L_x_402) ;  /* 0xffffffd000a07947 */ /* 0x000fea000383ffff */
.L_x_306:
[----:B-1234-:R-:W-:-:S04]  /*20c70*/  MOV R3, UR13 ;  /* 0x0000000d00037c02 */ /* 0x01efc80008000f00 */
[----:B------:R1:W2:Y:S03]  /*20c80*/  SYNCS.PHASECHK.TRANS64.TRYWAIT P2, [R3+URZ+0x90], R0 ;  /* 0x00009000030075a7 */ /* 0x0002a6000804017f */
[----:B--2---:R-:W-:Y:S05]  /*20c90*/  @!P2 NANOSLEEP.SYNCS 0x989680 ;  /* 0x009896800000a95d */ /* 0x004fea0003900000 */
[----:B------:R-:W2:Y:S02]  /*20ca0*/  @!P2 SYNCS.PHASECHK.TRANS64 P2, [R3+URZ+0x90], R0 ;  /* 0x000090000300a5a7 */ /* 0x000ea4000804007f */
[----:B--2---:R-:W-:Y:S05]  /*20cb0*/  @!P2 BRA `(.L_x_306) ;  /* 0xfffffffc00eca947 */ /* 0x004fea000383ffff */
[----:B------:R-:W-:Y:S05]  /*20cc0*/  BRA `(.L_x_403) ;  /* 0xffffffd000e87947 */ /* 0x000fea000383ffff */
.L_x_312:
[----:B-1234-:R-:W-:-:S04]  /*20cd0*/  MOV R3, UR13 ;  /* 0x0000000d00037c02 */ /* 0x01efc80008000f00 */
[----:B------:R1:W2:Y:S03]  /*20ce0*/  SYNCS.PHASECHK.TRANS64.TRYWAIT P2, [R3+URZ+0x98], R0 ;  /* 0x00009800030075a7 */ /* 0x0002a6000804017f */
[----:B--2---:R-:W-:Y:S05]  /*20cf0*/  @!P2 NANOSLEEP.SYNCS 0x989680 ;  /* 0x009896800000a95d */ /* 0x004fea0003900000 */
[----:B------:R-:W2:Y:S02]  /*20d00*/  @!P2 SYNCS.PHASECHK.TRANS64 P2, [R3+URZ+0x98], R0 ;  /* 0x000098000300a5a7 */ /* 0x000ea4000804007f */
[----:B--2---:R-:W-:Y:S05]  /*20d10*/  @!P2 BRA `(.L_x_312) ;  /* 0xfffffffc00eca947 */ /* 0x004fea000383ffff */
[----:B------:R-:W-:Y:S05]  /*20d20*/  BRA `(.L_x_404) ;  /* 0xffffffd4002c7947 */ /* 0x000fea000383ffff */
.L_x_318:
[----:B-1234-:R-:W-:-:S04]  /*20d30*/  MOV R3, UR13 ;  /* 0x0000000d00037c02 */ /* 0x01efc80008000f00 */
[----:B------:R1:W2:Y:S03]  /*20d40*/  SYNCS.PHASECHK.TRANS64.TRYWAIT P2, [R3+URZ+0x80], R2 ;  /* 0x00008002030075a7 */ /* 0x0002a6000804017f */
[----:B--2---:R-:W-:Y:S05]  /*20d50*/  @!P2 NANOSLEEP.SYNCS 0x989680 ;  /* 0x009896800000a95d */ /* 0x004fea0003900000 */
[----:B------:R-:W2:Y:S02]  /*20d60*/  @!P2 SYNCS.PHASECHK.TRANS64 P2, [R3+URZ+0x80], R2 ;  /* 0x000080020300a5a7 */ /* 0x000ea4000804007f */
[----:B--2---:R-:W-:Y:S05]  /*20d70*/  @!P2 BRA `(.L_x_318) ;  /* 0xfffffffc00eca947 */ /* 0x004fea000383ffff */
[----:B------:R-:W-:Y:S05]  /*20d80*/  BRA `(.L_x_405) ;  /* 0xffffffd400747947 */ /* 0x000fea000383ffff */
.L_x_324:
[----:B-1234-:R-:W-:-:S04]  /*20d90*/  MOV R3, UR13 ;  /* 0x0000000d00037c02 */ /* 0x01efc80008000f00 */
[----:B------:R1:W2:Y:S03]  /*20da0*/  SYNCS.PHASECHK.TRANS64.TRYWAIT P2, [R3+URZ+0x88], R2 ;  /* 0x00008802030075a7 */ /* 0x0002a6000804017f */
[----:B--2---:R-:W-:Y:S05]  /*20db0*/  @!P2 NANOSLEEP.SYNCS 0x989680 ;  /* 0x009896800000a95d */ /* 0x004fea0003900000 */
[----:B------:R-:W2:Y:S02]  /*20dc0*/  @!P2 SYNCS.PHASECHK.TRANS64 P2, [R3+URZ+0x88], R2 ;  /* 0x000088020300a5a7 */ /* 0x000ea4000804007f */
[----:B--2---:R-:W-:Y:S05]  /*20dd0*/  @!P2 BRA `(.L_x_324) ;  /* 0xfffffffc00eca947 */ /* 0x004fea000383ffff */
[----:B------:R-:W-:Y:S05]  /*20de0*/  BRA `(.L_x_406) ;  /* 0xffffffd400b87947 */ /* 0x000fea000383ffff */
.L_x_330:
[----:B-1234-:R-:W-:-:S04]  /*20df0*/  MOV R3, UR13 ;  /* 0x0000000d00037c02 */ /* 0x01efc80008000f00 */
[----:B------:R1:W2:Y:S03]  /*20e00*/  SYNCS.PHASECHK.TRANS64.TRYWAIT P2, [R3+URZ+0x90], R2 ;  /* 0x00009002030075a7 */ /* 0x0002a6000804017f */
[----:B--2---:R-:W-:Y:S05]  /*20e10*/  @!P2 NANOSLEEP.SYNCS 0x989680 ;  /* 0x009896800000a95d */ /* 0x004fea0003900000 */
[----:B------:R-:W2:Y:S02]  /*20e20*/  @!P2 SYNCS.PHASECHK.TRANS64 P2, [R3+URZ+0x90], R2 ;  /* 0x000090020300a5a7 */ /* 0x000ea4000804007f */
[----:B--2---:R-:W-:Y:S05]  /*20e30*/  @!P2 BRA `(.L_x_330) ;  /* 0xfffffffc00eca947 */ /* 0x004fea000383ffff */
[----:B------:R-:W-:Y:S05]  /*20e40*/  BRA `(.L_x_407) ;  /* 0xffffffd800007947 */ /* 0x000fea000383ffff */
.L_x_336:
[----:B-1234-:R-:W-:-:S04]  /*20e50*/  MOV R3, UR13 ;  /* 0x0000000d00037c02 */ /* 0x01efc80008000f00 */
[----:B------:R1:W2:Y:S03]  /*20e60*/  SYNCS.PHASECHK.TRANS64.TRYWAIT P2, [R3+URZ+0x98], R2 ;  /* 0x00009802030075a7 */ /* 0x0002a6000804017f */
[----:B--2---:R-:W-:Y:S05]  /*20e70*/  @!P2 NANOSLEEP.SYNCS 0x989680 ;  /* 0x009896800000a95d */ /* 0x004fea0003900000 */
[----:B------:R-:W2:Y:S02]  /*20e80*/  @!P2 SYNCS.PHASECHK.TRANS64 P2, [R3+URZ+0x98], R2 ;  /* 0x000098020300a5a7 */ /* 0x000ea4000804007f */
[----:B--2---:R-:W-:Y:S05]  /*20e90*/  @!P2 BRA `(.L_x_336) ;  /* 0xfffffffc00eca947 */ /* 0x004fea000383ffff */
[----:B------:R-:W-:Y:S05]  /*20ea0*/  BRA `(.L_x_408) ;  /* 0xffffffd800447947 */ /* 0x000fea000383ffff */
.L_x_348:
[----:B---3--:R3:W4:Y:S02]  /*20eb0*/  SYNCS.PHASECHK.TRANS64.TRYWAIT P1, [R0+URZ+0x80], R3 ;  /* 0x00008003000075a7 */ /* 0x008724000802017f */
[----:B----4-:R-:W-:Y:S05]  /*20ec0*/  @!P1 NANOSLEEP.SYNCS 0x989680 ;  /* 0x009896800000995d */ /* 0x010fea0003900000 */
[----:B------:R-:W4:Y:S02]  /*20ed0*/  @!P1 SYNCS.PHASECHK.TRANS64 P1, [R0+URZ+0x80], R3 ;  /* 0x00008003000095a7 */ /* 0x000f24000802007f */
[----:B----4-:R-:W-:Y:S05]  /*20ee0*/  @!P1 BRA `(.L_x_348) ;  /* 0xfffffffc00f09947 */ /* 0x010fea000383ffff */
[----:B------:R-:W-:Y:S05]  /*20ef0*/  BRA `(.L_x_409) ;  /* 0xffffffe0004c7947 */ /* 0x000fea000383ffff */
.L_x_350:
[----:B----4-:R4:W1:Y:S02]  /*20f00*/  SYNCS.PHASECHK.TRANS64.TRYWAIT P1, [R0+URZ+0x88], R3 ;  /* 0x00008803000075a7 */ /* 0x010864000802017f */
[----:B-1----:R-:W-:Y:S05]  /*20f10*/  @!P1 NANOSLEEP.SYNCS 0x989680 ;  /* 0x009896800000995d */ /* 0x002fea0003900000 */
[----:B------:R-:W1:Y:S02]  /*20f20*/  @!P1 SYNCS.PHASECHK.TRANS64 P1, [R0+URZ+0x88], R3 ;  /* 0x00008803000095a7 */ /* 0x000e64000802007f */
[----:B-1----:R-:W-:Y:S05]  /*20f30*/  @!P1 BRA `(.L_x_350) ;  /* 0xfffffffc00f09947 */ /* 0x002fea000383ffff */
[----:B------:R-:W-:Y:S05]  /*20f40*/  BRA `(.L_x_410) ;  /* 0xffffffe000487947 */ /* 0x000fea000383ffff */
.L_x_352:
[----:B------:R1:W1:Y:S02]  /*20f50*/  SYNCS.PHASECHK.TRANS64.TRYWAIT P1, [R0+URZ+0x90], R3 ;  /* 0x00009003000075a7 */ /* 0x000264000802017f */
[----:B-1----:R-:W-:Y:S05]  /*20f60*/  @!P1 NANOSLEEP.SYNCS 0x989680 ;  /* 0x009896800000995d */ /* 0x002fea0003900000 */
[----:B------:R-:W1:Y:S02]  /*20f70*/  @!P1 SYNCS.PHASECHK.TRANS64 P1, [R0+URZ+0x90], R3 ;  /* 0x00009003000095a7 */ /* 0x000e64000802007f */
[----:B-1----:R-:W-:Y:S05]  /*20f80*/  @!P1 BRA `(.L_x_352) ;  /* 0xfffffffc00f09947 */ /* 0x002fea000383ffff */
[----:B------:R-:W-:Y:S05]  /*20f90*/  BRA `(.L_x_411) ;  /* 0xffffffe000447947 */ /* 0x000fea000383ffff */
.L_x_356:
[----:B------:R-:W-:Y:S01]  /*20fa0*/  BSSY B1, `(.L_x_412) ;  /* 0x0000006000017945 */ /* 0x000fe20003800000 */
[----:B------:R-:W-:-:S07]  /*20fb0*/  MOV R15, 0xffffffff ;  /* 0xffffffff000f7802 */ /* 0x000fce0000000f00 */
[----:B------:R-:W-:Y:S05]  /*20fc0*/  WARPSYNC.COLLECTIVE R15, `(.L_x_413) ;  /* 0x000000000f0c7348 */ /* 0x000fea0003c00000 */
[----:B------:R-:W-:Y:S02]  /*20fd0*/  ELECT P6, UR62, PT ;  /* 0x00000000003e782f */ /* 0x000fe400038c0000 */
[----:B------:R-:W-:Y:S01]  /*20fe0*/  MOV R14, UR62 ;  /* 0x0000003e000e7c02 */ /* 0x000fe20008000f00 */
[----:B------:R-:W-:Y:S10]  /*20ff0*/  ENDCOLLECTIVE ;  /* 0x000000000000791b */ /* 0x000ff40003800000 */
.L_x_413:
[----:B------:R-:W-:Y:S05]  /*21000*/  BSYNC B1 ;  /* 0x0000000000017941 */ /* 0x000fea0003800000 */
.L_x_412:
[----:B------:R-:W-:Y:S01]  /*21010*/  PLOP3.LUT P0, PT, P6, PT, PT, 0x80, 0x0 ;  /* 0x000000000000781c */ /* 0x000fe2000370f070 */
[----:B------:R-:W-:-:S12]  /*21020*/  BRA `(.L_x_414) ;  /* 0xffffffe000bc7947 */ /* 0x000fd8000383ffff */
.L_x_359:
[----:B-1----:R1:W2:Y:S02]  /*21030*/  SYNCS.PHASECHK.TRANS64.TRYWAIT P0, [R12+URZ+0x30], R11 ;  /* 0x0000300b0c0075a7 */ /* 0x0022a4000800017f */
[----:B--2---:R-:W-:Y:S05]  /*21040*/  @!P0 NANOSLEEP.SYNCS 0x989680 ;  /* 0x009896800000895d */ /* 0x004fea0003900000 */
[----:B------:R-:W2:Y:S02]  /*21050*/  @!P0 SYNCS.PHASECHK.TRANS64 P0, [R12+URZ+0x30], R11 ;  /* 0x0000300b0c0085a7 */ /* 0x000ea4000800007f */
[----:B--2---:R-:W-:Y:S05]  /*21060*/  @!P0 BRA `(.L_x_359) ;  /* 0xfffffffc00f08947 */ /* 0x004fea000383ffff */
[----:B------:R-:W-:Y:S05]  /*21070*/  BRA `(.L_x_415) ;  /* 0xffffffe000f47947 */ /* 0x000fea000383ffff */
.L_x_367:
[----:B------:R-:W-:Y:S01]  /*21080*/  BSSY B0, `(.L_x_416) ;  /* 0x0000006000007945 */ /* 0x000fe20003800000 */
[----:B------:R-:W-:-:S07]  /*21090*/  MOV R15, 0xffffffff ;  /* 0xffffffff000f7802 */ /* 0x000fce0000000f00 */
[----:B------:R-:W-:Y:S05]  /*210a0*/  WARPSYNC.COLLECTIVE R15, `(.L_x_417) ;  /* 0x000000000f0c7348 */ /* 0x000fea0003c00000 */
[----:B------:R-:W-:Y:S02]  /*210b0*/  ELECT P6, UR62, PT ;  /* 0x00000000003e782f */ /* 0x000fe400038c0000 */
[----:B------:R-:W-:Y:S01]  /*210c0*/  MOV R14, UR62 ;  /* 0x0000003e000e7c02 */ /* 0x000fe20008000f00 */
[----:B------:R-:W-:Y:S10]  /*210d0*/  ENDCOLLECTIVE ;  /* 0x000000000000791b */ /* 0x000ff40003800000 */
.L_x_417:
[----:B------:R-:W-:Y:S05]  /*210e0*/  BSYNC B0 ;  /* 0x0000000000007941 */ /* 0x000fea0003800000 */
.L_x_416:
[----:B------:R-:W-:Y:S01]  /*210f0*/  PLOP3.LUT P0, PT, P6, PT, PT, 0x80, 0x0 ;  /* 0x000000000000781c */ /* 0x000fe2000370f070 */
[----:B------:R-:W-:-:S12]  /*21100*/  BRA `(.L_x_418) ;  /* 0xffffffec00607947 */ /* 0x000fd8000383ffff */
.L_x_371:
[----:B-1----:R1:W2:Y:S02]  /*21110*/  SYNCS.PHASECHK.TRANS64.TRYWAIT P0, [R4+URZ], R3 ;  /* 0x00000003040075a7 */ /* 0x0022a4000800017f */
[----:B--2---:R-:W-:Y:S05]  /*21120*/  @!P0 NANOSLEEP.SYNCS 0x989680 ;  /* 0x009896800000895d */ /* 0x004fea0003900000 */
[----:B------:R-:W2:Y:S02]  /*21130*/  @!P0 SYNCS.PHASECHK.TRANS64 P0, [R4+URZ], R3 ;  /* 0x00000003040085a7 */ /* 0x000ea4000800007f */
[----:B--2---:R-:W-:Y:S05]  /*21140*/  @!P0 BRA `(.L_x_371) ;  /* 0xfffffffc00f08947 */ /* 0x004fea000383ffff */
[----:B------:R-:W-:Y:S05]  /*21150*/  BRA `(.L_x_419) ;  /* 0xffffffec00887947 */ /* 0x000fea000383ffff */
.L_x_372:
[----:B-1----:R1:W2:Y:S02]  /*21160*/  SYNCS.PHASECHK.TRANS64.TRYWAIT P0, [R3+URZ], R0 ;  /* 0x00000000030075a7 */ /* 0x0022a4000800017f */
[----:B--2---:R-:W-:Y:S05]  /*21170*/  @!P0 NANOSLEEP.SYNCS 0x989680 ;  /* 0x009896800000895d */ /* 0x004fea0003900000 */
[----:B------:R-:W2:Y:S02]  /*21180*/  @!P0 SYNCS.PHASECHK.TRANS64 P0, [R3+URZ], R0 ;  /* 0x00000000030085a7 */ /* 0x000ea4000800007f */
[----:B--2---:R-:W-:Y:S05]  /*21190*/  @!P0 BRA `(.L_x_372) ;  /* 0xfffffffc00f08947 */ /* 0x004fea000383ffff */
[----:B------:R-:W-:Y:S05]  /*211a0*/  BRA `(.L_x_420) ;  /* 0xffffffec00987947 */ /* 0x000fea000383ffff */
.L_x_373:
[----:B-1----:R1:W2:Y:S02]  /*211b0*/  SYNCS.PHASECHK.TRANS64.TRYWAIT P0, [R3+URZ], R0 ;  /* 0x00000000030075a7 */ /* 0x0022a4000800017f */
[----:B--2---:R-:W-:Y:S05]  /*211c0*/  @!P0 NANOSLEEP.SYNCS 0x989680 ;  /* 0x009896800000895d */ /* 0x004fea0003900000 */
[----:B------:R-:W2:Y:S02]  /*211d0*/  @!P0 SYNCS.PHASECHK.TRANS64 P0, [R3+URZ], R0 ;  /* 0x00000000030085a7 */ /* 0x000ea4000800007f */
[----:B--2---:R-:W-:Y:S05]  /*211e0*/  @!P0 BRA `(.L_x_373) ;  /* 0xfffffffc00f08947 */ /* 0x004fea000383ffff */
[----:B------:R-:W-:Y:S05]  /*211f0*/  BRA `(.L_x_421) ;  /* 0xffffffec00a87947 */ /* 0x000fea000383ffff */
.L_x_374:
[----:B-1----:R1:W2:Y:S02]  /*21200*/  SYNCS.PHASECHK.TRANS64.TRYWAIT P0, [R3+URZ], R0 ;  /* 0x00000000030075a7 */ /* 0x0022a4000800017f */
[----:B--2---:R-:W-:Y:S05]  /*21210*/  @!P0 NANOSLEEP.SYNCS 0x989680 ;  /* 0x009896800000895d */ /* 0x004fea0003900000 */
[----:B------:R-:W2:Y:S02]  /*21220*/  @!P0 SYNCS.PHASECHK.TRANS64 P0, [R3+URZ], R0 ;  /* 0x00000000030085a7 */ /* 0x000ea4000800007f */
[----:B--2---:R-:W-:Y:S05]  /*21230*/  @!P0 BRA `(.L_x_374) ;  /* 0xfffffffc00f08947 */ /* 0x004fea000383ffff */
[----:B------:R-:W-:Y:S05]  /*21240*/  BRA `(.L_x_422) ;  /* 0xffffffec00b87947 */ /* 0x000fea000383ffff */
.L_x_375:
[----:B-1----:R1:W2:Y:S02]  /*21250*/  SYNCS.PHASECHK.TRANS64.TRYWAIT P0, [R3+URZ], R0 ;  /* 0x00000000030075a7 */ /* 0x0022a4000800017f */
[----:B--2---:R-:W-:Y:S05]  /*21260*/  @!P0 NANOSLEEP.SYNCS 0x989680 ;  /* 0x009896800000895d */ /* 0x004fea0003900000 */
[----:B------:R-:W2:Y:S02]  /*21270*/  @!P0 SYNCS.PHASECHK.TRANS64 P0, [R3+URZ], R0 ;  /* 0x00000000030085a7 */ /* 0x000ea4000800007f */
[----:B--2---:R-:W-:Y:S05]  /*21280*/  @!P0 BRA `(.L_x_375) ;  /* 0xfffffffc00f08947 */ /* 0x004fea000383ffff */
[----:B------:R-:W-:Y:S05]  /*21290*/  BRA `(.L_x_423) ;  /* 0xffffffec00c87947 */ /* 0x000fea000383ffff */
.L_x_424:
[----:B------:R-:W-:-:S00]  /*212a0*/  BRA `(.L_x_424) ;  /* 0xfffffffc00fc7947 */ /* 0x000fc0000383ffff */
[----:B------:R-:W-:-:S00]  /*212b0*/  NOP ;  /* 0x0000000000007918 */ /* 0x000fc00000000000 */
        /* <DEDUP_REMOVED lines=12> */
.L_x_425:


//--------------------- .nv.global.init           --------------------------
	.section	.nv.global.init,"aw",@progbits
.nv.global.init:
	.type		$str$24,@object
	.size		$str$24,($str$25 - $str$24)
$str$24:
        /*0000*/ 	.byte	0x28, 0x61, 0x64, 0x64, 0x72, 0x65, 0x73, 0x73, 0x20, 0x26, 0x20, 0x6d, 0x61, 0x73, 0x6b, 0x29
        /*0010*/ 	.byte	0x20, 0x3d, 0x3d, 0x20, 0x30, 0x00
	.type		$str$25,@object
	.size		$str$25,(__unnamed_1 - $str$25)
$str$25:
        /*0016*/ 	.byte	0x2f, 0x74, 0x6d, 0x70, 0x2f, 0x63, 0x75, 0x74, 0x6c, 0x61, 0x73, 0x73, 0x5f, 0x73, 0x77, 0x65
        /*0026*/ 	.byte	0x65, 0x70, 0x5f, 0x73, 0x72, 0x63, 0x2f, 0x69, 0x6e, 0x63, 0x6c, 0x75, 0x64, 0x65, 0x2f, 0x63
        /*0036*/ 	.byte	0x75, 0x74, 0x65, 0x2f, 0x70, 0x6f, 0x69, 0x6e, 0x74, 0x65, 0x72, 0x5f, 0x66, 0x6c, 0x61, 0x67
        /*0046*/ 	.byte	0x67, 0x65, 0x64, 0x2e, 0x68, 0x70, 0x70, 0x00
	.type		__unnamed_1,@object
	.size		__unnamed_1,(__unnamed_2 - __unnamed_1)
__unnamed_1:
        /* <DEDUP_REMOVED lines=28> */
        /*020e*/ 	.byte	0x3a, 0x43, 0x3c, 0x34, 0x30, 0x39, 0x36, 0x3e, 0x3e, 0x3e, 0x3e, 0x3e, 0x5d, 0x00
	.type		__unnamed_2,@object
	.size		__unnamed_2,(.L_1 - __unnamed_2)
__unnamed_2:
        /* <DEDUP_REMOVED lines=29> */
.L_1:


//--------------------- .nv.shared._ZN7cutlass13device_kernelINS_4gemm6kernel13GemmUniversalIN4cute5tupleIJiiiiEEENS1_10collective13CollectiveMmaINS1_37MainloopSm90TmaGmmaWarpSpecializedFP8ILi6ENS5_IJNS4_1CILi2EEENSA_ILi1EEESC_EEENS1_35KernelTmaWarpSpecializedCooperativeEEENS5_IJNSA_ILi256EEESG_NSA_ILi64EEEEEENS_12float_e4m3_tENS5_IJlSC_lEEESJ_SK_NS4_8TiledMMAINS4_8MMA_AtomIJNS4_4SM904GMMA31MMA_64x256x32_F32E4M3E4M3_SS_TNILNSO_7ScaleInE1ELSQ_1EEEEEENS4_6LayoutISD_NS5_IJSC_NSA_ILi0EEESU_EEEEENS5_IJNS4_10UnderscoreESX_SX_EEEEENS4_13SM90_TMA_LOADENS4_14ComposedLayoutINS4_7SwizzleILi2ELi4ELi3EEENS4_18smem_ptr_flag_bitsILi8EEENST_INS5_IJNSA_ILi8EEESH_EEENS5_IJSH_SC_EEEEEEEvNS4_8identityENS4_23SM90_TMA_LOAD_MULTICASTES1A_vS1B_EENS_8epilogue10collective18CollectiveEpilogueINS1E_22Sm90TmaWarpSpecializedILi4ELi2ELi16ELb0ELb0EEEJSI_NS5_IJNSA_ILi128EEENSA_ILi32EEEEEESJ_SK_SJ_SK_NS1E_6fusion15FusionCallbacksIS1I_NS1M_17LinearCombinationISJ_fSJ_fLNS_15FloatRoundStyleE2EEESI_S1L_JEEES10_NS11_INS12_ILi1ELi4ELi3EEES15_NST_INS5_IJS16_S1K_EEENS5_IJS1K_SC_EEEEEEENS4_39AutoVectorizingCopyWithAssumedAlignmentILi128EEENS4_14SM90_TMA_STOREES1W_S1Y_NS4_9Copy_AtomIJNS4_17SM90_U32x4_STSM_NENS_6half_tEEEEvEEEvvEEEEvNT_6ParamsE --------------------------
	.section	.nv.shared._ZN7cutlass13device_kernelINS_4gemm6kernel13GemmUniversalIN4cute5tupleIJiiiiEEENS1_10collective13CollectiveMmaINS1_37MainloopSm90TmaGmmaWarpSpecializedFP8ILi6ENS5_IJNS4_1CILi2EEENSA_ILi1EEESC_EEENS1_35KernelTmaWarpSpecializedCooperativeEEENS5_IJNSA_ILi256EEESG_NSA_ILi64EEEEEENS_12float_e4m3_tENS5_IJlSC_lEEESJ_SK_NS4_8TiledMMAINS4_8MMA_AtomIJNS4_4SM904GMMA31MMA_64x256x32_F32E4M3E4M3_SS_TNILNSO_7ScaleInE1ELSQ_1EEEEEENS4_6LayoutISD_NS5_IJSC_NSA_ILi0EEESU_EEEEENS5_IJNS4_10UnderscoreESX_SX_EEEEENS4_13SM90_TMA_LOADENS4_14ComposedLayoutINS4_7SwizzleILi2ELi4ELi3EEENS4_18smem_ptr_flag_bitsILi8EEENST_INS5_IJNSA_ILi8EEESH_EEENS5_IJSH_SC_EEEEEEEvNS4_8identityENS4_23SM90_TMA_LOAD_MULTICASTES1A_vS1B_EENS_8epilogue10collective18CollectiveEpilogueINS1E_22Sm90TmaWarpSpecializedILi4ELi2ELi16ELb0ELb0EEEJSI_NS5_IJNSA_ILi128EEENSA_ILi32EEEEEESJ_SK_SJ_SK_NS1E_6fusion15FusionCallbacksIS1I_NS1M_17LinearCombinationISJ_fSJ_fLNS_15FloatRoundStyleE2EEESI_S1L_JEEES10_NS11_INS12_ILi1ELi4ELi3EEES15_NST_INS5_IJS16_S1K_EEENS5_IJS1K_SC_EEEEEEENS4_39AutoVectorizingCopyWithAssumedAlignmentILi128EEENS4_14SM90_TMA_STOREES1W_S1Y_NS4_9Copy_AtomIJNS4_17SM90_U32x4_STSM_NENS_6half_tEEEEvEEEvvEEEEvNT_6ParamsE,"aw",@nobits
	.sectionflags	@""
	.align	16
	.zero		1024


//--------------------- .nv.shared.reserved.0     --------------------------
	.section	.nv.shared.reserved.0,"aw",@nobits
	.weak		__nv_reservedSMEM_offset_0_alias
	.size		__nv_reservedSMEM_offset_0_alias, 0, 0
	.other		__nv_reservedSMEM_offset_0_alias,@"STO_CUDA_RESERVED_SHARED STV_DEFAULT"
__nv_reservedSMEM_offset_0_alias:
	.zero		0


//--------------------- .nv.global                --------------------------
	.section	.nv.global,"aw",@nobits
.nv.global:
	.type		_ZN39_INTERNAL_6e6a881a_4_k_cu_6123bcc4_27924cute1_E,@object
	.size		_ZN39_INTERNAL_6e6a881a_4_k_cu_6123bcc4_27924cute1_E,(_ZN39_INTERNAL_6e6a881a_4_k_cu_6123bcc4_27924cuda3std3__45__cpo6cbeginE - _ZN39_INTERNAL_6e6a881a_4_k_cu_6123bcc4_27924cute1_E)
_ZN39_INTERNAL_6e6a881a_4_k_cu_6123bcc4_27924cute1_E:
	.zero		1
	.type		_ZN39_INTERNAL_6e6a881a_4_k_cu_6123bcc4_27924cuda3std3__45__cpo6cbeginE,@object
	.size		_ZN39_INTERNAL_6e6a881a_4_k_cu_6123bcc4_27924cuda3std3__45__cpo6cbeginE,(_ZN39_INTERNAL_6e6a881a_4_k_cu_6123bcc4_27924cuda3std3__48in_placeE - _ZN39_INTERNAL_6e6a881a_4_k_cu_6123bcc4_27924cuda3std3__45__cpo6cbeginE)
_ZN39_INTERNAL_6e6a881a_4_k_cu_6123bcc4_27924cuda3std3__45__cpo6cbeginE:
	.zero		1
	.type		_ZN39_INTERNAL_6e6a881a_4_k_cu_6123bcc4_27924cuda3std3__48in_placeE,@object
	.size		_ZN39_INTERNAL_6e6a881a_4_k_cu_6123bcc4_27924cuda3std3__48in_placeE,(_ZN39_INTERNAL_6e6a881a_4_k_cu_6123bcc4_27924cuda3std6ranges3__45__cpo9iter_moveE - _ZN39_INTERNAL_6e6a881a_4_k_cu_6123bcc4_27924cuda3std3__48in_placeE)
_ZN39_INTERNAL_6e6a881a_4_k_cu_6123bcc4_27924cuda3std3__48in_placeE:
	.zero		1
	.type		_ZN39_INTERNAL_6e6a881a_4_k_cu_6123bcc4_27924cuda3std6ranges3__45__cpo9iter_moveE,@object
	.size		_ZN39_INTERNAL_6e6a881a_4_k_cu_6123bcc4_27924cuda3std6ranges3__45__cpo9iter_moveE,(_ZN39_INTERNAL_6e6a881a_4_k_cu_6123bcc4_27924cuda3std3__45__cpo5beginE - _ZN39_INTERNAL_6e6a881a_4_k_cu_6123bcc4_27924cuda3std6ranges3__45__cpo9iter_moveE)
_ZN39_INTERNAL_6e6a881a_4_k_cu_6123bcc4_27924cuda3std6ranges3__45__cpo9iter_moveE:
	.zero		1
	.type		_ZN39_INTERNAL_6e6a881a_4_k_cu_6123bcc4_27924cuda3std3__45__cpo5beginE,@object
	.size		_ZN39_INTERNAL_6e6a881a_4_k_cu_6123bcc4_27924cuda3std3__45__cpo5beginE,(_ZN39_INTERNAL_6e6a881a_4_k_cu_6123bcc4_27924cuda3std3__441_GLOBAL__N__6e6a881a_4_k_cu_6123bcc4_27926ignoreE - _ZN39_INTERNAL_6e6a881a_4_k_cu_6123bcc4_27924cuda3std3__45__cpo5beginE)
_ZN39_INTERNAL_6e6a881a_4_k_cu_6123bcc4_27924cuda3std3__45__cpo5beginE:
	.zero		1
	.type		_ZN39_INTERNAL_6e6a881a_4_k_cu_6123bcc4_27924cuda3std3__441_GLOBAL__N__6e6a881a_4_k_cu_6123bcc4_27926ignoreE,@object
	.size		_ZN39_INTERNAL_6e6a881a_4_k_cu_6123bcc4_27924cuda3std3__441_GLOBAL__N__6e6a881a_4_k_cu_6123bcc4_27926ignoreE,(_ZN39_INTERNAL_6e6a881a_4_k_cu_6123bcc4_27924cute7productE - _ZN39_INTERNAL_6e6a881a_4_k_cu_6123bcc4_27924cuda3std3__441_GLOBAL__N__6e6a881a_4_k_cu_6123bcc4_27926ignoreE)
_ZN39_INTERNAL_6e6a881a_4_k_cu_6123bcc4_27924cuda3std3__441_GLOBAL__N__6e6a881a_4_k_cu_6123bcc4_27926ignoreE:
	.zero		1
	.type		_ZN39_INTERNAL_6e6a881a_4_k_cu_6123bcc4_27924cute7productE,@object
	.size		_ZN39_INTERNAL_6e6a881a_4_k_cu_6123bcc4_27924cute7productE,(_ZN39_INTERNAL_6e6a881a_4_k_cu_6123bcc4_27924cuda3std3__45__cpo3endE - _ZN39_INTERNAL_6e6a881a_4_k_cu_6123bcc4_27924cute7productE)
_ZN39_INTERNAL_6e6a881a_4_k_cu_6123bcc4_27924cute7productE:
	.zero		1
	.type		_ZN39_INTERNAL_6e6a881a_4_k_cu_6123bcc4_27924cuda3std3__45__cpo3endE,@object
	.size		_ZN39_INTERNAL_6e6a881a_4_k_cu_6123bcc4_27924cuda3std3__45__cpo3endE,(_ZN39_INTERNAL_6e6a881a_4_k_cu_6123bcc4_27924cuda3std3__419piecewise_constructE - _ZN39_INTERNAL_6e6a881a_4_k_cu_6123bcc4_27924cuda3std3__45__cpo3endE)
_ZN39_INTERNAL_6e6a881a_4_k_cu_6123bcc4_27924cuda3std3__45__cpo3endE:
	.zero		1
	.type		_ZN39_INTERNAL_6e6a881a_4_k_cu_6123bcc4_27924cuda3std3__419piecewise_constructE,@object
	.size		_ZN39_INTERNAL_6e6a881a_4_k_cu_6123bcc4_27924cuda3std3__419piecewise_constructE,(_ZN39_INTERNAL_6e6a881a_4_k_cu_6123bcc4_27924cuda3std3__45__cpo4cendE - _ZN39_INTERNAL_6e6a881a_4_k_cu_6123bcc4_27924cuda3std3__419piecewise_constructE)
_ZN39_INTERNAL_6e6a881a_4_k_cu_6123bcc4_27924cuda3std3__419piecewise_constructE:
	.zero		1
	.type		_ZN39_INTERNAL_6e6a881a_4_k_cu_6123bcc4_27924cuda3std3__45__cpo4cendE,@object
	.size		_ZN39_INTERNAL_6e6a881a_4_k_cu_6123bcc4_27924cuda3std3__45__cpo4cendE,(_ZN39_INTERNAL_6e6a881a_4_k_cu_6123bcc4_27924cuda3std6ranges3__45__cpo4swapE - _ZN39_INTERNAL_6e6a881a_4_k_cu_6123bcc4_27924cuda3std3__45__cpo4cendE)
_ZN39_INTERNAL_6e6a881a_4_k_cu_6123bcc4_27924cuda3std3__45__cpo4cendE:
	.zero		1
	.type		_ZN39_INTERNAL_6e6a881a_4_k_cu_6123bcc4_27924cuda3std6ranges3__45__cpo4swapE,@object
	.size		_ZN39_INTERNAL_6e6a881a_4_k_cu_6123bcc4_27924cuda3std6ranges3__45__cpo4swapE,(.L_9 - _ZN39_INTERNAL_6e6a881a_4_k_cu_6123bcc4_27924cuda3std6ranges3__45__cpo4swapE)
_ZN39_INTERNAL_6e6a881a_4_k_cu_6123bcc4_27924cuda3std6ranges3__45__cpo4swapE:
	.zero		1
.L_9:


//--------------------- .nv.constant0._ZN7cutlass13device_kernelINS_4gemm6kernel13GemmUniversalIN4cute5tupleIJiiiiEEENS1_10collective13CollectiveMmaINS1_37MainloopSm90TmaGmmaWarpSpecializedFP8ILi6ENS5_IJNS4_1CILi2EEENSA_ILi1EEESC_EEENS1_35KernelTmaWarpSpecializedCooperativeEEENS5_IJNSA_ILi256EEESG_NSA_ILi64EEEEEENS_12float_e4m3_tENS5_IJlSC_lEEESJ_SK_NS4_8TiledMMAINS4_8MMA_AtomIJNS4_4SM904GMMA31MMA_64x256x32_F32E4M3E4M3_SS_TNILNSO_7ScaleInE1ELSQ_1EEEEEENS4_6LayoutISD_NS5_IJSC_NSA_ILi0EEESU_EEEEENS5_IJNS4_10UnderscoreESX_SX_EEEEENS4_13SM90_TMA_LOADENS4_14ComposedLayoutINS4_7SwizzleILi2ELi4ELi3EEENS4_18smem_ptr_flag_bitsILi8EEENST_INS5_IJNSA_ILi8EEESH_EEENS5_IJSH_SC_EEEEEEEvNS4_8identityENS4_23SM90_TMA_LOAD_MULTICASTES1A_vS1B_EENS_8epilogue10collective18CollectiveEpilogueINS1E_22Sm90TmaWarpSpecializedILi4ELi2ELi16ELb0ELb0EEEJSI_NS5_IJNSA_ILi128EEENSA_ILi32EEEEEESJ_SK_SJ_SK_NS1E_6fusion15FusionCallbacksIS1I_NS1M_17LinearCombinationISJ_fSJ_fLNS_15FloatRoundStyleE2EEESI_S1L_JEEES10_NS11_INS12_ILi1ELi4ELi3EEES15_NST_INS5_IJS16_S1K_EEENS5_IJS1K_SC_EEEEEEENS4_39AutoVectorizingCopyWithAssumedAlignmentILi128EEENS4_14SM90_TMA_STOREES1W_S1Y_NS4_9Copy_AtomIJNS4_17SM90_U32x4_STSM_NENS_6half_tEEEEvEEEvvEEEEvNT_6ParamsE --------------------------
	.section	.nv.constant0._ZN7cutlass13device_kernelINS_4gemm6kernel13GemmUniversalIN4cute5tupleIJiiiiEEENS1_10collective13CollectiveMmaINS1_37MainloopSm90TmaGmmaWarpSpecializedFP8ILi6ENS5_IJNS4_1CILi2EEENSA_ILi1EEESC_EEENS1_35KernelTmaWarpSpecializedCooperativeEEENS5_IJNSA_ILi256EEESG_NSA_ILi64EEEEEENS_12float_e4m3_tENS5_IJlSC_lEEESJ_SK_NS4_8TiledMMAINS4_8MMA_AtomIJNS4_4SM904GMMA31MMA_64x256x32_F32E4M3E4M3_SS_TNILNSO_7ScaleInE1ELSQ_1EEEEEENS4_6LayoutISD_NS5_IJSC_NSA_ILi0EEESU_EEEEENS5_IJNS4_10UnderscoreESX_SX_EEEEENS4_13SM90_TMA_LOADENS4_14ComposedLayoutINS4_7SwizzleILi2ELi4ELi3EEENS4_18smem_ptr_flag_bitsILi8EEENST_INS5_IJNSA_ILi8EEESH_EEENS5_IJSH_SC_EEEEEEEvNS4_8identityENS4_23SM90_TMA_LOAD_MULTICASTES1A_vS1B_EENS_8epilogue10collective18CollectiveEpilogueINS1E_22Sm90TmaWarpSpecializedILi4ELi2ELi16ELb0ELb0EEEJSI_NS5_IJNSA_ILi128EEENSA_ILi32EEEEEESJ_SK_SJ_SK_NS1E_6fusion15FusionCallbacksIS1I_NS1M_17LinearCombinationISJ_fSJ_fLNS_15FloatRoundStyleE2EEESI_S1L_JEEES10_NS11_INS12_ILi1ELi4ELi3EEES15_NST_INS5_IJS16_S1K_EEENS5_IJS1K_SC_EEEEEEENS4_39AutoVectorizingCopyWithAssumedAlignmentILi128EEENS4_14SM90_TMA_STOREES1W_S1Y_NS4_9Copy_AtomIJNS4_17SM90_U32x4_STSM_NENS_6half_tEEEEvEEEvvEEEEvNT_6ParamsE,"a",@progbits
	.sectionflags	@""
	.align	4
.nv.constant0._ZN7cutlass13device_kernelINS_4gemm6kernel13GemmUniversalIN4cute5tupleIJiiiiEEENS1_10collective13CollectiveMmaINS1_37MainloopSm90TmaGmmaWarpSpecializedFP8ILi6ENS5_IJNS4_1CILi2EEENSA_ILi1EEESC_EEENS1_35KernelTmaWarpSpecializedCooperativeEEENS5_IJNSA_ILi256EEESG_NSA_ILi64EEEEEENS_12float_e4m3_tENS5_IJlSC_lEEESJ_SK_NS4_8TiledMMAINS4_8MMA_AtomIJNS4_4SM904GMMA31MMA_64x256x32_F32E4M3E4M3_SS_TNILNSO_7ScaleInE1ELSQ_1EEEEEENS4_6LayoutISD_NS5_IJSC_NSA_ILi0EEESU_EEEEENS5_IJNS4_10UnderscoreESX_SX_EEEEENS4_13SM90_TMA_LOADENS4_14ComposedLayoutINS4_7SwizzleILi2ELi4ELi3EEENS4_18smem_ptr_flag_bitsILi8EEENST_INS5_IJNSA_ILi8EEESH_EEENS5_IJSH_SC_EEEEEEEvNS4_8identityENS4_23SM90_TMA_LOAD_MULTICASTES1A_vS1B_EENS_8epilogue10collective18CollectiveEpilogueINS1E_22Sm90TmaWarpSpecializedILi4ELi2ELi16ELb0ELb0EEEJSI_NS5_IJNSA_ILi128EEENSA_ILi32EEEEEESJ_SK_SJ_SK_NS1E_6fusion15FusionCallbacksIS1I_NS1M_17LinearCombinationISJ_fSJ_fLNS_15FloatRoundStyleE2EEESI_S1L_JEEES10_NS11_INS12_ILi1ELi4ELi3EEES15_NST_INS5_IJS16_S1K_EEENS5_IJS1K_SC_EEEEEEENS4_39AutoVectorizingCopyWithAssumedAlignmentILi128EEENS4_14SM90_TMA_STOREES1W_S1Y_NS4_9Copy_AtomIJNS4_17SM90_U32x4_STSM_NENS_6half_tEEEEvEEEvvEEEEvNT_6ParamsE:
	.zero		2432


//--------------------- SYMBOLS --------------------------

	.type		.nv.reservedSmem.offset0,@object
	.size		.nv.reservedSmem.offset0,0x4
	.type		__assertfail,@function
